//
// Generated by NVIDIA NVVM Compiler
//
// Compiler Build ID: CL-36424714
// Cuda compilation tools, release 13.0, V13.0.88
// Based on NVVM 20.0.0
//

.version 9.0
.target sm_100
.address_size 64

	// .globl	_ZN3cub18CUB_300001_SM_10006detail11EmptyKernelIvEEvv
// _ZZN3cub18CUB_300001_SM_10006detail6reduce28DeviceReduceSingleTileKernelINS2_10policy_hubIijN4cuda3std3__44plusIiEEE10Policy1000EN6thrust24THRUST_300001_SM_1000_NS20permutation_iteratorINSD_10device_ptrIKiEENSD_18transform_iteratorI18SubarrayIndexMap3DNSD_17counting_iteratorIiNSD_11use_defaultESL_SL_EESL_SL_EEEEPijS9_iiNS7_10__identityEEEvT0_T1_T2_T3_T4_T6_E12temp_storage has been demoted
// _ZZN3cub18CUB_300001_SM_10006detail6reduce18DeviceReduceKernelINS2_10policy_hubIijN4cuda3std3__44plusIiEEE10Policy1000EN6thrust24THRUST_300001_SM_1000_NS20permutation_iteratorINSD_10device_ptrIKiEENSD_18transform_iteratorI18SubarrayIndexMap3DNSD_17counting_iteratorIiNSD_11use_defaultESL_SL_EESL_SL_EEEEjS9_iNS7_10__identityEEEvT0_PT3_T1_NS0_13GridEvenShareIST_EET2_T4_E12temp_storage has been demoted
// _ZZN3cub18CUB_300001_SM_10006detail6reduce28DeviceReduceSingleTileKernelINS2_10policy_hubIijN4cuda3std3__44plusIiEEE10Policy1000EPiSC_iS9_iiNS7_10__identityEEEvT0_T1_T2_T3_T4_T6_E12temp_storage has been demoted
// _ZZN3cub18CUB_300001_SM_10006detail6reduce28DeviceReduceSingleTileKernelINS2_10policy_hubIiyN4cuda3std3__44plusIiEEE10Policy1000EN6thrust24THRUST_300001_SM_1000_NS20permutation_iteratorINSD_10device_ptrIKiEENSD_18transform_iteratorI18SubarrayIndexMap3DNSD_17counting_iteratorIiNSD_11use_defaultESL_SL_EESL_SL_EEEEPiyS9_iiNS7_10__identityEEEvT0_T1_T2_T3_T4_T6_E12temp_storage has been demoted
// _ZZN3cub18CUB_300001_SM_10006detail6reduce18DeviceReduceKernelINS2_10policy_hubIiyN4cuda3std3__44plusIiEEE10Policy1000EN6thrust24THRUST_300001_SM_1000_NS20permutation_iteratorINSD_10device_ptrIKiEENSD_18transform_iteratorI18SubarrayIndexMap3DNSD_17counting_iteratorIiNSD_11use_defaultESL_SL_EESL_SL_EEEEyS9_iNS7_10__identityEEEvT0_PT3_T1_NS0_13GridEvenShareIST_EET2_T4_E12temp_storage has been demoted
// _ZZN3cub18CUB_300001_SM_10006detail6reduce28DeviceReduceSingleTileKernelINS2_10policy_hubIiyN4cuda3std3__44plusIiEEE10Policy1000EPiSC_iS9_iiNS7_10__identityEEEvT0_T1_T2_T3_T4_T6_E12temp_storage has been demoted
.global .align 1 .b8 _ZN31_INTERNAL_9f9a49ac_4_k_cu_solve4cuda3std3__45__cpo5beginE[1];
.global .align 1 .b8 _ZN31_INTERNAL_9f9a49ac_4_k_cu_solve4cuda3std3__45__cpo3endE[1];
.global .align 1 .b8 _ZN31_INTERNAL_9f9a49ac_4_k_cu_solve4cuda3std3__45__cpo6cbeginE[1];
.global .align 1 .b8 _ZN31_INTERNAL_9f9a49ac_4_k_cu_solve4cuda3std3__45__cpo4cendE[1];
.global .align 1 .b8 _ZN31_INTERNAL_9f9a49ac_4_k_cu_solve4cuda3std3__45__cpo6rbeginE[1];
.global .align 1 .b8 _ZN31_INTERNAL_9f9a49ac_4_k_cu_solve4cuda3std3__45__cpo4rendE[1];
.global .align 1 .b8 _ZN31_INTERNAL_9f9a49ac_4_k_cu_solve4cuda3std3__45__cpo7crbeginE[1];
.global .align 1 .b8 _ZN31_INTERNAL_9f9a49ac_4_k_cu_solve4cuda3std3__45__cpo5crendE[1];
.global .align 1 .b8 _ZN31_INTERNAL_9f9a49ac_4_k_cu_solve4cuda3std3__433_GLOBAL__N__9f9a49ac_4_k_cu_solve6ignoreE[1];
.global .align 1 .b8 _ZN31_INTERNAL_9f9a49ac_4_k_cu_solve4cuda3std3__419piecewise_constructE[1];
.global .align 1 .b8 _ZN31_INTERNAL_9f9a49ac_4_k_cu_solve4cuda3std3__48in_placeE[1];
.global .align 1 .b8 _ZN31_INTERNAL_9f9a49ac_4_k_cu_solve4cuda3std3__420unreachable_sentinelE[1];
.global .align 1 .b8 _ZN31_INTERNAL_9f9a49ac_4_k_cu_solve4cuda3std3__47nulloptE[1];
.global .align 1 .b8 _ZN31_INTERNAL_9f9a49ac_4_k_cu_solve4cuda3std3__48unexpectE[1];
.global .align 1 .b8 _ZN31_INTERNAL_9f9a49ac_4_k_cu_solve4cuda3std6ranges3__45__cpo4swapE[1];
.global .align 1 .b8 _ZN31_INTERNAL_9f9a49ac_4_k_cu_solve4cuda3std6ranges3__45__cpo9iter_moveE[1];
.global .align 1 .b8 _ZN31_INTERNAL_9f9a49ac_4_k_cu_solve4cuda3std6ranges3__45__cpo5beginE[1];
.global .align 1 .b8 _ZN31_INTERNAL_9f9a49ac_4_k_cu_solve4cuda3std6ranges3__45__cpo3endE[1];
.global .align 1 .b8 _ZN31_INTERNAL_9f9a49ac_4_k_cu_solve4cuda3std6ranges3__45__cpo6cbeginE[1];
.global .align 1 .b8 _ZN31_INTERNAL_9f9a49ac_4_k_cu_solve4cuda3std6ranges3__45__cpo4cendE[1];
.global .align 1 .b8 _ZN31_INTERNAL_9f9a49ac_4_k_cu_solve4cuda3std6ranges3__45__cpo7advanceE[1];
.global .align 1 .b8 _ZN31_INTERNAL_9f9a49ac_4_k_cu_solve4cuda3std6ranges3__45__cpo9iter_swapE[1];
.global .align 1 .b8 _ZN31_INTERNAL_9f9a49ac_4_k_cu_solve4cuda3std6ranges3__45__cpo4nextE[1];
.global .align 1 .b8 _ZN31_INTERNAL_9f9a49ac_4_k_cu_solve4cuda3std6ranges3__45__cpo4prevE[1];
.global .align 1 .b8 _ZN31_INTERNAL_9f9a49ac_4_k_cu_solve4cuda3std6ranges3__45__cpo4dataE[1];
.global .align 1 .b8 _ZN31_INTERNAL_9f9a49ac_4_k_cu_solve4cuda3std6ranges3__45__cpo5cdataE[1];
.global .align 1 .b8 _ZN31_INTERNAL_9f9a49ac_4_k_cu_solve4cuda3std6ranges3__45__cpo4sizeE[1];
.global .align 1 .b8 _ZN31_INTERNAL_9f9a49ac_4_k_cu_solve4cuda3std6ranges3__45__cpo5ssizeE[1];
.global .align 1 .b8 _ZN31_INTERNAL_9f9a49ac_4_k_cu_solve4cuda3std6ranges3__45__cpo8distanceE[1];
.global .align 1 .b8 _ZN31_INTERNAL_9f9a49ac_4_k_cu_solve6thrust24THRUST_300001_SM_1000_NS8cuda_cub3parE[1];
.global .align 1 .b8 _ZN31_INTERNAL_9f9a49ac_4_k_cu_solve6thrust24THRUST_300001_SM_1000_NS8cuda_cub10par_nosyncE[1];
.global .align 1 .b8 _ZN31_INTERNAL_9f9a49ac_4_k_cu_solve6thrust24THRUST_300001_SM_1000_NS6system6detail10sequential3seqE[1];
.global .align 1 .b8 _ZN31_INTERNAL_9f9a49ac_4_k_cu_solve6thrust24THRUST_300001_SM_1000_NS12placeholders2_1E[1];
.global .align 1 .b8 _ZN31_INTERNAL_9f9a49ac_4_k_cu_solve6thrust24THRUST_300001_SM_1000_NS12placeholders2_2E[1];
.global .align 1 .b8 _ZN31_INTERNAL_9f9a49ac_4_k_cu_solve6thrust24THRUST_300001_SM_1000_NS12placeholders2_3E[1];
.global .align 1 .b8 _ZN31_INTERNAL_9f9a49ac_4_k_cu_solve6thrust24THRUST_300001_SM_1000_NS12placeholders2_4E[1];
.global .align 1 .b8 _ZN31_INTERNAL_9f9a49ac_4_k_cu_solve6thrust24THRUST_300001_SM_1000_NS12placeholders2_5E[1];
.global .align 1 .b8 _ZN31_INTERNAL_9f9a49ac_4_k_cu_solve6thrust24THRUST_300001_SM_1000_NS12placeholders2_6E[1];
.global .align 1 .b8 _ZN31_INTERNAL_9f9a49ac_4_k_cu_solve6thrust24THRUST_300001_SM_1000_NS12placeholders2_7E[1];
.global .align 1 .b8 _ZN31_INTERNAL_9f9a49ac_4_k_cu_solve6thrust24THRUST_300001_SM_1000_NS12placeholders2_8E[1];
.global .align 1 .b8 _ZN31_INTERNAL_9f9a49ac_4_k_cu_solve6thrust24THRUST_300001_SM_1000_NS12placeholders2_9E[1];
.global .align 1 .b8 _ZN31_INTERNAL_9f9a49ac_4_k_cu_solve6thrust24THRUST_300001_SM_1000_NS12placeholders3_10E[1];
.global .align 1 .b8 _ZN31_INTERNAL_9f9a49ac_4_k_cu_solve6thrust24THRUST_300001_SM_1000_NS3seqE[1];

.visible .entry _ZN3cub18CUB_300001_SM_10006detail11EmptyKernelIvEEvv()
{


	ret;

}
	// .globl	_ZN3cub18CUB_300001_SM_10006detail6reduce28DeviceReduceSingleTileKernelINS2_10policy_hubIijN4cuda3std3__44plusIiEEE10Policy1000EN6thrust24THRUST_300001_SM_1000_NS20permutation_iteratorINSD_10device_ptrIKiEENSD_18transform_iteratorI18SubarrayIndexMap3DNSD_17counting_iteratorIiNSD_11use_defaultESL_SL_EESL_SL_EEEEPijS9_iiNS7_10__identityEEEvT0_T1_T2_T3_T4_T6_
.visible .entry _ZN3cub18CUB_300001_SM_10006detail6reduce28DeviceReduceSingleTileKernelINS2_10policy_hubIijN4cuda3std3__44plusIiEEE10Policy1000EN6thrust24THRUST_300001_SM_1000_NS20permutation_iteratorINSD_10device_ptrIKiEENSD_18transform_iteratorI18SubarrayIndexMap3DNSD_17counting_iteratorIiNSD_11use_defaultESL_SL_EESL_SL_EEEEPijS9_iiNS7_10__identityEEEvT0_T1_T2_T3_T4_T6_(
	.param .align 8 .b8 _ZN3cub18CUB_300001_SM_10006detail6reduce28DeviceReduceSingleTileKernelINS2_10policy_hubIijN4cuda3std3__44plusIiEEE10Policy1000EN6thrust24THRUST_300001_SM_1000_NS20permutation_iteratorINSD_10device_ptrIKiEENSD_18transform_iteratorI18SubarrayIndexMap3DNSD_17counting_iteratorIiNSD_11use_defaultESL_SL_EESL_SL_EEEEPijS9_iiNS7_10__identityEEEvT0_T1_T2_T3_T4_T6__param_0[40],
	.param .u64 .ptr .align 1 _ZN3cub18CUB_300001_SM_10006detail6reduce28DeviceReduceSingleTileKernelINS2_10policy_hubIijN4cuda3std3__44plusIiEEE10Policy1000EN6thrust24THRUST_300001_SM_1000_NS20permutation_iteratorINSD_10device_ptrIKiEENSD_18transform_iteratorI18SubarrayIndexMap3DNSD_17counting_iteratorIiNSD_11use_defaultESL_SL_EESL_SL_EEEEPijS9_iiNS7_10__identityEEEvT0_T1_T2_T3_T4_T6__param_1,
	.param .u32 _ZN3cub18CUB_300001_SM_10006detail6reduce28DeviceReduceSingleTileKernelINS2_10policy_hubIijN4cuda3std3__44plusIiEEE10Policy1000EN6thrust24THRUST_300001_SM_1000_NS20permutation_iteratorINSD_10device_ptrIKiEENSD_18transform_iteratorI18SubarrayIndexMap3DNSD_17counting_iteratorIiNSD_11use_defaultESL_SL_EESL_SL_EEEEPijS9_iiNS7_10__identityEEEvT0_T1_T2_T3_T4_T6__param_2,
	.param .align 1 .b8 _ZN3cub18CUB_300001_SM_10006detail6reduce28DeviceReduceSingleTileKernelINS2_10policy_hubIijN4cuda3std3__44plusIiEEE10Policy1000EN6thrust24THRUST_300001_SM_1000_NS20permutation_iteratorINSD_10device_ptrIKiEENSD_18transform_iteratorI18SubarrayIndexMap3DNSD_17counting_iteratorIiNSD_11use_defaultESL_SL_EESL_SL_EEEEPijS9_iiNS7_10__identityEEEvT0_T1_T2_T3_T4_T6__param_3[1],
	.param .u32 _ZN3cub18CUB_300001_SM_10006detail6reduce28DeviceReduceSingleTileKernelINS2_10policy_hubIijN4cuda3std3__44plusIiEEE10Policy1000EN6thrust24THRUST_300001_SM_1000_NS20permutation_iteratorINSD_10device_ptrIKiEENSD_18transform_iteratorI18SubarrayIndexMap3DNSD_17counting_iteratorIiNSD_11use_defaultESL_SL_EESL_SL_EEEEPijS9_iiNS7_10__identityEEEvT0_T1_T2_T3_T4_T6__param_4,
	.param .align 1 .b8 _ZN3cub18CUB_300001_SM_10006detail6reduce28DeviceReduceSingleTileKernelINS2_10policy_hubIijN4cuda3std3__44plusIiEEE10Policy1000EN6thrust24THRUST_300001_SM_1000_NS20permutation_iteratorINSD_10device_ptrIKiEENSD_18transform_iteratorI18SubarrayIndexMap3DNSD_17counting_iteratorIiNSD_11use_defaultESL_SL_EESL_SL_EEEEPijS9_iiNS7_10__identityEEEvT0_T1_T2_T3_T4_T6__param_5[1]
)
.maxntid 256
.minnctapersm 1
{
	.reg .pred 	%p<53>;
	.reg .b32 	%r<946>;
	.reg .b64 	%rd<99>;
	// demoted variable
	.shared .align 4 .b8 _ZZN3cub18CUB_300001_SM_10006detail6reduce28DeviceReduceSingleTileKernelINS2_10policy_hubIijN4cuda3std3__44plusIiEEE10Policy1000EN6thrust24THRUST_300001_SM_1000_NS20permutation_iteratorINSD_10device_ptrIKiEENSD_18transform_iteratorI18SubarrayIndexMap3DNSD_17counting_iteratorIiNSD_11use_defaultESL_SL_EESL_SL_EEEEPijS9_iiNS7_10__identityEEEvT0_T1_T2_T3_T4_T6_E12temp_storage[44];
	ld.param.u64 	%rd3, [_ZN3cub18CUB_300001_SM_10006detail6reduce28DeviceReduceSingleTileKernelINS2_10policy_hubIijN4cuda3std3__44plusIiEEE10Policy1000EN6thrust24THRUST_300001_SM_1000_NS20permutation_iteratorINSD_10device_ptrIKiEENSD_18transform_iteratorI18SubarrayIndexMap3DNSD_17counting_iteratorIiNSD_11use_defaultESL_SL_EESL_SL_EEEEPijS9_iiNS7_10__identityEEEvT0_T1_T2_T3_T4_T6__param_0+32];
	ld.param.v2.u32 	{%r87, %r88}, [_ZN3cub18CUB_300001_SM_10006detail6reduce28DeviceReduceSingleTileKernelINS2_10policy_hubIijN4cuda3std3__44plusIiEEE10Policy1000EN6thrust24THRUST_300001_SM_1000_NS20permutation_iteratorINSD_10device_ptrIKiEENSD_18transform_iteratorI18SubarrayIndexMap3DNSD_17counting_iteratorIiNSD_11use_defaultESL_SL_EESL_SL_EEEEPijS9_iiNS7_10__identityEEEvT0_T1_T2_T3_T4_T6__param_0+24];
	ld.param.v2.u32 	{%r85, %r86}, [_ZN3cub18CUB_300001_SM_10006detail6reduce28DeviceReduceSingleTileKernelINS2_10policy_hubIijN4cuda3std3__44plusIiEEE10Policy1000EN6thrust24THRUST_300001_SM_1000_NS20permutation_iteratorINSD_10device_ptrIKiEENSD_18transform_iteratorI18SubarrayIndexMap3DNSD_17counting_iteratorIiNSD_11use_defaultESL_SL_EESL_SL_EEEEPijS9_iiNS7_10__identityEEEvT0_T1_T2_T3_T4_T6__param_0+16];
	ld.param.v2.u32 	{%r83, %r84}, [_ZN3cub18CUB_300001_SM_10006detail6reduce28DeviceReduceSingleTileKernelINS2_10policy_hubIijN4cuda3std3__44plusIiEEE10Policy1000EN6thrust24THRUST_300001_SM_1000_NS20permutation_iteratorINSD_10device_ptrIKiEENSD_18transform_iteratorI18SubarrayIndexMap3DNSD_17counting_iteratorIiNSD_11use_defaultESL_SL_EESL_SL_EEEEPijS9_iiNS7_10__identityEEEvT0_T1_T2_T3_T4_T6__param_0+8];
	ld.param.v2.u32 	{%r81, %r82}, [_ZN3cub18CUB_300001_SM_10006detail6reduce28DeviceReduceSingleTileKernelINS2_10policy_hubIijN4cuda3std3__44plusIiEEE10Policy1000EN6thrust24THRUST_300001_SM_1000_NS20permutation_iteratorINSD_10device_ptrIKiEENSD_18transform_iteratorI18SubarrayIndexMap3DNSD_17counting_iteratorIiNSD_11use_defaultESL_SL_EESL_SL_EEEEPijS9_iiNS7_10__identityEEEvT0_T1_T2_T3_T4_T6__param_0];
	ld.param.u64 	%rd4, [_ZN3cub18CUB_300001_SM_10006detail6reduce28DeviceReduceSingleTileKernelINS2_10policy_hubIijN4cuda3std3__44plusIiEEE10Policy1000EN6thrust24THRUST_300001_SM_1000_NS20permutation_iteratorINSD_10device_ptrIKiEENSD_18transform_iteratorI18SubarrayIndexMap3DNSD_17counting_iteratorIiNSD_11use_defaultESL_SL_EESL_SL_EEEEPijS9_iiNS7_10__identityEEEvT0_T1_T2_T3_T4_T6__param_1];
	ld.param.u32 	%r89, [_ZN3cub18CUB_300001_SM_10006detail6reduce28DeviceReduceSingleTileKernelINS2_10policy_hubIijN4cuda3std3__44plusIiEEE10Policy1000EN6thrust24THRUST_300001_SM_1000_NS20permutation_iteratorINSD_10device_ptrIKiEENSD_18transform_iteratorI18SubarrayIndexMap3DNSD_17counting_iteratorIiNSD_11use_defaultESL_SL_EESL_SL_EEEEPijS9_iiNS7_10__identityEEEvT0_T1_T2_T3_T4_T6__param_2];
	ld.param.u32 	%r90, [_ZN3cub18CUB_300001_SM_10006detail6reduce28DeviceReduceSingleTileKernelINS2_10policy_hubIijN4cuda3std3__44plusIiEEE10Policy1000EN6thrust24THRUST_300001_SM_1000_NS20permutation_iteratorINSD_10device_ptrIKiEENSD_18transform_iteratorI18SubarrayIndexMap3DNSD_17counting_iteratorIiNSD_11use_defaultESL_SL_EESL_SL_EEEEPijS9_iiNS7_10__identityEEEvT0_T1_T2_T3_T4_T6__param_4];
	cvta.to.global.u64 	%rd1, %rd4;
	setp.ne.s32 	%p1, %r89, 0;
	@%p1 bra 	$L__BB1_3;
	mov.u32 	%r916, %tid.x;
	setp.ne.s32 	%p52, %r916, 0;
	@%p52 bra 	$L__BB1_45;
	st.global.u32 	[%rd1], %r90;
	bra.uni 	$L__BB1_45;
$L__BB1_3:
	cvta.to.global.u64 	%rd2, %rd3;
	setp.gt.u32 	%p2, %r89, 4095;
	@%p2 bra 	$L__BB1_25;
	mov.u32 	%r9, %tid.x;
	setp.ge.u32 	%p21, %r9, %r89;
	mov.b32 	%r929, 0;
	mov.u32 	%r924, %r9;
	@%p21 bra 	$L__BB1_6;
	add.s32 	%r690, %r81, %r9;
	div.s32 	%r691, %r690, %r88;
	mul.lo.s32 	%r692, %r691, %r88;
	sub.s32 	%r693, %r690, %r692;
	div.s32 	%r694, %r693, %r87;
	mul.lo.s32 	%r695, %r694, %r87;
	sub.s32 	%r696, %r693, %r695;
	add.s32 	%r697, %r691, %r84;
	add.s32 	%r698, %r694, %r85;
	mad.lo.s32 	%r699, %r697, %r83, %r86;
	add.s32 	%r700, %r699, %r696;
	mad.lo.s32 	%r701, %r698, %r82, %r700;
	mul.wide.s32 	%rd83, %r701, 4;
	add.s64 	%rd84, %rd2, %rd83;
	ld.global.u32 	%r929, [%rd84];
	add.s32 	%r924, %r9, 256;
$L__BB1_6:
	setp.ge.u32 	%p22, %r924, %r89;
	@%p22 bra 	$L__BB1_16;
	not.b32 	%r703, %r924;
	add.s32 	%r14, %r89, %r703;
	shr.u32 	%r704, %r14, 8;
	add.s32 	%r15, %r704, 1;
	setp.lt.u32 	%p23, %r14, 768;
	@%p23 bra 	$L__BB1_11;
	add.s32 	%r921, %r924, 512;
	add.s32 	%r920, %r81, %r924;
	and.b32  	%r705, %r15, 33554428;
	neg.s32 	%r919, %r705;
$L__BB1_9:
	.pragma "nounroll";
	div.s32 	%r706, %r920, %r88;
	mul.lo.s32 	%r707, %r706, %r88;
	sub.s32 	%r708, %r920, %r707;
	div.s32 	%r709, %r708, %r87;
	mul.lo.s32 	%r710, %r709, %r87;
	sub.s32 	%r711, %r708, %r710;
	add.s32 	%r712, %r706, %r84;
	add.s32 	%r713, %r709, %r85;
	mad.lo.s32 	%r714, %r712, %r83, %r86;
	add.s32 	%r715, %r714, %r711;
	mad.lo.s32 	%r716, %r713, %r82, %r715;
	mul.wide.s32 	%rd85, %r716, 4;
	add.s64 	%rd86, %rd2, %rd85;
	ld.global.u32 	%r717, [%rd86];
	add.s32 	%r718, %r717, %r929;
	add.s32 	%r719, %r920, 256;
	div.s32 	%r720, %r719, %r88;
	mul.lo.s32 	%r721, %r720, %r88;
	sub.s32 	%r722, %r719, %r721;
	div.s32 	%r723, %r722, %r87;
	mul.lo.s32 	%r724, %r723, %r87;
	sub.s32 	%r725, %r722, %r724;
	add.s32 	%r726, %r720, %r84;
	add.s32 	%r727, %r723, %r85;
	mad.lo.s32 	%r728, %r726, %r83, %r86;
	add.s32 	%r729, %r728, %r725;
	mad.lo.s32 	%r730, %r727, %r82, %r729;
	mul.wide.s32 	%rd87, %r730, 4;
	add.s64 	%rd88, %rd2, %rd87;
	ld.global.u32 	%r731, [%rd88];
	add.s32 	%r732, %r731, %r718;
	add.s32 	%r733, %r920, 512;
	div.s32 	%r734, %r733, %r88;
	mul.lo.s32 	%r735, %r734, %r88;
	sub.s32 	%r736, %r733, %r735;
	div.s32 	%r737, %r736, %r87;
	mul.lo.s32 	%r738, %r737, %r87;
	sub.s32 	%r739, %r736, %r738;
	add.s32 	%r740, %r734, %r84;
	add.s32 	%r741, %r737, %r85;
	mad.lo.s32 	%r742, %r740, %r83, %r86;
	add.s32 	%r743, %r742, %r739;
	mad.lo.s32 	%r744, %r741, %r82, %r743;
	mul.wide.s32 	%rd89, %r744, 4;
	add.s64 	%rd90, %rd2, %rd89;
	ld.global.u32 	%r745, [%rd90];
	add.s32 	%r746, %r745, %r732;
	add.s32 	%r747, %r920, 768;
	div.s32 	%r748, %r747, %r88;
	mul.lo.s32 	%r749, %r748, %r88;
	sub.s32 	%r750, %r747, %r749;
	div.s32 	%r751, %r750, %r87;
	mul.lo.s32 	%r752, %r751, %r87;
	sub.s32 	%r753, %r750, %r752;
	add.s32 	%r754, %r748, %r84;
	add.s32 	%r755, %r751, %r85;
	mad.lo.s32 	%r756, %r754, %r83, %r86;
	add.s32 	%r757, %r756, %r753;
	mad.lo.s32 	%r758, %r755, %r82, %r757;
	mul.wide.s32 	%rd91, %r758, 4;
	add.s64 	%rd92, %rd2, %rd91;
	ld.global.u32 	%r759, [%rd92];
	add.s32 	%r929, %r759, %r746;
	add.s32 	%r921, %r921, 1024;
	add.s32 	%r920, %r920, 1024;
	add.s32 	%r919, %r919, 4;
	setp.ne.s32 	%p24, %r919, 0;
	@%p24 bra 	$L__BB1_9;
	add.s32 	%r924, %r921, -512;
$L__BB1_11:
	and.b32  	%r761, %r15, 3;
	setp.eq.s32 	%p25, %r761, 0;
	@%p25 bra 	$L__BB1_16;
	setp.eq.s32 	%p26, %r761, 1;
	@%p26 bra 	$L__BB1_14;
	add.s32 	%r762, %r924, %r81;
	div.s32 	%r763, %r762, %r88;
	mul.lo.s32 	%r764, %r763, %r88;
	sub.s32 	%r765, %r762, %r764;
	div.s32 	%r766, %r765, %r87;
	mul.lo.s32 	%r767, %r766, %r87;
	sub.s32 	%r768, %r765, %r767;
	add.s32 	%r769, %r763, %r84;
	add.s32 	%r770, %r766, %r85;
	mad.lo.s32 	%r771, %r769, %r83, %r86;
	add.s32 	%r772, %r771, %r768;
	mad.lo.s32 	%r773, %r770, %r82, %r772;
	mul.wide.s32 	%rd93, %r773, 4;
	add.s64 	%rd94, %rd2, %rd93;
	ld.global.u32 	%r774, [%rd94];
	add.s32 	%r775, %r774, %r929;
	add.s32 	%r776, %r762, 256;
	div.s32 	%r777, %r776, %r88;
	mul.lo.s32 	%r778, %r777, %r88;
	sub.s32 	%r779, %r776, %r778;
	div.s32 	%r780, %r779, %r87;
	mul.lo.s32 	%r781, %r780, %r87;
	sub.s32 	%r782, %r779, %r781;
	add.s32 	%r783, %r777, %r84;
	add.s32 	%r784, %r780, %r85;
	mad.lo.s32 	%r785, %r783, %r83, %r86;
	add.s32 	%r786, %r785, %r782;
	mad.lo.s32 	%r787, %r784, %r82, %r786;
	mul.wide.s32 	%rd95, %r787, 4;
	add.s64 	%rd96, %rd2, %rd95;
	ld.global.u32 	%r788, [%rd96];
	add.s32 	%r929, %r788, %r775;
	add.s32 	%r924, %r924, 512;
$L__BB1_14:
	and.b32  	%r789, %r14, 256;
	setp.ne.s32 	%p27, %r789, 0;
	@%p27 bra 	$L__BB1_16;
	add.s32 	%r790, %r924, %r81;
	div.s32 	%r791, %r790, %r88;
	mul.lo.s32 	%r792, %r791, %r88;
	sub.s32 	%r793, %r790, %r792;
	div.s32 	%r794, %r793, %r87;
	mul.lo.s32 	%r795, %r794, %r87;
	sub.s32 	%r796, %r793, %r795;
	add.s32 	%r797, %r791, %r84;
	add.s32 	%r798, %r794, %r85;
	mad.lo.s32 	%r799, %r797, %r83, %r86;
	add.s32 	%r800, %r799, %r796;
	mad.lo.s32 	%r801, %r798, %r82, %r800;
	mul.wide.s32 	%rd97, %r801, 4;
	add.s64 	%rd98, %rd2, %rd97;
	ld.global.u32 	%r802, [%rd98];
	add.s32 	%r929, %r802, %r929;
$L__BB1_16:
	setp.lt.u32 	%p28, %r89, 256;
	@%p28 bra 	$L__BB1_21;
	// begin inline asm
	mov.u32 %r866, %laneid;
	// end inline asm
	mov.b32 	%r869, 1;
	mov.b32 	%r890, 31;
	mov.b32 	%r891, -1;
	// begin inline asm
	shfl.sync.down.b32 %r867, %r929, %r869, %r890, %r891;
	// end inline asm
	setp.gt.s32 	%p44, %r866, 30;
	selp.b32 	%r892, 0, %r867, %p44;
	add.s32 	%r873, %r892, %r929;
	mov.b32 	%r874, 2;
	// begin inline asm
	shfl.sync.down.b32 %r872, %r873, %r874, %r890, %r891;
	// end inline asm
	setp.gt.s32 	%p45, %r866, 29;
	selp.b32 	%r893, 0, %r872, %p45;
	add.s32 	%r878, %r873, %r893;
	mov.b32 	%r879, 4;
	// begin inline asm
	shfl.sync.down.b32 %r877, %r878, %r879, %r890, %r891;
	// end inline asm
	setp.gt.s32 	%p46, %r866, 27;
	selp.b32 	%r894, 0, %r877, %p46;
	add.s32 	%r883, %r878, %r894;
	mov.b32 	%r884, 8;
	// begin inline asm
	shfl.sync.down.b32 %r882, %r883, %r884, %r890, %r891;
	// end inline asm
	setp.gt.s32 	%p47, %r866, 23;
	selp.b32 	%r895, 0, %r882, %p47;
	add.s32 	%r888, %r883, %r895;
	mov.b32 	%r889, 16;
	// begin inline asm
	shfl.sync.down.b32 %r887, %r888, %r889, %r890, %r891;
	// end inline asm
	setp.gt.s32 	%p48, %r866, 15;
	selp.b32 	%r896, 0, %r887, %p48;
	add.s32 	%r945, %r888, %r896;
	setp.ne.s32 	%p49, %r866, 0;
	@%p49 bra 	$L__BB1_19;
	shr.u32 	%r897, %r9, 3;
	and.b32  	%r898, %r897, 124;
	mov.u32 	%r899, _ZZN3cub18CUB_300001_SM_10006detail6reduce28DeviceReduceSingleTileKernelINS2_10policy_hubIijN4cuda3std3__44plusIiEEE10Policy1000EN6thrust24THRUST_300001_SM_1000_NS20permutation_iteratorINSD_10device_ptrIKiEENSD_18transform_iteratorI18SubarrayIndexMap3DNSD_17counting_iteratorIiNSD_11use_defaultESL_SL_EESL_SL_EEEEPijS9_iiNS7_10__identityEEEvT0_T1_T2_T3_T4_T6_E12temp_storage;
	add.s32 	%r900, %r899, %r898;
	st.shared.u32 	[%r900+8], %r945;
$L__BB1_19:
	bar.sync 	0;
	setp.ne.s32 	%p50, %r9, 0;
	@%p50 bra 	$L__BB1_43;
	ld.shared.u32 	%r901, [_ZZN3cub18CUB_300001_SM_10006detail6reduce28DeviceReduceSingleTileKernelINS2_10policy_hubIijN4cuda3std3__44plusIiEEE10Policy1000EN6thrust24THRUST_300001_SM_1000_NS20permutation_iteratorINSD_10device_ptrIKiEENSD_18transform_iteratorI18SubarrayIndexMap3DNSD_17counting_iteratorIiNSD_11use_defaultESL_SL_EESL_SL_EEEEPijS9_iiNS7_10__identityEEEvT0_T1_T2_T3_T4_T6_E12temp_storage+12];
	add.s32 	%r902, %r901, %r945;
	ld.shared.u32 	%r903, [_ZZN3cub18CUB_300001_SM_10006detail6reduce28DeviceReduceSingleTileKernelINS2_10policy_hubIijN4cuda3std3__44plusIiEEE10Policy1000EN6thrust24THRUST_300001_SM_1000_NS20permutation_iteratorINSD_10device_ptrIKiEENSD_18transform_iteratorI18SubarrayIndexMap3DNSD_17counting_iteratorIiNSD_11use_defaultESL_SL_EESL_SL_EEEEPijS9_iiNS7_10__identityEEEvT0_T1_T2_T3_T4_T6_E12temp_storage+16];
	add.s32 	%r904, %r902, %r903;
	ld.shared.u32 	%r905, [_ZZN3cub18CUB_300001_SM_10006detail6reduce28DeviceReduceSingleTileKernelINS2_10policy_hubIijN4cuda3std3__44plusIiEEE10Policy1000EN6thrust24THRUST_300001_SM_1000_NS20permutation_iteratorINSD_10device_ptrIKiEENSD_18transform_iteratorI18SubarrayIndexMap3DNSD_17counting_iteratorIiNSD_11use_defaultESL_SL_EESL_SL_EEEEPijS9_iiNS7_10__identityEEEvT0_T1_T2_T3_T4_T6_E12temp_storage+20];
	add.s32 	%r906, %r904, %r905;
	ld.shared.u32 	%r907, [_ZZN3cub18CUB_300001_SM_10006detail6reduce28DeviceReduceSingleTileKernelINS2_10policy_hubIijN4cuda3std3__44plusIiEEE10Policy1000EN6thrust24THRUST_300001_SM_1000_NS20permutation_iteratorINSD_10device_ptrIKiEENSD_18transform_iteratorI18SubarrayIndexMap3DNSD_17counting_iteratorIiNSD_11use_defaultESL_SL_EESL_SL_EEEEPijS9_iiNS7_10__identityEEEvT0_T1_T2_T3_T4_T6_E12temp_storage+24];
	add.s32 	%r908, %r906, %r907;
	ld.shared.u32 	%r909, [_ZZN3cub18CUB_300001_SM_10006detail6reduce28DeviceReduceSingleTileKernelINS2_10policy_hubIijN4cuda3std3__44plusIiEEE10Policy1000EN6thrust24THRUST_300001_SM_1000_NS20permutation_iteratorINSD_10device_ptrIKiEENSD_18transform_iteratorI18SubarrayIndexMap3DNSD_17counting_iteratorIiNSD_11use_defaultESL_SL_EESL_SL_EEEEPijS9_iiNS7_10__identityEEEvT0_T1_T2_T3_T4_T6_E12temp_storage+28];
	add.s32 	%r910, %r908, %r909;
	ld.shared.u32 	%r911, [_ZZN3cub18CUB_300001_SM_10006detail6reduce28DeviceReduceSingleTileKernelINS2_10policy_hubIijN4cuda3std3__44plusIiEEE10Policy1000EN6thrust24THRUST_300001_SM_1000_NS20permutation_iteratorINSD_10device_ptrIKiEENSD_18transform_iteratorI18SubarrayIndexMap3DNSD_17counting_iteratorIiNSD_11use_defaultESL_SL_EESL_SL_EEEEPijS9_iiNS7_10__identityEEEvT0_T1_T2_T3_T4_T6_E12temp_storage+32];
	add.s32 	%r912, %r910, %r911;
	ld.shared.u32 	%r913, [_ZZN3cub18CUB_300001_SM_10006detail6reduce28DeviceReduceSingleTileKernelINS2_10policy_hubIijN4cuda3std3__44plusIiEEE10Policy1000EN6thrust24THRUST_300001_SM_1000_NS20permutation_iteratorINSD_10device_ptrIKiEENSD_18transform_iteratorI18SubarrayIndexMap3DNSD_17counting_iteratorIiNSD_11use_defaultESL_SL_EESL_SL_EEEEPijS9_iiNS7_10__identityEEEvT0_T1_T2_T3_T4_T6_E12temp_storage+36];
	add.s32 	%r945, %r912, %r913;
	bra.uni 	$L__BB1_43;
$L__BB1_21:
	// begin inline asm
	mov.u32 %r803, %laneid;
	// end inline asm
	and.b32  	%r829, %r9, 992;
	add.s32 	%r830, %r829, 32;
	setp.gt.u32 	%p29, %r830, %r89;
	not.b32 	%r831, %r829;
	add.s32 	%r832, %r89, %r831;
	selp.b32 	%r827, %r832, 31, %p29;
	mov.b32 	%r806, 1;
	mov.b32 	%r828, -1;
	// begin inline asm
	shfl.sync.down.b32 %r804, %r929, %r806, %r827, %r828;
	// end inline asm
	setp.lt.s32 	%p30, %r803, %r827;
	selp.b32 	%r833, %r804, 0, %p30;
	add.s32 	%r810, %r833, %r929;
	mov.b32 	%r811, 2;
	// begin inline asm
	shfl.sync.down.b32 %r809, %r810, %r811, %r827, %r828;
	// end inline asm
	add.s32 	%r834, %r803, 2;
	setp.gt.s32 	%p31, %r834, %r827;
	selp.b32 	%r835, 0, %r809, %p31;
	add.s32 	%r815, %r810, %r835;
	mov.b32 	%r816, 4;
	// begin inline asm
	shfl.sync.down.b32 %r814, %r815, %r816, %r827, %r828;
	// end inline asm
	add.s32 	%r836, %r803, 4;
	setp.gt.s32 	%p32, %r836, %r827;
	selp.b32 	%r837, 0, %r814, %p32;
	add.s32 	%r820, %r815, %r837;
	mov.b32 	%r821, 8;
	// begin inline asm
	shfl.sync.down.b32 %r819, %r820, %r821, %r827, %r828;
	// end inline asm
	add.s32 	%r838, %r803, 8;
	setp.gt.s32 	%p33, %r838, %r827;
	selp.b32 	%r839, 0, %r819, %p33;
	add.s32 	%r825, %r820, %r839;
	mov.b32 	%r826, 16;
	// begin inline asm
	shfl.sync.down.b32 %r824, %r825, %r826, %r827, %r828;
	// end inline asm
	add.s32 	%r840, %r803, 16;
	setp.gt.s32 	%p34, %r840, %r827;
	selp.b32 	%r841, 0, %r824, %p34;
	add.s32 	%r945, %r825, %r841;
	setp.ne.s32 	%p35, %r803, 0;
	@%p35 bra 	$L__BB1_23;
	shr.u32 	%r842, %r9, 3;
	and.b32  	%r843, %r842, 124;
	mov.u32 	%r844, _ZZN3cub18CUB_300001_SM_10006detail6reduce28DeviceReduceSingleTileKernelINS2_10policy_hubIijN4cuda3std3__44plusIiEEE10Policy1000EN6thrust24THRUST_300001_SM_1000_NS20permutation_iteratorINSD_10device_ptrIKiEENSD_18transform_iteratorI18SubarrayIndexMap3DNSD_17counting_iteratorIiNSD_11use_defaultESL_SL_EESL_SL_EEEEPijS9_iiNS7_10__identityEEEvT0_T1_T2_T3_T4_T6_E12temp_storage;
	add.s32 	%r845, %r844, %r843;
	st.shared.u32 	[%r845+8], %r945;
$L__BB1_23:
	bar.sync 	0;
	setp.ne.s32 	%p36, %r9, 0;
	@%p36 bra 	$L__BB1_43;
	setp.gt.u32 	%p37, %r89, 32;
	ld.shared.u32 	%r846, [_ZZN3cub18CUB_300001_SM_10006detail6reduce28DeviceReduceSingleTileKernelINS2_10policy_hubIijN4cuda3std3__44plusIiEEE10Policy1000EN6thrust24THRUST_300001_SM_1000_NS20permutation_iteratorINSD_10device_ptrIKiEENSD_18transform_iteratorI18SubarrayIndexMap3DNSD_17counting_iteratorIiNSD_11use_defaultESL_SL_EESL_SL_EEEEPijS9_iiNS7_10__identityEEEvT0_T1_T2_T3_T4_T6_E12temp_storage+12];
	selp.b32 	%r847, %r846, 0, %p37;
	add.s32 	%r848, %r847, %r945;
	setp.gt.u32 	%p38, %r89, 64;
	ld.shared.u32 	%r849, [_ZZN3cub18CUB_300001_SM_10006detail6reduce28DeviceReduceSingleTileKernelINS2_10policy_hubIijN4cuda3std3__44plusIiEEE10Policy1000EN6thrust24THRUST_300001_SM_1000_NS20permutation_iteratorINSD_10device_ptrIKiEENSD_18transform_iteratorI18SubarrayIndexMap3DNSD_17counting_iteratorIiNSD_11use_defaultESL_SL_EESL_SL_EEEEPijS9_iiNS7_10__identityEEEvT0_T1_T2_T3_T4_T6_E12temp_storage+16];
	selp.b32 	%r850, %r849, 0, %p38;
	add.s32 	%r851, %r848, %r850;
	setp.gt.u32 	%p39, %r89, 96;
	ld.shared.u32 	%r852, [_ZZN3cub18CUB_300001_SM_10006detail6reduce28DeviceReduceSingleTileKernelINS2_10policy_hubIijN4cuda3std3__44plusIiEEE10Policy1000EN6thrust24THRUST_300001_SM_1000_NS20permutation_iteratorINSD_10device_ptrIKiEENSD_18transform_iteratorI18SubarrayIndexMap3DNSD_17counting_iteratorIiNSD_11use_defaultESL_SL_EESL_SL_EEEEPijS9_iiNS7_10__identityEEEvT0_T1_T2_T3_T4_T6_E12temp_storage+20];
	selp.b32 	%r853, %r852, 0, %p39;
	add.s32 	%r854, %r851, %r853;
	setp.gt.u32 	%p40, %r89, 128;
	ld.shared.u32 	%r855, [_ZZN3cub18CUB_300001_SM_10006detail6reduce28DeviceReduceSingleTileKernelINS2_10policy_hubIijN4cuda3std3__44plusIiEEE10Policy1000EN6thrust24THRUST_300001_SM_1000_NS20permutation_iteratorINSD_10device_ptrIKiEENSD_18transform_iteratorI18SubarrayIndexMap3DNSD_17counting_iteratorIiNSD_11use_defaultESL_SL_EESL_SL_EEEEPijS9_iiNS7_10__identityEEEvT0_T1_T2_T3_T4_T6_E12temp_storage+24];
	selp.b32 	%r856, %r855, 0, %p40;
	add.s32 	%r857, %r854, %r856;
	setp.gt.u32 	%p41, %r89, 160;
	ld.shared.u32 	%r858, [_ZZN3cub18CUB_300001_SM_10006detail6reduce28DeviceReduceSingleTileKernelINS2_10policy_hubIijN4cuda3std3__44plusIiEEE10Policy1000EN6thrust24THRUST_300001_SM_1000_NS20permutation_iteratorINSD_10device_ptrIKiEENSD_18transform_iteratorI18SubarrayIndexMap3DNSD_17counting_iteratorIiNSD_11use_defaultESL_SL_EESL_SL_EEEEPijS9_iiNS7_10__identityEEEvT0_T1_T2_T3_T4_T6_E12temp_storage+28];
	selp.b32 	%r859, %r858, 0, %p41;
	add.s32 	%r860, %r857, %r859;
	setp.gt.u32 	%p42, %r89, 192;
	ld.shared.u32 	%r861, [_ZZN3cub18CUB_300001_SM_10006detail6reduce28DeviceReduceSingleTileKernelINS2_10policy_hubIijN4cuda3std3__44plusIiEEE10Policy1000EN6thrust24THRUST_300001_SM_1000_NS20permutation_iteratorINSD_10device_ptrIKiEENSD_18transform_iteratorI18SubarrayIndexMap3DNSD_17counting_iteratorIiNSD_11use_defaultESL_SL_EESL_SL_EEEEPijS9_iiNS7_10__identityEEEvT0_T1_T2_T3_T4_T6_E12temp_storage+32];
	selp.b32 	%r862, %r861, 0, %p42;
	add.s32 	%r863, %r860, %r862;
	setp.gt.u32 	%p43, %r89, 224;
	ld.shared.u32 	%r864, [_ZZN3cub18CUB_300001_SM_10006detail6reduce28DeviceReduceSingleTileKernelINS2_10policy_hubIijN4cuda3std3__44plusIiEEE10Policy1000EN6thrust24THRUST_300001_SM_1000_NS20permutation_iteratorINSD_10device_ptrIKiEENSD_18transform_iteratorI18SubarrayIndexMap3DNSD_17counting_iteratorIiNSD_11use_defaultESL_SL_EESL_SL_EEEEPijS9_iiNS7_10__identityEEEvT0_T1_T2_T3_T4_T6_E12temp_storage+36];
	selp.b32 	%r865, %r864, 0, %p43;
	add.s32 	%r945, %r863, %r865;
	bra.uni 	$L__BB1_43;
$L__BB1_25:
	mov.u32 	%r42, %tid.x;
	add.s32 	%r43, %r81, %r42;
	div.s32 	%r92, %r43, %r88;
	mul.lo.s32 	%r93, %r92, %r88;
	sub.s32 	%r94, %r43, %r93;
	div.s32 	%r95, %r94, %r87;
	mul.lo.s32 	%r96, %r95, %r87;
	sub.s32 	%r97, %r94, %r96;
	add.s32 	%r98, %r92, %r84;
	add.s32 	%r99, %r95, %r85;
	mad.lo.s32 	%r100, %r98, %r83, %r86;
	add.s32 	%r101, %r100, %r97;
	mad.lo.s32 	%r102, %r99, %r82, %r101;
	mul.wide.s32 	%rd5, %r102, 4;
	add.s64 	%rd6, %rd2, %rd5;
	ld.global.u32 	%r103, [%rd6];
	add.s32 	%r44, %r43, 256;
	div.s32 	%r104, %r44, %r88;
	mul.lo.s32 	%r105, %r104, %r88;
	sub.s32 	%r106, %r44, %r105;
	div.s32 	%r107, %r106, %r87;
	mul.lo.s32 	%r108, %r107, %r87;
	sub.s32 	%r109, %r106, %r108;
	add.s32 	%r110, %r104, %r84;
	add.s32 	%r111, %r107, %r85;
	mad.lo.s32 	%r112, %r110, %r83, %r86;
	add.s32 	%r113, %r112, %r109;
	mad.lo.s32 	%r114, %r111, %r82, %r113;
	mul.wide.s32 	%rd7, %r114, 4;
	add.s64 	%rd8, %rd2, %rd7;
	ld.global.u32 	%r115, [%rd8];
	add.s32 	%r116, %r43, 512;
	div.s32 	%r117, %r116, %r88;
	mul.lo.s32 	%r118, %r117, %r88;
	sub.s32 	%r119, %r116, %r118;
	div.s32 	%r120, %r119, %r87;
	mul.lo.s32 	%r121, %r120, %r87;
	sub.s32 	%r122, %r119, %r121;
	add.s32 	%r123, %r117, %r84;
	add.s32 	%r124, %r120, %r85;
	mad.lo.s32 	%r125, %r123, %r83, %r86;
	add.s32 	%r126, %r125, %r122;
	mad.lo.s32 	%r127, %r124, %r82, %r126;
	mul.wide.s32 	%rd9, %r127, 4;
	add.s64 	%rd10, %rd2, %rd9;
	ld.global.u32 	%r128, [%rd10];
	add.s32 	%r129, %r43, 768;
	div.s32 	%r130, %r129, %r88;
	mul.lo.s32 	%r131, %r130, %r88;
	sub.s32 	%r132, %r129, %r131;
	div.s32 	%r133, %r132, %r87;
	mul.lo.s32 	%r134, %r133, %r87;
	sub.s32 	%r135, %r132, %r134;
	add.s32 	%r136, %r130, %r84;
	add.s32 	%r137, %r133, %r85;
	mad.lo.s32 	%r138, %r136, %r83, %r86;
	add.s32 	%r139, %r138, %r135;
	mad.lo.s32 	%r140, %r137, %r82, %r139;
	mul.wide.s32 	%rd11, %r140, 4;
	add.s64 	%rd12, %rd2, %rd11;
	ld.global.u32 	%r141, [%rd12];
	add.s32 	%r142, %r43, 1024;
	div.s32 	%r143, %r142, %r88;
	mul.lo.s32 	%r144, %r143, %r88;
	sub.s32 	%r145, %r142, %r144;
	div.s32 	%r146, %r145, %r87;
	mul.lo.s32 	%r147, %r146, %r87;
	sub.s32 	%r148, %r145, %r147;
	add.s32 	%r149, %r143, %r84;
	add.s32 	%r150, %r146, %r85;
	mad.lo.s32 	%r151, %r149, %r83, %r86;
	add.s32 	%r152, %r151, %r148;
	mad.lo.s32 	%r153, %r150, %r82, %r152;
	mul.wide.s32 	%rd13, %r153, 4;
	add.s64 	%rd14, %rd2, %rd13;
	ld.global.u32 	%r154, [%rd14];
	add.s32 	%r155, %r43, 1280;
	div.s32 	%r156, %r155, %r88;
	mul.lo.s32 	%r157, %r156, %r88;
	sub.s32 	%r158, %r155, %r157;
	div.s32 	%r159, %r158, %r87;
	mul.lo.s32 	%r160, %r159, %r87;
	sub.s32 	%r161, %r158, %r160;
	add.s32 	%r162, %r156, %r84;
	add.s32 	%r163, %r159, %r85;
	mad.lo.s32 	%r164, %r162, %r83, %r86;
	add.s32 	%r165, %r164, %r161;
	mad.lo.s32 	%r166, %r163, %r82, %r165;
	mul.wide.s32 	%rd15, %r166, 4;
	add.s64 	%rd16, %rd2, %rd15;
	ld.global.u32 	%r167, [%rd16];
	add.s32 	%r168, %r43, 1536;
	div.s32 	%r169, %r168, %r88;
	mul.lo.s32 	%r170, %r169, %r88;
	sub.s32 	%r171, %r168, %r170;
	div.s32 	%r172, %r171, %r87;
	mul.lo.s32 	%r173, %r172, %r87;
	sub.s32 	%r174, %r171, %r173;
	add.s32 	%r175, %r169, %r84;
	add.s32 	%r176, %r172, %r85;
	mad.lo.s32 	%r177, %r175, %r83, %r86;
	add.s32 	%r178, %r177, %r174;
	mad.lo.s32 	%r179, %r176, %r82, %r178;
	mul.wide.s32 	%rd17, %r179, 4;
	add.s64 	%rd18, %rd2, %rd17;
	ld.global.u32 	%r180, [%rd18];
	add.s32 	%r181, %r43, 1792;
	div.s32 	%r182, %r181, %r88;
	mul.lo.s32 	%r183, %r182, %r88;
	sub.s32 	%r184, %r181, %r183;
	div.s32 	%r185, %r184, %r87;
	mul.lo.s32 	%r186, %r185, %r87;
	sub.s32 	%r187, %r184, %r186;
	add.s32 	%r188, %r182, %r84;
	add.s32 	%r189, %r185, %r85;
	mad.lo.s32 	%r190, %r188, %r83, %r86;
	add.s32 	%r191, %r190, %r187;
	mad.lo.s32 	%r192, %r189, %r82, %r191;
	mul.wide.s32 	%rd19, %r192, 4;
	add.s64 	%rd20, %rd2, %rd19;
	ld.global.u32 	%r193, [%rd20];
	add.s32 	%r194, %r43, 2048;
	div.s32 	%r195, %r194, %r88;
	mul.lo.s32 	%r196, %r195, %r88;
	sub.s32 	%r197, %r194, %r196;
	div.s32 	%r198, %r197, %r87;
	mul.lo.s32 	%r199, %r198, %r87;
	sub.s32 	%r200, %r197, %r199;
	add.s32 	%r201, %r195, %r84;
	add.s32 	%r202, %r198, %r85;
	mad.lo.s32 	%r203, %r201, %r83, %r86;
	add.s32 	%r204, %r203, %r200;
	mad.lo.s32 	%r205, %r202, %r82, %r204;
	mul.wide.s32 	%rd21, %r205, 4;
	add.s64 	%rd22, %rd2, %rd21;
	ld.global.u32 	%r206, [%rd22];
	add.s32 	%r207, %r43, 2304;
	div.s32 	%r208, %r207, %r88;
	mul.lo.s32 	%r209, %r208, %r88;
	sub.s32 	%r210, %r207, %r209;
	div.s32 	%r211, %r210, %r87;
	mul.lo.s32 	%r212, %r211, %r87;
	sub.s32 	%r213, %r210, %r212;
	add.s32 	%r214, %r208, %r84;
	add.s32 	%r215, %r211, %r85;
	mad.lo.s32 	%r216, %r214, %r83, %r86;
	add.s32 	%r217, %r216, %r213;
	mad.lo.s32 	%r218, %r215, %r82, %r217;
	mul.wide.s32 	%rd23, %r218, 4;
	add.s64 	%rd24, %rd2, %rd23;
	ld.global.u32 	%r219, [%rd24];
	add.s32 	%r220, %r43, 2560;
	div.s32 	%r221, %r220, %r88;
	mul.lo.s32 	%r222, %r221, %r88;
	sub.s32 	%r223, %r220, %r222;
	div.s32 	%r224, %r223, %r87;
	mul.lo.s32 	%r225, %r224, %r87;
	sub.s32 	%r226, %r223, %r225;
	add.s32 	%r227, %r221, %r84;
	add.s32 	%r228, %r224, %r85;
	mad.lo.s32 	%r229, %r227, %r83, %r86;
	add.s32 	%r230, %r229, %r226;
	mad.lo.s32 	%r231, %r228, %r82, %r230;
	mul.wide.s32 	%rd25, %r231, 4;
	add.s64 	%rd26, %rd2, %rd25;
	ld.global.u32 	%r232, [%rd26];
	add.s32 	%r233, %r43, 2816;
	div.s32 	%r234, %r233, %r88;
	mul.lo.s32 	%r235, %r234, %r88;
	sub.s32 	%r236, %r233, %r235;
	div.s32 	%r237, %r236, %r87;
	mul.lo.s32 	%r238, %r237, %r87;
	sub.s32 	%r239, %r236, %r238;
	add.s32 	%r240, %r234, %r84;
	add.s32 	%r241, %r237, %r85;
	mad.lo.s32 	%r242, %r240, %r83, %r86;
	add.s32 	%r243, %r242, %r239;
	mad.lo.s32 	%r244, %r241, %r82, %r243;
	mul.wide.s32 	%rd27, %r244, 4;
	add.s64 	%rd28, %rd2, %rd27;
	ld.global.u32 	%r245, [%rd28];
	add.s32 	%r246, %r43, 3072;
	div.s32 	%r247, %r246, %r88;
	mul.lo.s32 	%r248, %r247, %r88;
	sub.s32 	%r249, %r246, %r248;
	div.s32 	%r250, %r249, %r87;
	mul.lo.s32 	%r251, %r250, %r87;
	sub.s32 	%r252, %r249, %r251;
	add.s32 	%r253, %r247, %r84;
	add.s32 	%r254, %r250, %r85;
	mad.lo.s32 	%r255, %r253, %r83, %r86;
	add.s32 	%r256, %r255, %r252;
	mad.lo.s32 	%r257, %r254, %r82, %r256;
	mul.wide.s32 	%rd29, %r257, 4;
	add.s64 	%rd30, %rd2, %rd29;
	ld.global.u32 	%r258, [%rd30];
	add.s32 	%r259, %r43, 3328;
	div.s32 	%r260, %r259, %r88;
	mul.lo.s32 	%r261, %r260, %r88;
	sub.s32 	%r262, %r259, %r261;
	div.s32 	%r263, %r262, %r87;
	mul.lo.s32 	%r264, %r263, %r87;
	sub.s32 	%r265, %r262, %r264;
	add.s32 	%r266, %r260, %r84;
	add.s32 	%r267, %r263, %r85;
	mad.lo.s32 	%r268, %r266, %r83, %r86;
	add.s32 	%r269, %r268, %r265;
	mad.lo.s32 	%r270, %r267, %r82, %r269;
	mul.wide.s32 	%rd31, %r270, 4;
	add.s64 	%rd32, %rd2, %rd31;
	ld.global.u32 	%r271, [%rd32];
	add.s32 	%r272, %r43, 3584;
	div.s32 	%r273, %r272, %r88;
	mul.lo.s32 	%r274, %r273, %r88;
	sub.s32 	%r275, %r272, %r274;
	div.s32 	%r276, %r275, %r87;
	mul.lo.s32 	%r277, %r276, %r87;
	sub.s32 	%r278, %r275, %r277;
	add.s32 	%r279, %r273, %r84;
	add.s32 	%r280, %r276, %r85;
	mad.lo.s32 	%r281, %r279, %r83, %r86;
	add.s32 	%r282, %r281, %r278;
	mad.lo.s32 	%r283, %r280, %r82, %r282;
	mul.wide.s32 	%rd33, %r283, 4;
	add.s64 	%rd34, %rd2, %rd33;
	ld.global.u32 	%r284, [%rd34];
	add.s32 	%r285, %r43, 3840;
	div.s32 	%r286, %r285, %r88;
	mul.lo.s32 	%r287, %r286, %r88;
	sub.s32 	%r288, %r285, %r287;
	div.s32 	%r289, %r288, %r87;
	mul.lo.s32 	%r290, %r289, %r87;
	sub.s32 	%r291, %r288, %r290;
	add.s32 	%r292, %r286, %r84;
	add.s32 	%r293, %r289, %r85;
	mad.lo.s32 	%r294, %r292, %r83, %r86;
	add.s32 	%r295, %r294, %r291;
	mad.lo.s32 	%r296, %r293, %r82, %r295;
	mul.wide.s32 	%rd35, %r296, 4;
	add.s64 	%rd36, %rd2, %rd35;
	ld.global.u32 	%r297, [%rd36];
	add.s32 	%r298, %r115, %r103;
	add.s32 	%r299, %r128, %r298;
	add.s32 	%r300, %r141, %r299;
	add.s32 	%r301, %r154, %r300;
	add.s32 	%r302, %r167, %r301;
	add.s32 	%r303, %r180, %r302;
	add.s32 	%r304, %r193, %r303;
	add.s32 	%r305, %r206, %r304;
	add.s32 	%r306, %r219, %r305;
	add.s32 	%r307, %r232, %r306;
	add.s32 	%r308, %r245, %r307;
	add.s32 	%r309, %r258, %r308;
	add.s32 	%r310, %r271, %r309;
	add.s32 	%r311, %r284, %r310;
	add.s32 	%r944, %r297, %r311;
	add.s32 	%r46, %r89, -4096;
	setp.lt.u32 	%p3, %r46, 4096;
	mov.b32 	%r932, 4096;
	@%p3 bra 	$L__BB1_29;
	mov.b32 	%r932, 4096;
$L__BB1_27:
	add.s32 	%r313, %r43, %r932;
	div.s32 	%r314, %r313, %r88;
	mul.lo.s32 	%r315, %r314, %r88;
	sub.s32 	%r316, %r313, %r315;
	div.s32 	%r317, %r316, %r87;
	mul.lo.s32 	%r318, %r317, %r87;
	sub.s32 	%r319, %r316, %r318;
	add.s32 	%r320, %r314, %r84;
	add.s32 	%r321, %r317, %r85;
	mad.lo.s32 	%r322, %r320, %r83, %r86;
	add.s32 	%r323, %r322, %r319;
	mad.lo.s32 	%r324, %r321, %r82, %r323;
	mul.wide.s32 	%rd37, %r324, 4;
	add.s64 	%rd38, %rd2, %rd37;
	ld.global.u32 	%r325, [%rd38];
	add.s32 	%r326, %r44, %r932;
	div.s32 	%r327, %r326, %r88;
	mul.lo.s32 	%r328, %r327, %r88;
	sub.s32 	%r329, %r326, %r328;
	div.s32 	%r330, %r329, %r87;
	mul.lo.s32 	%r331, %r330, %r87;
	sub.s32 	%r332, %r329, %r331;
	add.s32 	%r333, %r327, %r84;
	add.s32 	%r334, %r330, %r85;
	mad.lo.s32 	%r335, %r333, %r83, %r86;
	add.s32 	%r336, %r335, %r332;
	mad.lo.s32 	%r337, %r334, %r82, %r336;
	mul.wide.s32 	%rd39, %r337, 4;
	add.s64 	%rd40, %rd2, %rd39;
	ld.global.u32 	%r338, [%rd40];
	add.s32 	%r339, %r326, 256;
	div.s32 	%r340, %r339, %r88;
	mul.lo.s32 	%r341, %r340, %r88;
	sub.s32 	%r342, %r339, %r341;
	div.s32 	%r343, %r342, %r87;
	mul.lo.s32 	%r344, %r343, %r87;
	sub.s32 	%r345, %r342, %r344;
	add.s32 	%r346, %r340, %r84;
	add.s32 	%r347, %r343, %r85;
	mad.lo.s32 	%r348, %r346, %r83, %r86;
	add.s32 	%r349, %r348, %r345;
	mad.lo.s32 	%r350, %r347, %r82, %r349;
	mul.wide.s32 	%rd41, %r350, 4;
	add.s64 	%rd42, %rd2, %rd41;
	ld.global.u32 	%r351, [%rd42];
	add.s32 	%r352, %r326, 512;
	div.s32 	%r353, %r352, %r88;
	mul.lo.s32 	%r354, %r353, %r88;
	sub.s32 	%r355, %r352, %r354;
	div.s32 	%r356, %r355, %r87;
	mul.lo.s32 	%r357, %r356, %r87;
	sub.s32 	%r358, %r355, %r357;
	add.s32 	%r359, %r353, %r84;
	add.s32 	%r360, %r356, %r85;
	mad.lo.s32 	%r361, %r359, %r83, %r86;
	add.s32 	%r362, %r361, %r358;
	mad.lo.s32 	%r363, %r360, %r82, %r362;
	mul.wide.s32 	%rd43, %r363, 4;
	add.s64 	%rd44, %rd2, %rd43;
	ld.global.u32 	%r364, [%rd44];
	add.s32 	%r365, %r326, 768;
	div.s32 	%r366, %r365, %r88;
	mul.lo.s32 	%r367, %r366, %r88;
	sub.s32 	%r368, %r365, %r367;
	div.s32 	%r369, %r368, %r87;
	mul.lo.s32 	%r370, %r369, %r87;
	sub.s32 	%r371, %r368, %r370;
	add.s32 	%r372, %r366, %r84;
	add.s32 	%r373, %r369, %r85;
	mad.lo.s32 	%r374, %r372, %r83, %r86;
	add.s32 	%r375, %r374, %r371;
	mad.lo.s32 	%r376, %r373, %r82, %r375;
	mul.wide.s32 	%rd45, %r376, 4;
	add.s64 	%rd46, %rd2, %rd45;
	ld.global.u32 	%r377, [%rd46];
	add.s32 	%r378, %r326, 1024;
	div.s32 	%r379, %r378, %r88;
	mul.lo.s32 	%r380, %r379, %r88;
	sub.s32 	%r381, %r378, %r380;
	div.s32 	%r382, %r381, %r87;
	mul.lo.s32 	%r383, %r382, %r87;
	sub.s32 	%r384, %r381, %r383;
	add.s32 	%r385, %r379, %r84;
	add.s32 	%r386, %r382, %r85;
	mad.lo.s32 	%r387, %r385, %r83, %r86;
	add.s32 	%r388, %r387, %r384;
	mad.lo.s32 	%r389, %r386, %r82, %r388;
	mul.wide.s32 	%rd47, %r389, 4;
	add.s64 	%rd48, %rd2, %rd47;
	ld.global.u32 	%r390, [%rd48];
	add.s32 	%r391, %r326, 1280;
	div.s32 	%r392, %r391, %r88;
	mul.lo.s32 	%r393, %r392, %r88;
	sub.s32 	%r394, %r391, %r393;
	div.s32 	%r395, %r394, %r87;
	mul.lo.s32 	%r396, %r395, %r87;
	sub.s32 	%r397, %r394, %r396;
	add.s32 	%r398, %r392, %r84;
	add.s32 	%r399, %r395, %r85;
	mad.lo.s32 	%r400, %r398, %r83, %r86;
	add.s32 	%r401, %r400, %r397;
	mad.lo.s32 	%r402, %r399, %r82, %r401;
	mul.wide.s32 	%rd49, %r402, 4;
	add.s64 	%rd50, %rd2, %rd49;
	ld.global.u32 	%r403, [%rd50];
	add.s32 	%r404, %r326, 1536;
	div.s32 	%r405, %r404, %r88;
	mul.lo.s32 	%r406, %r405, %r88;
	sub.s32 	%r407, %r404, %r406;
	div.s32 	%r408, %r407, %r87;
	mul.lo.s32 	%r409, %r408, %r87;
	sub.s32 	%r410, %r407, %r409;
	add.s32 	%r411, %r405, %r84;
	add.s32 	%r412, %r408, %r85;
	mad.lo.s32 	%r413, %r411, %r83, %r86;
	add.s32 	%r414, %r413, %r410;
	mad.lo.s32 	%r415, %r412, %r82, %r414;
	mul.wide.s32 	%rd51, %r415, 4;
	add.s64 	%rd52, %rd2, %rd51;
	ld.global.u32 	%r416, [%rd52];
	add.s32 	%r417, %r326, 1792;
	div.s32 	%r418, %r417, %r88;
	mul.lo.s32 	%r419, %r418, %r88;
	sub.s32 	%r420, %r417, %r419;
	div.s32 	%r421, %r420, %r87;
	mul.lo.s32 	%r422, %r421, %r87;
	sub.s32 	%r423, %r420, %r422;
	add.s32 	%r424, %r418, %r84;
	add.s32 	%r425, %r421, %r85;
	mad.lo.s32 	%r426, %r424, %r83, %r86;
	add.s32 	%r427, %r426, %r423;
	mad.lo.s32 	%r428, %r425, %r82, %r427;
	mul.wide.s32 	%rd53, %r428, 4;
	add.s64 	%rd54, %rd2, %rd53;
	ld.global.u32 	%r429, [%rd54];
	add.s32 	%r430, %r326, 2048;
	div.s32 	%r431, %r430, %r88;
	mul.lo.s32 	%r432, %r431, %r88;
	sub.s32 	%r433, %r430, %r432;
	div.s32 	%r434, %r433, %r87;
	mul.lo.s32 	%r435, %r434, %r87;
	sub.s32 	%r436, %r433, %r435;
	add.s32 	%r437, %r431, %r84;
	add.s32 	%r438, %r434, %r85;
	mad.lo.s32 	%r439, %r437, %r83, %r86;
	add.s32 	%r440, %r439, %r436;
	mad.lo.s32 	%r441, %r438, %r82, %r440;
	mul.wide.s32 	%rd55, %r441, 4;
	add.s64 	%rd56, %rd2, %rd55;
	ld.global.u32 	%r442, [%rd56];
	add.s32 	%r443, %r326, 2304;
	div.s32 	%r444, %r443, %r88;
	mul.lo.s32 	%r445, %r444, %r88;
	sub.s32 	%r446, %r443, %r445;
	div.s32 	%r447, %r446, %r87;
	mul.lo.s32 	%r448, %r447, %r87;
	sub.s32 	%r449, %r446, %r448;
	add.s32 	%r450, %r444, %r84;
	add.s32 	%r451, %r447, %r85;
	mad.lo.s32 	%r452, %r450, %r83, %r86;
	add.s32 	%r453, %r452, %r449;
	mad.lo.s32 	%r454, %r451, %r82, %r453;
	mul.wide.s32 	%rd57, %r454, 4;
	add.s64 	%rd58, %rd2, %rd57;
	ld.global.u32 	%r455, [%rd58];
	add.s32 	%r456, %r326, 2560;
	div.s32 	%r457, %r456, %r88;
	mul.lo.s32 	%r458, %r457, %r88;
	sub.s32 	%r459, %r456, %r458;
	div.s32 	%r460, %r459, %r87;
	mul.lo.s32 	%r461, %r460, %r87;
	sub.s32 	%r462, %r459, %r461;
	add.s32 	%r463, %r457, %r84;
	add.s32 	%r464, %r460, %r85;
	mad.lo.s32 	%r465, %r463, %r83, %r86;
	add.s32 	%r466, %r465, %r462;
	mad.lo.s32 	%r467, %r464, %r82, %r466;
	mul.wide.s32 	%rd59, %r467, 4;
	add.s64 	%rd60, %rd2, %rd59;
	ld.global.u32 	%r468, [%rd60];
	add.s32 	%r469, %r326, 2816;
	div.s32 	%r470, %r469, %r88;
	mul.lo.s32 	%r471, %r470, %r88;
	sub.s32 	%r472, %r469, %r471;
	div.s32 	%r473, %r472, %r87;
	mul.lo.s32 	%r474, %r473, %r87;
	sub.s32 	%r475, %r472, %r474;
	add.s32 	%r476, %r470, %r84;
	add.s32 	%r477, %r473, %r85;
	mad.lo.s32 	%r478, %r476, %r83, %r86;
	add.s32 	%r479, %r478, %r475;
	mad.lo.s32 	%r480, %r477, %r82, %r479;
	mul.wide.s32 	%rd61, %r480, 4;
	add.s64 	%rd62, %rd2, %rd61;
	ld.global.u32 	%r481, [%rd62];
	add.s32 	%r482, %r326, 3072;
	div.s32 	%r483, %r482, %r88;
	mul.lo.s32 	%r484, %r483, %r88;
	sub.s32 	%r485, %r482, %r484;
	div.s32 	%r486, %r485, %r87;
	mul.lo.s32 	%r487, %r486, %r87;
	sub.s32 	%r488, %r485, %r487;
	add.s32 	%r489, %r483, %r84;
	add.s32 	%r490, %r486, %r85;
	mad.lo.s32 	%r491, %r489, %r83, %r86;
	add.s32 	%r492, %r491, %r488;
	mad.lo.s32 	%r493, %r490, %r82, %r492;
	mul.wide.s32 	%rd63, %r493, 4;
	add.s64 	%rd64, %rd2, %rd63;
	ld.global.u32 	%r494, [%rd64];
	add.s32 	%r495, %r326, 3328;
	div.s32 	%r496, %r495, %r88;
	mul.lo.s32 	%r497, %r496, %r88;
	sub.s32 	%r498, %r495, %r497;
	div.s32 	%r499, %r498, %r87;
	mul.lo.s32 	%r500, %r499, %r87;
	sub.s32 	%r501, %r498, %r500;
	add.s32 	%r502, %r496, %r84;
	add.s32 	%r503, %r499, %r85;
	mad.lo.s32 	%r504, %r502, %r83, %r86;
	add.s32 	%r505, %r504, %r501;
	mad.lo.s32 	%r506, %r503, %r82, %r505;
	mul.wide.s32 	%rd65, %r506, 4;
	add.s64 	%rd66, %rd2, %rd65;
	ld.global.u32 	%r507, [%rd66];
	add.s32 	%r508, %r326, 3584;
	div.s32 	%r509, %r508, %r88;
	mul.lo.s32 	%r510, %r509, %r88;
	sub.s32 	%r511, %r508, %r510;
	div.s32 	%r512, %r511, %r87;
	mul.lo.s32 	%r513, %r512, %r87;
	sub.s32 	%r514, %r511, %r513;
	add.s32 	%r515, %r509, %r84;
	add.s32 	%r516, %r512, %r85;
	mad.lo.s32 	%r517, %r515, %r83, %r86;
	add.s32 	%r518, %r517, %r514;
	mad.lo.s32 	%r519, %r516, %r82, %r518;
	mul.wide.s32 	%rd67, %r519, 4;
	add.s64 	%rd68, %rd2, %rd67;
	ld.global.u32 	%r520, [%rd68];
	add.s32 	%r521, %r325, %r944;
	add.s32 	%r522, %r338, %r521;
	add.s32 	%r523, %r351, %r522;
	add.s32 	%r524, %r364, %r523;
	add.s32 	%r525, %r377, %r524;
	add.s32 	%r526, %r390, %r525;
	add.s32 	%r527, %r403, %r526;
	add.s32 	%r528, %r416, %r527;
	add.s32 	%r529, %r429, %r528;
	add.s32 	%r530, %r442, %r529;
	add.s32 	%r531, %r455, %r530;
	add.s32 	%r532, %r468, %r531;
	add.s32 	%r533, %r481, %r532;
	add.s32 	%r534, %r494, %r533;
	add.s32 	%r535, %r507, %r534;
	add.s32 	%r944, %r520, %r535;
	sub.s32 	%r536, %r89, %r932;
	setp.lt.u32 	%p4, %r536, 4096;
	@%p4 bra 	$L__BB1_39;
	add.s32 	%r932, %r932, 4096;
	setp.le.u32 	%p5, %r932, %r46;
	@%p5 bra 	$L__BB1_27;
$L__BB1_29:
	setp.le.u32 	%p6, %r89, %r932;
	sub.s32 	%r537, %r89, %r932;
	setp.ge.s32 	%p7, %r42, %r537;
	or.pred  	%p8, %p6, %p7;
	@%p8 bra 	$L__BB1_39;
	add.s32 	%r53, %r932, %r81;
	not.b32 	%r540, %r42;
	add.s32 	%r541, %r89, %r540;
	sub.s32 	%r54, %r541, %r932;
	shr.u32 	%r542, %r54, 8;
	add.s32 	%r55, %r542, 1;
	setp.lt.u32 	%p9, %r54, 768;
	mov.u32 	%r942, %r42;
	@%p9 bra 	$L__BB1_34;
	add.s32 	%r936, %r42, 512;
	add.s32 	%r935, %r43, %r932;
	and.b32  	%r543, %r55, 33554428;
	neg.s32 	%r934, %r543;
$L__BB1_32:
	.pragma "nounroll";
	div.s32 	%r544, %r935, %r88;
	mul.lo.s32 	%r545, %r544, %r88;
	sub.s32 	%r546, %r935, %r545;
	div.s32 	%r547, %r546, %r87;
	mul.lo.s32 	%r548, %r547, %r87;
	sub.s32 	%r549, %r546, %r548;
	add.s32 	%r550, %r544, %r84;
	add.s32 	%r551, %r547, %r85;
	mad.lo.s32 	%r552, %r550, %r83, %r86;
	add.s32 	%r553, %r552, %r549;
	mad.lo.s32 	%r554, %r551, %r82, %r553;
	mul.wide.s32 	%rd69, %r554, 4;
	add.s64 	%rd70, %rd2, %rd69;
	ld.global.u32 	%r555, [%rd70];
	add.s32 	%r556, %r555, %r944;
	add.s32 	%r557, %r935, 256;
	div.s32 	%r558, %r557, %r88;
	mul.lo.s32 	%r559, %r558, %r88;
	sub.s32 	%r560, %r557, %r559;
	div.s32 	%r561, %r560, %r87;
	mul.lo.s32 	%r562, %r561, %r87;
	sub.s32 	%r563, %r560, %r562;
	add.s32 	%r564, %r558, %r84;
	add.s32 	%r565, %r561, %r85;
	mad.lo.s32 	%r566, %r564, %r83, %r86;
	add.s32 	%r567, %r566, %r563;
	mad.lo.s32 	%r568, %r565, %r82, %r567;
	mul.wide.s32 	%rd71, %r568, 4;
	add.s64 	%rd72, %rd2, %rd71;
	ld.global.u32 	%r569, [%rd72];
	add.s32 	%r570, %r569, %r556;
	add.s32 	%r571, %r935, 512;
	div.s32 	%r572, %r571, %r88;
	mul.lo.s32 	%r573, %r572, %r88;
	sub.s32 	%r574, %r571, %r573;
	div.s32 	%r575, %r574, %r87;
	mul.lo.s32 	%r576, %r575, %r87;
	sub.s32 	%r577, %r574, %r576;
	add.s32 	%r578, %r572, %r84;
	add.s32 	%r579, %r575, %r85;
	mad.lo.s32 	%r580, %r578, %r83, %r86;
	add.s32 	%r581, %r580, %r577;
	mad.lo.s32 	%r582, %r579, %r82, %r581;
	mul.wide.s32 	%rd73, %r582, 4;
	add.s64 	%rd74, %rd2, %rd73;
	ld.global.u32 	%r583, [%rd74];
	add.s32 	%r584, %r583, %r570;
	add.s32 	%r585, %r935, 768;
	div.s32 	%r586, %r585, %r88;
	mul.lo.s32 	%r587, %r586, %r88;
	sub.s32 	%r588, %r585, %r587;
	div.s32 	%r589, %r588, %r87;
	mul.lo.s32 	%r590, %r589, %r87;
	sub.s32 	%r591, %r588, %r590;
	add.s32 	%r592, %r586, %r84;
	add.s32 	%r593, %r589, %r85;
	mad.lo.s32 	%r594, %r592, %r83, %r86;
	add.s32 	%r595, %r594, %r591;
	mad.lo.s32 	%r596, %r593, %r82, %r595;
	mul.wide.s32 	%rd75, %r596, 4;
	add.s64 	%rd76, %rd2, %rd75;
	ld.global.u32 	%r597, [%rd76];
	add.s32 	%r944, %r597, %r584;
	add.s32 	%r936, %r936, 1024;
	add.s32 	%r935, %r935, 1024;
	add.s32 	%r934, %r934, 4;
	setp.ne.s32 	%p10, %r934, 0;
	@%p10 bra 	$L__BB1_32;
	add.s32 	%r942, %r936, -512;
$L__BB1_34:
	and.b32  	%r599, %r55, 3;
	setp.eq.s32 	%p11, %r599, 0;
	@%p11 bra 	$L__BB1_39;
	setp.eq.s32 	%p12, %r599, 1;
	@%p12 bra 	$L__BB1_37;
	add.s32 	%r600, %r53, %r942;
	div.s32 	%r601, %r600, %r88;
	mul.lo.s32 	%r602, %r601, %r88;
	sub.s32 	%r603, %r600, %r602;
	div.s32 	%r604, %r603, %r87;
	mul.lo.s32 	%r605, %r604, %r87;
	sub.s32 	%r606, %r603, %r605;
	add.s32 	%r607, %r601, %r84;
	add.s32 	%r608, %r604, %r85;
	mad.lo.s32 	%r609, %r607, %r83, %r86;
	add.s32 	%r610, %r609, %r606;
	mad.lo.s32 	%r611, %r608, %r82, %r610;
	mul.wide.s32 	%rd77, %r611, 4;
	add.s64 	%rd78, %rd2, %rd77;
	ld.global.u32 	%r612, [%rd78];
	add.s32 	%r613, %r612, %r944;
	add.s32 	%r614, %r600, 256;
	div.s32 	%r615, %r614, %r88;
	mul.lo.s32 	%r616, %r615, %r88;
	sub.s32 	%r617, %r614, %r616;
	div.s32 	%r618, %r617, %r87;
	mul.lo.s32 	%r619, %r618, %r87;
	sub.s32 	%r620, %r617, %r619;
	add.s32 	%r621, %r615, %r84;
	add.s32 	%r622, %r618, %r85;
	mad.lo.s32 	%r623, %r621, %r83, %r86;
	add.s32 	%r624, %r623, %r620;
	mad.lo.s32 	%r625, %r622, %r82, %r624;
	mul.wide.s32 	%rd79, %r625, 4;
	add.s64 	%rd80, %rd2, %rd79;
	ld.global.u32 	%r626, [%rd80];
	add.s32 	%r944, %r626, %r613;
	add.s32 	%r942, %r942, 512;
$L__BB1_37:
	and.b32  	%r627, %r54, 256;
	setp.ne.s32 	%p13, %r627, 0;
	@%p13 bra 	$L__BB1_39;
	add.s32 	%r628, %r53, %r942;
	div.s32 	%r629, %r628, %r88;
	mul.lo.s32 	%r630, %r629, %r88;
	sub.s32 	%r631, %r628, %r630;
	div.s32 	%r632, %r631, %r87;
	mul.lo.s32 	%r633, %r632, %r87;
	sub.s32 	%r634, %r631, %r633;
	add.s32 	%r635, %r629, %r84;
	add.s32 	%r636, %r632, %r85;
	mad.lo.s32 	%r637, %r635, %r83, %r86;
	add.s32 	%r638, %r637, %r634;
	mad.lo.s32 	%r639, %r636, %r82, %r638;
	mul.wide.s32 	%rd81, %r639, 4;
	add.s64 	%rd82, %rd2, %rd81;
	ld.global.u32 	%r640, [%rd82];
	add.s32 	%r944, %r640, %r944;
$L__BB1_39:
	// begin inline asm
	mov.u32 %r641, %laneid;
	// end inline asm
	mov.b32 	%r644, 1;
	mov.b32 	%r665, 31;
	mov.b32 	%r666, -1;
	// begin inline asm
	shfl.sync.down.b32 %r642, %r944, %r644, %r665, %r666;
	// end inline asm
	setp.gt.s32 	%p14, %r641, 30;
	selp.b32 	%r667, 0, %r642, %p14;
	add.s32 	%r648, %r667, %r944;
	mov.b32 	%r649, 2;
	// begin inline asm
	shfl.sync.down.b32 %r647, %r648, %r649, %r665, %r666;
	// end inline asm
	setp.gt.s32 	%p15, %r641, 29;
	selp.b32 	%r668, 0, %r647, %p15;
	add.s32 	%r653, %r648, %r668;
	mov.b32 	%r654, 4;
	// begin inline asm
	shfl.sync.down.b32 %r652, %r653, %r654, %r665, %r666;
	// end inline asm
	setp.gt.s32 	%p16, %r641, 27;
	selp.b32 	%r669, 0, %r652, %p16;
	add.s32 	%r658, %r653, %r669;
	mov.b32 	%r659, 8;
	// begin inline asm
	shfl.sync.down.b32 %r657, %r658, %r659, %r665, %r666;
	// end inline asm
	setp.gt.s32 	%p17, %r641, 23;
	selp.b32 	%r670, 0, %r657, %p17;
	add.s32 	%r663, %r658, %r670;
	mov.b32 	%r664, 16;
	// begin inline asm
	shfl.sync.down.b32 %r662, %r663, %r664, %r665, %r666;
	// end inline asm
	setp.gt.s32 	%p18, %r641, 15;
	selp.b32 	%r671, 0, %r662, %p18;
	add.s32 	%r945, %r663, %r671;
	setp.ne.s32 	%p19, %r641, 0;
	@%p19 bra 	$L__BB1_41;
	shr.u32 	%r672, %r42, 3;
	and.b32  	%r673, %r672, 124;
	mov.u32 	%r674, _ZZN3cub18CUB_300001_SM_10006detail6reduce28DeviceReduceSingleTileKernelINS2_10policy_hubIijN4cuda3std3__44plusIiEEE10Policy1000EN6thrust24THRUST_300001_SM_1000_NS20permutation_iteratorINSD_10device_ptrIKiEENSD_18transform_iteratorI18SubarrayIndexMap3DNSD_17counting_iteratorIiNSD_11use_defaultESL_SL_EESL_SL_EEEEPijS9_iiNS7_10__identityEEEvT0_T1_T2_T3_T4_T6_E12temp_storage;
	add.s32 	%r675, %r674, %r673;
	st.shared.u32 	[%r675+8], %r945;
$L__BB1_41:
	bar.sync 	0;
	setp.ne.s32 	%p20, %r42, 0;
	@%p20 bra 	$L__BB1_43;
	ld.shared.u32 	%r676, [_ZZN3cub18CUB_300001_SM_10006detail6reduce28DeviceReduceSingleTileKernelINS2_10policy_hubIijN4cuda3std3__44plusIiEEE10Policy1000EN6thrust24THRUST_300001_SM_1000_NS20permutation_iteratorINSD_10device_ptrIKiEENSD_18transform_iteratorI18SubarrayIndexMap3DNSD_17counting_iteratorIiNSD_11use_defaultESL_SL_EESL_SL_EEEEPijS9_iiNS7_10__identityEEEvT0_T1_T2_T3_T4_T6_E12temp_storage+12];
	add.s32 	%r677, %r676, %r945;
	ld.shared.u32 	%r678, [_ZZN3cub18CUB_300001_SM_10006detail6reduce28DeviceReduceSingleTileKernelINS2_10policy_hubIijN4cuda3std3__44plusIiEEE10Policy1000EN6thrust24THRUST_300001_SM_1000_NS20permutation_iteratorINSD_10device_ptrIKiEENSD_18transform_iteratorI18SubarrayIndexMap3DNSD_17counting_iteratorIiNSD_11use_defaultESL_SL_EESL_SL_EEEEPijS9_iiNS7_10__identityEEEvT0_T1_T2_T3_T4_T6_E12temp_storage+16];
	add.s32 	%r679, %r677, %r678;
	ld.shared.u32 	%r680, [_ZZN3cub18CUB_300001_SM_10006detail6reduce28DeviceReduceSingleTileKernelINS2_10policy_hubIijN4cuda3std3__44plusIiEEE10Policy1000EN6thrust24THRUST_300001_SM_1000_NS20permutation_iteratorINSD_10device_ptrIKiEENSD_18transform_iteratorI18SubarrayIndexMap3DNSD_17counting_iteratorIiNSD_11use_defaultESL_SL_EESL_SL_EEEEPijS9_iiNS7_10__identityEEEvT0_T1_T2_T3_T4_T6_E12temp_storage+20];
	add.s32 	%r681, %r679, %r680;
	ld.shared.u32 	%r682, [_ZZN3cub18CUB_300001_SM_10006detail6reduce28DeviceReduceSingleTileKernelINS2_10policy_hubIijN4cuda3std3__44plusIiEEE10Policy1000EN6thrust24THRUST_300001_SM_1000_NS20permutation_iteratorINSD_10device_ptrIKiEENSD_18transform_iteratorI18SubarrayIndexMap3DNSD_17counting_iteratorIiNSD_11use_defaultESL_SL_EESL_SL_EEEEPijS9_iiNS7_10__identityEEEvT0_T1_T2_T3_T4_T6_E12temp_storage+24];
	add.s32 	%r683, %r681, %r682;
	ld.shared.u32 	%r684, [_ZZN3cub18CUB_300001_SM_10006detail6reduce28DeviceReduceSingleTileKernelINS2_10policy_hubIijN4cuda3std3__44plusIiEEE10Policy1000EN6thrust24THRUST_300001_SM_1000_NS20permutation_iteratorINSD_10device_ptrIKiEENSD_18transform_iteratorI18SubarrayIndexMap3DNSD_17counting_iteratorIiNSD_11use_defaultESL_SL_EESL_SL_EEEEPijS9_iiNS7_10__identityEEEvT0_T1_T2_T3_T4_T6_E12temp_storage+28];
	add.s32 	%r685, %r683, %r684;
	ld.shared.u32 	%r686, [_ZZN3cub18CUB_300001_SM_10006detail6reduce28DeviceReduceSingleTileKernelINS2_10policy_hubIijN4cuda3std3__44plusIiEEE10Policy1000EN6thrust24THRUST_300001_SM_1000_NS20permutation_iteratorINSD_10device_ptrIKiEENSD_18transform_iteratorI18SubarrayIndexMap3DNSD_17counting_iteratorIiNSD_11use_defaultESL_SL_EESL_SL_EEEEPijS9_iiNS7_10__identityEEEvT0_T1_T2_T3_T4_T6_E12temp_storage+32];
	add.s32 	%r687, %r685, %r686;
	ld.shared.u32 	%r688, [_ZZN3cub18CUB_300001_SM_10006detail6reduce28DeviceReduceSingleTileKernelINS2_10policy_hubIijN4cuda3std3__44plusIiEEE10Policy1000EN6thrust24THRUST_300001_SM_1000_NS20permutation_iteratorINSD_10device_ptrIKiEENSD_18transform_iteratorI18SubarrayIndexMap3DNSD_17counting_iteratorIiNSD_11use_defaultESL_SL_EESL_SL_EEEEPijS9_iiNS7_10__identityEEEvT0_T1_T2_T3_T4_T6_E12temp_storage+36];
	add.s32 	%r945, %r687, %r688;
$L__BB1_43:
	mov.u32 	%r914, %tid.x;
	setp.ne.s32 	%p51, %r914, 0;
	@%p51 bra 	$L__BB1_45;
	add.s32 	%r915, %r945, %r90;
	st.global.u32 	[%rd1], %r915;
$L__BB1_45:
	ret;

}
	// .globl	_ZN3cub18CUB_300001_SM_10006detail6reduce18DeviceReduceKernelINS2_10policy_hubIijN4cuda3std3__44plusIiEEE10Policy1000EN6thrust24THRUST_300001_SM_1000_NS20permutation_iteratorINSD_10device_ptrIKiEENSD_18transform_iteratorI18SubarrayIndexMap3DNSD_17counting_iteratorIiNSD_11use_defaultESL_SL_EESL_SL_EEEEjS9_iNS7_10__identityEEEvT0_PT3_T1_NS0_13GridEvenShareIST_EET2_T4_
.visible .entry _ZN3cub18CUB_300001_SM_10006detail6reduce18DeviceReduceKernelINS2_10policy_hubIijN4cuda3std3__44plusIiEEE10Policy1000EN6thrust24THRUST_300001_SM_1000_NS20permutation_iteratorINSD_10device_ptrIKiEENSD_18transform_iteratorI18SubarrayIndexMap3DNSD_17counting_iteratorIiNSD_11use_defaultESL_SL_EESL_SL_EEEEjS9_iNS7_10__identityEEEvT0_PT3_T1_NS0_13GridEvenShareIST_EET2_T4_(
	.param .align 8 .b8 _ZN3cub18CUB_300001_SM_10006detail6reduce18DeviceReduceKernelINS2_10policy_hubIijN4cuda3std3__44plusIiEEE10Policy1000EN6thrust24THRUST_300001_SM_1000_NS20permutation_iteratorINSD_10device_ptrIKiEENSD_18transform_iteratorI18SubarrayIndexMap3DNSD_17counting_iteratorIiNSD_11use_defaultESL_SL_EESL_SL_EEEEjS9_iNS7_10__identityEEEvT0_PT3_T1_NS0_13GridEvenShareIST_EET2_T4__param_0[40],
	.param .u64 .ptr .align 1 _ZN3cub18CUB_300001_SM_10006detail6reduce18DeviceReduceKernelINS2_10policy_hubIijN4cuda3std3__44plusIiEEE10Policy1000EN6thrust24THRUST_300001_SM_1000_NS20permutation_iteratorINSD_10device_ptrIKiEENSD_18transform_iteratorI18SubarrayIndexMap3DNSD_17counting_iteratorIiNSD_11use_defaultESL_SL_EESL_SL_EEEEjS9_iNS7_10__identityEEEvT0_PT3_T1_NS0_13GridEvenShareIST_EET2_T4__param_1,
	.param .u32 _ZN3cub18CUB_300001_SM_10006detail6reduce18DeviceReduceKernelINS2_10policy_hubIijN4cuda3std3__44plusIiEEE10Policy1000EN6thrust24THRUST_300001_SM_1000_NS20permutation_iteratorINSD_10device_ptrIKiEENSD_18transform_iteratorI18SubarrayIndexMap3DNSD_17counting_iteratorIiNSD_11use_defaultESL_SL_EESL_SL_EEEEjS9_iNS7_10__identityEEEvT0_PT3_T1_NS0_13GridEvenShareIST_EET2_T4__param_2,
	.param .align 4 .b8 _ZN3cub18CUB_300001_SM_10006detail6reduce18DeviceReduceKernelINS2_10policy_hubIijN4cuda3std3__44plusIiEEE10Policy1000EN6thrust24THRUST_300001_SM_1000_NS20permutation_iteratorINSD_10device_ptrIKiEENSD_18transform_iteratorI18SubarrayIndexMap3DNSD_17counting_iteratorIiNSD_11use_defaultESL_SL_EESL_SL_EEEEjS9_iNS7_10__identityEEEvT0_PT3_T1_NS0_13GridEvenShareIST_EET2_T4__param_3[40],
	.param .align 1 .b8 _ZN3cub18CUB_300001_SM_10006detail6reduce18DeviceReduceKernelINS2_10policy_hubIijN4cuda3std3__44plusIiEEE10Policy1000EN6thrust24THRUST_300001_SM_1000_NS20permutation_iteratorINSD_10device_ptrIKiEENSD_18transform_iteratorI18SubarrayIndexMap3DNSD_17counting_iteratorIiNSD_11use_defaultESL_SL_EESL_SL_EEEEjS9_iNS7_10__identityEEEvT0_PT3_T1_NS0_13GridEvenShareIST_EET2_T4__param_4[1],
	.param .align 1 .b8 _ZN3cub18CUB_300001_SM_10006detail6reduce18DeviceReduceKernelINS2_10policy_hubIijN4cuda3std3__44plusIiEEE10Policy1000EN6thrust24THRUST_300001_SM_1000_NS20permutation_iteratorINSD_10device_ptrIKiEENSD_18transform_iteratorI18SubarrayIndexMap3DNSD_17counting_iteratorIiNSD_11use_defaultESL_SL_EESL_SL_EEEEjS9_iNS7_10__identityEEEvT0_PT3_T1_NS0_13GridEvenShareIST_EET2_T4__param_5[1]
)
.maxntid 256
{
	.reg .pred 	%p<51>;
	.reg .b32 	%r<969>;
	.reg .b64 	%rd<102>;
	// demoted variable
	.shared .align 4 .b8 _ZZN3cub18CUB_300001_SM_10006detail6reduce18DeviceReduceKernelINS2_10policy_hubIijN4cuda3std3__44plusIiEEE10Policy1000EN6thrust24THRUST_300001_SM_1000_NS20permutation_iteratorINSD_10device_ptrIKiEENSD_18transform_iteratorI18SubarrayIndexMap3DNSD_17counting_iteratorIiNSD_11use_defaultESL_SL_EESL_SL_EEEEjS9_iNS7_10__identityEEEvT0_PT3_T1_NS0_13GridEvenShareIST_EET2_T4_E12temp_storage[44];
	ld.param.v2.u32 	{%r96, %r97}, [_ZN3cub18CUB_300001_SM_10006detail6reduce18DeviceReduceKernelINS2_10policy_hubIijN4cuda3std3__44plusIiEEE10Policy1000EN6thrust24THRUST_300001_SM_1000_NS20permutation_iteratorINSD_10device_ptrIKiEENSD_18transform_iteratorI18SubarrayIndexMap3DNSD_17counting_iteratorIiNSD_11use_defaultESL_SL_EESL_SL_EEEEjS9_iNS7_10__identityEEEvT0_PT3_T1_NS0_13GridEvenShareIST_EET2_T4__param_0+24];
	ld.param.v2.u32 	{%r94, %r95}, [_ZN3cub18CUB_300001_SM_10006detail6reduce18DeviceReduceKernelINS2_10policy_hubIijN4cuda3std3__44plusIiEEE10Policy1000EN6thrust24THRUST_300001_SM_1000_NS20permutation_iteratorINSD_10device_ptrIKiEENSD_18transform_iteratorI18SubarrayIndexMap3DNSD_17counting_iteratorIiNSD_11use_defaultESL_SL_EESL_SL_EEEEjS9_iNS7_10__identityEEEvT0_PT3_T1_NS0_13GridEvenShareIST_EET2_T4__param_0+16];
	ld.param.v2.u32 	{%r92, %r93}, [_ZN3cub18CUB_300001_SM_10006detail6reduce18DeviceReduceKernelINS2_10policy_hubIijN4cuda3std3__44plusIiEEE10Policy1000EN6thrust24THRUST_300001_SM_1000_NS20permutation_iteratorINSD_10device_ptrIKiEENSD_18transform_iteratorI18SubarrayIndexMap3DNSD_17counting_iteratorIiNSD_11use_defaultESL_SL_EESL_SL_EEEEjS9_iNS7_10__identityEEEvT0_PT3_T1_NS0_13GridEvenShareIST_EET2_T4__param_0+8];
	ld.param.v2.u32 	{%r90, %r91}, [_ZN3cub18CUB_300001_SM_10006detail6reduce18DeviceReduceKernelINS2_10policy_hubIijN4cuda3std3__44plusIiEEE10Policy1000EN6thrust24THRUST_300001_SM_1000_NS20permutation_iteratorINSD_10device_ptrIKiEENSD_18transform_iteratorI18SubarrayIndexMap3DNSD_17counting_iteratorIiNSD_11use_defaultESL_SL_EESL_SL_EEEEjS9_iNS7_10__identityEEEvT0_PT3_T1_NS0_13GridEvenShareIST_EET2_T4__param_0];
	ld.param.u32 	%r1, [_ZN3cub18CUB_300001_SM_10006detail6reduce18DeviceReduceKernelINS2_10policy_hubIijN4cuda3std3__44plusIiEEE10Policy1000EN6thrust24THRUST_300001_SM_1000_NS20permutation_iteratorINSD_10device_ptrIKiEENSD_18transform_iteratorI18SubarrayIndexMap3DNSD_17counting_iteratorIiNSD_11use_defaultESL_SL_EESL_SL_EEEEjS9_iNS7_10__identityEEEvT0_PT3_T1_NS0_13GridEvenShareIST_EET2_T4__param_3+20];
	ld.param.u32 	%r2, [_ZN3cub18CUB_300001_SM_10006detail6reduce18DeviceReduceKernelINS2_10policy_hubIijN4cuda3std3__44plusIiEEE10Policy1000EN6thrust24THRUST_300001_SM_1000_NS20permutation_iteratorINSD_10device_ptrIKiEENSD_18transform_iteratorI18SubarrayIndexMap3DNSD_17counting_iteratorIiNSD_11use_defaultESL_SL_EESL_SL_EEEEjS9_iNS7_10__identityEEEvT0_PT3_T1_NS0_13GridEvenShareIST_EET2_T4__param_3+24];
	ld.param.u64 	%rd2, [_ZN3cub18CUB_300001_SM_10006detail6reduce18DeviceReduceKernelINS2_10policy_hubIijN4cuda3std3__44plusIiEEE10Policy1000EN6thrust24THRUST_300001_SM_1000_NS20permutation_iteratorINSD_10device_ptrIKiEENSD_18transform_iteratorI18SubarrayIndexMap3DNSD_17counting_iteratorIiNSD_11use_defaultESL_SL_EESL_SL_EEEEjS9_iNS7_10__identityEEEvT0_PT3_T1_NS0_13GridEvenShareIST_EET2_T4__param_0+32];
	cvta.to.global.u64 	%rd1, %rd2;
	mov.u32 	%r11, %ctaid.x;
	shl.b32 	%r12, %r2, 12;
	shl.b32 	%r13, %r11, 12;
	sub.s32 	%r14, %r1, %r13;
	setp.gt.u32 	%p1, %r14, 4095;
	@%p1 bra 	$L__BB2_22;
	mov.u32 	%r15, %tid.x;
	setp.ge.u32 	%p20, %r15, %r14;
	mov.b32 	%r951, 0;
	mov.u32 	%r946, %r15;
	@%p20 bra 	$L__BB2_3;
	add.s32 	%r711, %r13, %r15;
	add.s32 	%r712, %r711, %r90;
	div.s32 	%r713, %r712, %r97;
	mul.lo.s32 	%r714, %r713, %r97;
	sub.s32 	%r715, %r712, %r714;
	div.s32 	%r716, %r715, %r96;
	mul.lo.s32 	%r717, %r716, %r96;
	sub.s32 	%r718, %r715, %r717;
	add.s32 	%r719, %r713, %r93;
	add.s32 	%r720, %r716, %r94;
	mad.lo.s32 	%r721, %r719, %r92, %r95;
	add.s32 	%r722, %r721, %r718;
	mad.lo.s32 	%r723, %r720, %r91, %r722;
	mul.wide.s32 	%rd82, %r723, 4;
	add.s64 	%rd83, %rd1, %rd82;
	ld.global.u32 	%r951, [%rd83];
	add.s32 	%r946, %r15, 256;
$L__BB2_3:
	setp.ge.u32 	%p21, %r946, %r14;
	@%p21 bra 	$L__BB2_13;
	add.s32 	%r20, %r90, %r13;
	not.b32 	%r725, %r946;
	add.s32 	%r21, %r1, %r725;
	sub.s32 	%r726, %r21, %r13;
	shr.u32 	%r727, %r726, 8;
	add.s32 	%r22, %r727, 1;
	setp.lt.u32 	%p22, %r726, 768;
	@%p22 bra 	$L__BB2_8;
	add.s32 	%r943, %r946, 512;
	add.s32 	%r728, %r90, %r946;
	add.s32 	%r942, %r728, %r13;
	and.b32  	%r729, %r22, 33554428;
	neg.s32 	%r941, %r729;
$L__BB2_6:
	.pragma "nounroll";
	div.s32 	%r730, %r942, %r97;
	mul.lo.s32 	%r731, %r730, %r97;
	sub.s32 	%r732, %r942, %r731;
	div.s32 	%r733, %r732, %r96;
	mul.lo.s32 	%r734, %r733, %r96;
	sub.s32 	%r735, %r732, %r734;
	add.s32 	%r736, %r730, %r93;
	add.s32 	%r737, %r733, %r94;
	mad.lo.s32 	%r738, %r736, %r92, %r95;
	add.s32 	%r739, %r738, %r735;
	mad.lo.s32 	%r740, %r737, %r91, %r739;
	mul.wide.s32 	%rd84, %r740, 4;
	add.s64 	%rd85, %rd1, %rd84;
	ld.global.u32 	%r741, [%rd85];
	add.s32 	%r742, %r741, %r951;
	add.s32 	%r743, %r942, 256;
	div.s32 	%r744, %r743, %r97;
	mul.lo.s32 	%r745, %r744, %r97;
	sub.s32 	%r746, %r743, %r745;
	div.s32 	%r747, %r746, %r96;
	mul.lo.s32 	%r748, %r747, %r96;
	sub.s32 	%r749, %r746, %r748;
	add.s32 	%r750, %r744, %r93;
	add.s32 	%r751, %r747, %r94;
	mad.lo.s32 	%r752, %r750, %r92, %r95;
	add.s32 	%r753, %r752, %r749;
	mad.lo.s32 	%r754, %r751, %r91, %r753;
	mul.wide.s32 	%rd86, %r754, 4;
	add.s64 	%rd87, %rd1, %rd86;
	ld.global.u32 	%r755, [%rd87];
	add.s32 	%r756, %r755, %r742;
	add.s32 	%r757, %r942, 512;
	div.s32 	%r758, %r757, %r97;
	mul.lo.s32 	%r759, %r758, %r97;
	sub.s32 	%r760, %r757, %r759;
	div.s32 	%r761, %r760, %r96;
	mul.lo.s32 	%r762, %r761, %r96;
	sub.s32 	%r763, %r760, %r762;
	add.s32 	%r764, %r758, %r93;
	add.s32 	%r765, %r761, %r94;
	mad.lo.s32 	%r766, %r764, %r92, %r95;
	add.s32 	%r767, %r766, %r763;
	mad.lo.s32 	%r768, %r765, %r91, %r767;
	mul.wide.s32 	%rd88, %r768, 4;
	add.s64 	%rd89, %rd1, %rd88;
	ld.global.u32 	%r769, [%rd89];
	add.s32 	%r770, %r769, %r756;
	add.s32 	%r771, %r942, 768;
	div.s32 	%r772, %r771, %r97;
	mul.lo.s32 	%r773, %r772, %r97;
	sub.s32 	%r774, %r771, %r773;
	div.s32 	%r775, %r774, %r96;
	mul.lo.s32 	%r776, %r775, %r96;
	sub.s32 	%r777, %r774, %r776;
	add.s32 	%r778, %r772, %r93;
	add.s32 	%r779, %r775, %r94;
	mad.lo.s32 	%r780, %r778, %r92, %r95;
	add.s32 	%r781, %r780, %r777;
	mad.lo.s32 	%r782, %r779, %r91, %r781;
	mul.wide.s32 	%rd90, %r782, 4;
	add.s64 	%rd91, %rd1, %rd90;
	ld.global.u32 	%r783, [%rd91];
	add.s32 	%r951, %r783, %r770;
	add.s32 	%r943, %r943, 1024;
	add.s32 	%r942, %r942, 1024;
	add.s32 	%r941, %r941, 4;
	setp.ne.s32 	%p23, %r941, 0;
	@%p23 bra 	$L__BB2_6;
	add.s32 	%r946, %r943, -512;
$L__BB2_8:
	and.b32  	%r785, %r22, 3;
	setp.eq.s32 	%p24, %r785, 0;
	@%p24 bra 	$L__BB2_13;
	setp.eq.s32 	%p25, %r785, 1;
	@%p25 bra 	$L__BB2_11;
	add.s32 	%r786, %r20, %r946;
	div.s32 	%r787, %r786, %r97;
	mul.lo.s32 	%r788, %r787, %r97;
	sub.s32 	%r789, %r786, %r788;
	div.s32 	%r790, %r789, %r96;
	mul.lo.s32 	%r791, %r790, %r96;
	sub.s32 	%r792, %r789, %r791;
	add.s32 	%r793, %r787, %r93;
	add.s32 	%r794, %r790, %r94;
	mad.lo.s32 	%r795, %r793, %r92, %r95;
	add.s32 	%r796, %r795, %r792;
	mad.lo.s32 	%r797, %r794, %r91, %r796;
	mul.wide.s32 	%rd92, %r797, 4;
	add.s64 	%rd93, %rd1, %rd92;
	ld.global.u32 	%r798, [%rd93];
	add.s32 	%r799, %r798, %r951;
	add.s32 	%r800, %r786, 256;
	div.s32 	%r801, %r800, %r97;
	mul.lo.s32 	%r802, %r801, %r97;
	sub.s32 	%r803, %r800, %r802;
	div.s32 	%r804, %r803, %r96;
	mul.lo.s32 	%r805, %r804, %r96;
	sub.s32 	%r806, %r803, %r805;
	add.s32 	%r807, %r801, %r93;
	add.s32 	%r808, %r804, %r94;
	mad.lo.s32 	%r809, %r807, %r92, %r95;
	add.s32 	%r810, %r809, %r806;
	mad.lo.s32 	%r811, %r808, %r91, %r810;
	mul.wide.s32 	%rd94, %r811, 4;
	add.s64 	%rd95, %rd1, %rd94;
	ld.global.u32 	%r812, [%rd95];
	add.s32 	%r951, %r812, %r799;
	add.s32 	%r946, %r946, 512;
$L__BB2_11:
	and.b32  	%r813, %r21, 256;
	setp.ne.s32 	%p26, %r813, 0;
	@%p26 bra 	$L__BB2_13;
	add.s32 	%r814, %r20, %r946;
	div.s32 	%r815, %r814, %r97;
	mul.lo.s32 	%r816, %r815, %r97;
	sub.s32 	%r817, %r814, %r816;
	div.s32 	%r818, %r817, %r96;
	mul.lo.s32 	%r819, %r818, %r96;
	sub.s32 	%r820, %r817, %r819;
	add.s32 	%r821, %r815, %r93;
	add.s32 	%r822, %r818, %r94;
	mad.lo.s32 	%r823, %r821, %r92, %r95;
	add.s32 	%r824, %r823, %r820;
	mad.lo.s32 	%r825, %r822, %r91, %r824;
	mul.wide.s32 	%rd96, %r825, 4;
	add.s64 	%rd97, %rd1, %rd96;
	ld.global.u32 	%r826, [%rd97];
	add.s32 	%r951, %r826, %r951;
$L__BB2_13:
	setp.lt.u32 	%p27, %r14, 256;
	@%p27 bra 	$L__BB2_18;
	// begin inline asm
	mov.u32 %r890, %laneid;
	// end inline asm
	mov.b32 	%r893, 1;
	mov.b32 	%r914, 31;
	mov.b32 	%r915, -1;
	// begin inline asm
	shfl.sync.down.b32 %r891, %r951, %r893, %r914, %r915;
	// end inline asm
	setp.gt.s32 	%p43, %r890, 30;
	selp.b32 	%r916, 0, %r891, %p43;
	add.s32 	%r897, %r916, %r951;
	mov.b32 	%r898, 2;
	// begin inline asm
	shfl.sync.down.b32 %r896, %r897, %r898, %r914, %r915;
	// end inline asm
	setp.gt.s32 	%p44, %r890, 29;
	selp.b32 	%r917, 0, %r896, %p44;
	add.s32 	%r902, %r897, %r917;
	mov.b32 	%r903, 4;
	// begin inline asm
	shfl.sync.down.b32 %r901, %r902, %r903, %r914, %r915;
	// end inline asm
	setp.gt.s32 	%p45, %r890, 27;
	selp.b32 	%r918, 0, %r901, %p45;
	add.s32 	%r907, %r902, %r918;
	mov.b32 	%r908, 8;
	// begin inline asm
	shfl.sync.down.b32 %r906, %r907, %r908, %r914, %r915;
	// end inline asm
	setp.gt.s32 	%p46, %r890, 23;
	selp.b32 	%r919, 0, %r906, %p46;
	add.s32 	%r912, %r907, %r919;
	mov.b32 	%r913, 16;
	// begin inline asm
	shfl.sync.down.b32 %r911, %r912, %r913, %r914, %r915;
	// end inline asm
	setp.gt.s32 	%p47, %r890, 15;
	selp.b32 	%r920, 0, %r911, %p47;
	add.s32 	%r968, %r912, %r920;
	setp.ne.s32 	%p48, %r890, 0;
	@%p48 bra 	$L__BB2_16;
	shr.u32 	%r921, %r15, 3;
	and.b32  	%r922, %r921, 124;
	mov.u32 	%r923, _ZZN3cub18CUB_300001_SM_10006detail6reduce18DeviceReduceKernelINS2_10policy_hubIijN4cuda3std3__44plusIiEEE10Policy1000EN6thrust24THRUST_300001_SM_1000_NS20permutation_iteratorINSD_10device_ptrIKiEENSD_18transform_iteratorI18SubarrayIndexMap3DNSD_17counting_iteratorIiNSD_11use_defaultESL_SL_EESL_SL_EEEEjS9_iNS7_10__identityEEEvT0_PT3_T1_NS0_13GridEvenShareIST_EET2_T4_E12temp_storage;
	add.s32 	%r924, %r923, %r922;
	st.shared.u32 	[%r924+8], %r968;
$L__BB2_16:
	bar.sync 	0;
	setp.ne.s32 	%p49, %r15, 0;
	@%p49 bra 	$L__BB2_39;
	ld.shared.u32 	%r925, [_ZZN3cub18CUB_300001_SM_10006detail6reduce18DeviceReduceKernelINS2_10policy_hubIijN4cuda3std3__44plusIiEEE10Policy1000EN6thrust24THRUST_300001_SM_1000_NS20permutation_iteratorINSD_10device_ptrIKiEENSD_18transform_iteratorI18SubarrayIndexMap3DNSD_17counting_iteratorIiNSD_11use_defaultESL_SL_EESL_SL_EEEEjS9_iNS7_10__identityEEEvT0_PT3_T1_NS0_13GridEvenShareIST_EET2_T4_E12temp_storage+12];
	add.s32 	%r926, %r925, %r968;
	ld.shared.u32 	%r927, [_ZZN3cub18CUB_300001_SM_10006detail6reduce18DeviceReduceKernelINS2_10policy_hubIijN4cuda3std3__44plusIiEEE10Policy1000EN6thrust24THRUST_300001_SM_1000_NS20permutation_iteratorINSD_10device_ptrIKiEENSD_18transform_iteratorI18SubarrayIndexMap3DNSD_17counting_iteratorIiNSD_11use_defaultESL_SL_EESL_SL_EEEEjS9_iNS7_10__identityEEEvT0_PT3_T1_NS0_13GridEvenShareIST_EET2_T4_E12temp_storage+16];
	add.s32 	%r928, %r926, %r927;
	ld.shared.u32 	%r929, [_ZZN3cub18CUB_300001_SM_10006detail6reduce18DeviceReduceKernelINS2_10policy_hubIijN4cuda3std3__44plusIiEEE10Policy1000EN6thrust24THRUST_300001_SM_1000_NS20permutation_iteratorINSD_10device_ptrIKiEENSD_18transform_iteratorI18SubarrayIndexMap3DNSD_17counting_iteratorIiNSD_11use_defaultESL_SL_EESL_SL_EEEEjS9_iNS7_10__identityEEEvT0_PT3_T1_NS0_13GridEvenShareIST_EET2_T4_E12temp_storage+20];
	add.s32 	%r930, %r928, %r929;
	ld.shared.u32 	%r931, [_ZZN3cub18CUB_300001_SM_10006detail6reduce18DeviceReduceKernelINS2_10policy_hubIijN4cuda3std3__44plusIiEEE10Policy1000EN6thrust24THRUST_300001_SM_1000_NS20permutation_iteratorINSD_10device_ptrIKiEENSD_18transform_iteratorI18SubarrayIndexMap3DNSD_17counting_iteratorIiNSD_11use_defaultESL_SL_EESL_SL_EEEEjS9_iNS7_10__identityEEEvT0_PT3_T1_NS0_13GridEvenShareIST_EET2_T4_E12temp_storage+24];
	add.s32 	%r932, %r930, %r931;
	ld.shared.u32 	%r933, [_ZZN3cub18CUB_300001_SM_10006detail6reduce18DeviceReduceKernelINS2_10policy_hubIijN4cuda3std3__44plusIiEEE10Policy1000EN6thrust24THRUST_300001_SM_1000_NS20permutation_iteratorINSD_10device_ptrIKiEENSD_18transform_iteratorI18SubarrayIndexMap3DNSD_17counting_iteratorIiNSD_11use_defaultESL_SL_EESL_SL_EEEEjS9_iNS7_10__identityEEEvT0_PT3_T1_NS0_13GridEvenShareIST_EET2_T4_E12temp_storage+28];
	add.s32 	%r934, %r932, %r933;
	ld.shared.u32 	%r935, [_ZZN3cub18CUB_300001_SM_10006detail6reduce18DeviceReduceKernelINS2_10policy_hubIijN4cuda3std3__44plusIiEEE10Policy1000EN6thrust24THRUST_300001_SM_1000_NS20permutation_iteratorINSD_10device_ptrIKiEENSD_18transform_iteratorI18SubarrayIndexMap3DNSD_17counting_iteratorIiNSD_11use_defaultESL_SL_EESL_SL_EEEEjS9_iNS7_10__identityEEEvT0_PT3_T1_NS0_13GridEvenShareIST_EET2_T4_E12temp_storage+32];
	add.s32 	%r936, %r934, %r935;
	ld.shared.u32 	%r937, [_ZZN3cub18CUB_300001_SM_10006detail6reduce18DeviceReduceKernelINS2_10policy_hubIijN4cuda3std3__44plusIiEEE10Policy1000EN6thrust24THRUST_300001_SM_1000_NS20permutation_iteratorINSD_10device_ptrIKiEENSD_18transform_iteratorI18SubarrayIndexMap3DNSD_17counting_iteratorIiNSD_11use_defaultESL_SL_EESL_SL_EEEEjS9_iNS7_10__identityEEEvT0_PT3_T1_NS0_13GridEvenShareIST_EET2_T4_E12temp_storage+36];
	add.s32 	%r968, %r936, %r937;
	bra.uni 	$L__BB2_39;
$L__BB2_18:
	// begin inline asm
	mov.u32 %r827, %laneid;
	// end inline asm
	and.b32  	%r853, %r15, 992;
	add.s32 	%r854, %r853, 32;
	setp.gt.u32 	%p28, %r854, %r14;
	not.b32 	%r855, %r853;
	add.s32 	%r856, %r14, %r855;
	selp.b32 	%r851, %r856, 31, %p28;
	mov.b32 	%r830, 1;
	mov.b32 	%r852, -1;
	// begin inline asm
	shfl.sync.down.b32 %r828, %r951, %r830, %r851, %r852;
	// end inline asm
	setp.lt.s32 	%p29, %r827, %r851;
	selp.b32 	%r857, %r828, 0, %p29;
	add.s32 	%r834, %r857, %r951;
	mov.b32 	%r835, 2;
	// begin inline asm
	shfl.sync.down.b32 %r833, %r834, %r835, %r851, %r852;
	// end inline asm
	add.s32 	%r858, %r827, 2;
	setp.gt.s32 	%p30, %r858, %r851;
	selp.b32 	%r859, 0, %r833, %p30;
	add.s32 	%r839, %r834, %r859;
	mov.b32 	%r840, 4;
	// begin inline asm
	shfl.sync.down.b32 %r838, %r839, %r840, %r851, %r852;
	// end inline asm
	add.s32 	%r860, %r827, 4;
	setp.gt.s32 	%p31, %r860, %r851;
	selp.b32 	%r861, 0, %r838, %p31;
	add.s32 	%r844, %r839, %r861;
	mov.b32 	%r845, 8;
	// begin inline asm
	shfl.sync.down.b32 %r843, %r844, %r845, %r851, %r852;
	// end inline asm
	add.s32 	%r862, %r827, 8;
	setp.gt.s32 	%p32, %r862, %r851;
	selp.b32 	%r863, 0, %r843, %p32;
	add.s32 	%r849, %r844, %r863;
	mov.b32 	%r850, 16;
	// begin inline asm
	shfl.sync.down.b32 %r848, %r849, %r850, %r851, %r852;
	// end inline asm
	add.s32 	%r864, %r827, 16;
	setp.gt.s32 	%p33, %r864, %r851;
	selp.b32 	%r865, 0, %r848, %p33;
	add.s32 	%r968, %r849, %r865;
	setp.ne.s32 	%p34, %r827, 0;
	@%p34 bra 	$L__BB2_20;
	shr.u32 	%r866, %r15, 3;
	and.b32  	%r867, %r866, 124;
	mov.u32 	%r868, _ZZN3cub18CUB_300001_SM_10006detail6reduce18DeviceReduceKernelINS2_10policy_hubIijN4cuda3std3__44plusIiEEE10Policy1000EN6thrust24THRUST_300001_SM_1000_NS20permutation_iteratorINSD_10device_ptrIKiEENSD_18transform_iteratorI18SubarrayIndexMap3DNSD_17counting_iteratorIiNSD_11use_defaultESL_SL_EESL_SL_EEEEjS9_iNS7_10__identityEEEvT0_PT3_T1_NS0_13GridEvenShareIST_EET2_T4_E12temp_storage;
	add.s32 	%r869, %r868, %r867;
	st.shared.u32 	[%r869+8], %r968;
$L__BB2_20:
	bar.sync 	0;
	setp.ne.s32 	%p35, %r15, 0;
	@%p35 bra 	$L__BB2_39;
	setp.gt.u32 	%p36, %r14, 32;
	ld.shared.u32 	%r870, [_ZZN3cub18CUB_300001_SM_10006detail6reduce18DeviceReduceKernelINS2_10policy_hubIijN4cuda3std3__44plusIiEEE10Policy1000EN6thrust24THRUST_300001_SM_1000_NS20permutation_iteratorINSD_10device_ptrIKiEENSD_18transform_iteratorI18SubarrayIndexMap3DNSD_17counting_iteratorIiNSD_11use_defaultESL_SL_EESL_SL_EEEEjS9_iNS7_10__identityEEEvT0_PT3_T1_NS0_13GridEvenShareIST_EET2_T4_E12temp_storage+12];
	selp.b32 	%r871, %r870, 0, %p36;
	add.s32 	%r872, %r871, %r968;
	setp.gt.u32 	%p37, %r14, 64;
	ld.shared.u32 	%r873, [_ZZN3cub18CUB_300001_SM_10006detail6reduce18DeviceReduceKernelINS2_10policy_hubIijN4cuda3std3__44plusIiEEE10Policy1000EN6thrust24THRUST_300001_SM_1000_NS20permutation_iteratorINSD_10device_ptrIKiEENSD_18transform_iteratorI18SubarrayIndexMap3DNSD_17counting_iteratorIiNSD_11use_defaultESL_SL_EESL_SL_EEEEjS9_iNS7_10__identityEEEvT0_PT3_T1_NS0_13GridEvenShareIST_EET2_T4_E12temp_storage+16];
	selp.b32 	%r874, %r873, 0, %p37;
	add.s32 	%r875, %r872, %r874;
	setp.gt.u32 	%p38, %r14, 96;
	ld.shared.u32 	%r876, [_ZZN3cub18CUB_300001_SM_10006detail6reduce18DeviceReduceKernelINS2_10policy_hubIijN4cuda3std3__44plusIiEEE10Policy1000EN6thrust24THRUST_300001_SM_1000_NS20permutation_iteratorINSD_10device_ptrIKiEENSD_18transform_iteratorI18SubarrayIndexMap3DNSD_17counting_iteratorIiNSD_11use_defaultESL_SL_EESL_SL_EEEEjS9_iNS7_10__identityEEEvT0_PT3_T1_NS0_13GridEvenShareIST_EET2_T4_E12temp_storage+20];
	selp.b32 	%r877, %r876, 0, %p38;
	add.s32 	%r878, %r875, %r877;
	setp.gt.u32 	%p39, %r14, 128;
	ld.shared.u32 	%r879, [_ZZN3cub18CUB_300001_SM_10006detail6reduce18DeviceReduceKernelINS2_10policy_hubIijN4cuda3std3__44plusIiEEE10Policy1000EN6thrust24THRUST_300001_SM_1000_NS20permutation_iteratorINSD_10device_ptrIKiEENSD_18transform_iteratorI18SubarrayIndexMap3DNSD_17counting_iteratorIiNSD_11use_defaultESL_SL_EESL_SL_EEEEjS9_iNS7_10__identityEEEvT0_PT3_T1_NS0_13GridEvenShareIST_EET2_T4_E12temp_storage+24];
	selp.b32 	%r880, %r879, 0, %p39;
	add.s32 	%r881, %r878, %r880;
	setp.gt.u32 	%p40, %r14, 160;
	ld.shared.u32 	%r882, [_ZZN3cub18CUB_300001_SM_10006detail6reduce18DeviceReduceKernelINS2_10policy_hubIijN4cuda3std3__44plusIiEEE10Policy1000EN6thrust24THRUST_300001_SM_1000_NS20permutation_iteratorINSD_10device_ptrIKiEENSD_18transform_iteratorI18SubarrayIndexMap3DNSD_17counting_iteratorIiNSD_11use_defaultESL_SL_EESL_SL_EEEEjS9_iNS7_10__identityEEEvT0_PT3_T1_NS0_13GridEvenShareIST_EET2_T4_E12temp_storage+28];
	selp.b32 	%r883, %r882, 0, %p40;
	add.s32 	%r884, %r881, %r883;
	setp.gt.u32 	%p41, %r14, 192;
	ld.shared.u32 	%r885, [_ZZN3cub18CUB_300001_SM_10006detail6reduce18DeviceReduceKernelINS2_10policy_hubIijN4cuda3std3__44plusIiEEE10Policy1000EN6thrust24THRUST_300001_SM_1000_NS20permutation_iteratorINSD_10device_ptrIKiEENSD_18transform_iteratorI18SubarrayIndexMap3DNSD_17counting_iteratorIiNSD_11use_defaultESL_SL_EESL_SL_EEEEjS9_iNS7_10__identityEEEvT0_PT3_T1_NS0_13GridEvenShareIST_EET2_T4_E12temp_storage+32];
	selp.b32 	%r886, %r885, 0, %p41;
	add.s32 	%r887, %r884, %r886;
	setp.gt.u32 	%p42, %r14, 224;
	ld.shared.u32 	%r888, [_ZZN3cub18CUB_300001_SM_10006detail6reduce18DeviceReduceKernelINS2_10policy_hubIijN4cuda3std3__44plusIiEEE10Policy1000EN6thrust24THRUST_300001_SM_1000_NS20permutation_iteratorINSD_10device_ptrIKiEENSD_18transform_iteratorI18SubarrayIndexMap3DNSD_17counting_iteratorIiNSD_11use_defaultESL_SL_EESL_SL_EEEEjS9_iNS7_10__identityEEEvT0_PT3_T1_NS0_13GridEvenShareIST_EET2_T4_E12temp_storage+36];
	selp.b32 	%r889, %r888, 0, %p42;
	add.s32 	%r968, %r887, %r889;
	bra.uni 	$L__BB2_39;
$L__BB2_22:
	mov.u32 	%r49, %tid.x;
	add.s32 	%r98, %r13, %r49;
	add.s32 	%r99, %r98, %r90;
	div.s32 	%r100, %r99, %r97;
	mul.lo.s32 	%r101, %r100, %r97;
	sub.s32 	%r102, %r99, %r101;
	div.s32 	%r103, %r102, %r96;
	mul.lo.s32 	%r104, %r103, %r96;
	sub.s32 	%r105, %r102, %r104;
	add.s32 	%r106, %r100, %r93;
	add.s32 	%r107, %r103, %r94;
	mad.lo.s32 	%r108, %r106, %r92, %r95;
	add.s32 	%r109, %r108, %r105;
	mad.lo.s32 	%r110, %r107, %r91, %r109;
	mul.wide.s32 	%rd4, %r110, 4;
	add.s64 	%rd5, %rd1, %rd4;
	ld.global.u32 	%r111, [%rd5];
	add.s32 	%r112, %r99, 256;
	div.s32 	%r113, %r112, %r97;
	mul.lo.s32 	%r114, %r113, %r97;
	sub.s32 	%r115, %r112, %r114;
	div.s32 	%r116, %r115, %r96;
	mul.lo.s32 	%r117, %r116, %r96;
	sub.s32 	%r118, %r115, %r117;
	add.s32 	%r119, %r113, %r93;
	add.s32 	%r120, %r116, %r94;
	mad.lo.s32 	%r121, %r119, %r92, %r95;
	add.s32 	%r122, %r121, %r118;
	mad.lo.s32 	%r123, %r120, %r91, %r122;
	mul.wide.s32 	%rd6, %r123, 4;
	add.s64 	%rd7, %rd1, %rd6;
	ld.global.u32 	%r124, [%rd7];
	add.s32 	%r125, %r99, 512;
	div.s32 	%r126, %r125, %r97;
	mul.lo.s32 	%r127, %r126, %r97;
	sub.s32 	%r128, %r125, %r127;
	div.s32 	%r129, %r128, %r96;
	mul.lo.s32 	%r130, %r129, %r96;
	sub.s32 	%r131, %r128, %r130;
	add.s32 	%r132, %r126, %r93;
	add.s32 	%r133, %r129, %r94;
	mad.lo.s32 	%r134, %r132, %r92, %r95;
	add.s32 	%r135, %r134, %r131;
	mad.lo.s32 	%r136, %r133, %r91, %r135;
	mul.wide.s32 	%rd8, %r136, 4;
	add.s64 	%rd9, %rd1, %rd8;
	ld.global.u32 	%r137, [%rd9];
	add.s32 	%r138, %r99, 768;
	div.s32 	%r139, %r138, %r97;
	mul.lo.s32 	%r140, %r139, %r97;
	sub.s32 	%r141, %r138, %r140;
	div.s32 	%r142, %r141, %r96;
	mul.lo.s32 	%r143, %r142, %r96;
	sub.s32 	%r144, %r141, %r143;
	add.s32 	%r145, %r139, %r93;
	add.s32 	%r146, %r142, %r94;
	mad.lo.s32 	%r147, %r145, %r92, %r95;
	add.s32 	%r148, %r147, %r144;
	mad.lo.s32 	%r149, %r146, %r91, %r148;
	mul.wide.s32 	%rd10, %r149, 4;
	add.s64 	%rd11, %rd1, %rd10;
	ld.global.u32 	%r150, [%rd11];
	add.s32 	%r151, %r99, 1024;
	div.s32 	%r152, %r151, %r97;
	mul.lo.s32 	%r153, %r152, %r97;
	sub.s32 	%r154, %r151, %r153;
	div.s32 	%r155, %r154, %r96;
	mul.lo.s32 	%r156, %r155, %r96;
	sub.s32 	%r157, %r154, %r156;
	add.s32 	%r158, %r152, %r93;
	add.s32 	%r159, %r155, %r94;
	mad.lo.s32 	%r160, %r158, %r92, %r95;
	add.s32 	%r161, %r160, %r157;
	mad.lo.s32 	%r162, %r159, %r91, %r161;
	mul.wide.s32 	%rd12, %r162, 4;
	add.s64 	%rd13, %rd1, %rd12;
	ld.global.u32 	%r163, [%rd13];
	add.s32 	%r164, %r99, 1280;
	div.s32 	%r165, %r164, %r97;
	mul.lo.s32 	%r166, %r165, %r97;
	sub.s32 	%r167, %r164, %r166;
	div.s32 	%r168, %r167, %r96;
	mul.lo.s32 	%r169, %r168, %r96;
	sub.s32 	%r170, %r167, %r169;
	add.s32 	%r171, %r165, %r93;
	add.s32 	%r172, %r168, %r94;
	mad.lo.s32 	%r173, %r171, %r92, %r95;
	add.s32 	%r174, %r173, %r170;
	mad.lo.s32 	%r175, %r172, %r91, %r174;
	mul.wide.s32 	%rd14, %r175, 4;
	add.s64 	%rd15, %rd1, %rd14;
	ld.global.u32 	%r176, [%rd15];
	add.s32 	%r177, %r99, 1536;
	div.s32 	%r178, %r177, %r97;
	mul.lo.s32 	%r179, %r178, %r97;
	sub.s32 	%r180, %r177, %r179;
	div.s32 	%r181, %r180, %r96;
	mul.lo.s32 	%r182, %r181, %r96;
	sub.s32 	%r183, %r180, %r182;
	add.s32 	%r184, %r178, %r93;
	add.s32 	%r185, %r181, %r94;
	mad.lo.s32 	%r186, %r184, %r92, %r95;
	add.s32 	%r187, %r186, %r183;
	mad.lo.s32 	%r188, %r185, %r91, %r187;
	mul.wide.s32 	%rd16, %r188, 4;
	add.s64 	%rd17, %rd1, %rd16;
	ld.global.u32 	%r189, [%rd17];
	add.s32 	%r190, %r99, 1792;
	div.s32 	%r191, %r190, %r97;
	mul.lo.s32 	%r192, %r191, %r97;
	sub.s32 	%r193, %r190, %r192;
	div.s32 	%r194, %r193, %r96;
	mul.lo.s32 	%r195, %r194, %r96;
	sub.s32 	%r196, %r193, %r195;
	add.s32 	%r197, %r191, %r93;
	add.s32 	%r198, %r194, %r94;
	mad.lo.s32 	%r199, %r197, %r92, %r95;
	add.s32 	%r200, %r199, %r196;
	mad.lo.s32 	%r201, %r198, %r91, %r200;
	mul.wide.s32 	%rd18, %r201, 4;
	add.s64 	%rd19, %rd1, %rd18;
	ld.global.u32 	%r202, [%rd19];
	add.s32 	%r203, %r99, 2048;
	div.s32 	%r204, %r203, %r97;
	mul.lo.s32 	%r205, %r204, %r97;
	sub.s32 	%r206, %r203, %r205;
	div.s32 	%r207, %r206, %r96;
	mul.lo.s32 	%r208, %r207, %r96;
	sub.s32 	%r209, %r206, %r208;
	add.s32 	%r210, %r204, %r93;
	add.s32 	%r211, %r207, %r94;
	mad.lo.s32 	%r212, %r210, %r92, %r95;
	add.s32 	%r213, %r212, %r209;
	mad.lo.s32 	%r214, %r211, %r91, %r213;
	mul.wide.s32 	%rd20, %r214, 4;
	add.s64 	%rd21, %rd1, %rd20;
	ld.global.u32 	%r215, [%rd21];
	add.s32 	%r216, %r99, 2304;
	div.s32 	%r217, %r216, %r97;
	mul.lo.s32 	%r218, %r217, %r97;
	sub.s32 	%r219, %r216, %r218;
	div.s32 	%r220, %r219, %r96;
	mul.lo.s32 	%r221, %r220, %r96;
	sub.s32 	%r222, %r219, %r221;
	add.s32 	%r223, %r217, %r93;
	add.s32 	%r224, %r220, %r94;
	mad.lo.s32 	%r225, %r223, %r92, %r95;
	add.s32 	%r226, %r225, %r222;
	mad.lo.s32 	%r227, %r224, %r91, %r226;
	mul.wide.s32 	%rd22, %r227, 4;
	add.s64 	%rd23, %rd1, %rd22;
	ld.global.u32 	%r228, [%rd23];
	add.s32 	%r229, %r99, 2560;
	div.s32 	%r230, %r229, %r97;
	mul.lo.s32 	%r231, %r230, %r97;
	sub.s32 	%r232, %r229, %r231;
	div.s32 	%r233, %r232, %r96;
	mul.lo.s32 	%r234, %r233, %r96;
	sub.s32 	%r235, %r232, %r234;
	add.s32 	%r236, %r230, %r93;
	add.s32 	%r237, %r233, %r94;
	mad.lo.s32 	%r238, %r236, %r92, %r95;
	add.s32 	%r239, %r238, %r235;
	mad.lo.s32 	%r240, %r237, %r91, %r239;
	mul.wide.s32 	%rd24, %r240, 4;
	add.s64 	%rd25, %rd1, %rd24;
	ld.global.u32 	%r241, [%rd25];
	add.s32 	%r242, %r99, 2816;
	div.s32 	%r243, %r242, %r97;
	mul.lo.s32 	%r244, %r243, %r97;
	sub.s32 	%r245, %r242, %r244;
	div.s32 	%r246, %r245, %r96;
	mul.lo.s32 	%r247, %r246, %r96;
	sub.s32 	%r248, %r245, %r247;
	add.s32 	%r249, %r243, %r93;
	add.s32 	%r250, %r246, %r94;
	mad.lo.s32 	%r251, %r249, %r92, %r95;
	add.s32 	%r252, %r251, %r248;
	mad.lo.s32 	%r253, %r250, %r91, %r252;
	mul.wide.s32 	%rd26, %r253, 4;
	add.s64 	%rd27, %rd1, %rd26;
	ld.global.u32 	%r254, [%rd27];
	add.s32 	%r255, %r99, 3072;
	div.s32 	%r256, %r255, %r97;
	mul.lo.s32 	%r257, %r256, %r97;
	sub.s32 	%r258, %r255, %r257;
	div.s32 	%r259, %r258, %r96;
	mul.lo.s32 	%r260, %r259, %r96;
	sub.s32 	%r261, %r258, %r260;
	add.s32 	%r262, %r256, %r93;
	add.s32 	%r263, %r259, %r94;
	mad.lo.s32 	%r264, %r262, %r92, %r95;
	add.s32 	%r265, %r264, %r261;
	mad.lo.s32 	%r266, %r263, %r91, %r265;
	mul.wide.s32 	%rd28, %r266, 4;
	add.s64 	%rd29, %rd1, %rd28;
	ld.global.u32 	%r267, [%rd29];
	add.s32 	%r268, %r99, 3328;
	div.s32 	%r269, %r268, %r97;
	mul.lo.s32 	%r270, %r269, %r97;
	sub.s32 	%r271, %r268, %r270;
	div.s32 	%r272, %r271, %r96;
	mul.lo.s32 	%r273, %r272, %r96;
	sub.s32 	%r274, %r271, %r273;
	add.s32 	%r275, %r269, %r93;
	add.s32 	%r276, %r272, %r94;
	mad.lo.s32 	%r277, %r275, %r92, %r95;
	add.s32 	%r278, %r277, %r274;
	mad.lo.s32 	%r279, %r276, %r91, %r278;
	mul.wide.s32 	%rd30, %r279, 4;
	add.s64 	%rd31, %rd1, %rd30;
	ld.global.u32 	%r280, [%rd31];
	add.s32 	%r281, %r99, 3584;
	div.s32 	%r282, %r281, %r97;
	mul.lo.s32 	%r283, %r282, %r97;
	sub.s32 	%r284, %r281, %r283;
	div.s32 	%r285, %r284, %r96;
	mul.lo.s32 	%r286, %r285, %r96;
	sub.s32 	%r287, %r284, %r286;
	add.s32 	%r288, %r282, %r93;
	add.s32 	%r289, %r285, %r94;
	mad.lo.s32 	%r290, %r288, %r92, %r95;
	add.s32 	%r291, %r290, %r287;
	mad.lo.s32 	%r292, %r289, %r91, %r291;
	mul.wide.s32 	%rd32, %r292, 4;
	add.s64 	%rd33, %rd1, %rd32;
	ld.global.u32 	%r293, [%rd33];
	add.s32 	%r294, %r99, 3840;
	div.s32 	%r295, %r294, %r97;
	mul.lo.s32 	%r296, %r295, %r97;
	sub.s32 	%r297, %r294, %r296;
	div.s32 	%r298, %r297, %r96;
	mul.lo.s32 	%r299, %r298, %r96;
	sub.s32 	%r300, %r297, %r299;
	add.s32 	%r301, %r295, %r93;
	add.s32 	%r302, %r298, %r94;
	mad.lo.s32 	%r303, %r301, %r92, %r95;
	add.s32 	%r304, %r303, %r300;
	mad.lo.s32 	%r305, %r302, %r91, %r304;
	mul.wide.s32 	%rd34, %r305, 4;
	add.s64 	%rd35, %rd1, %rd34;
	ld.global.u32 	%r306, [%rd35];
	add.s32 	%r307, %r124, %r111;
	add.s32 	%r308, %r137, %r307;
	add.s32 	%r309, %r150, %r308;
	add.s32 	%r310, %r163, %r309;
	add.s32 	%r311, %r176, %r310;
	add.s32 	%r312, %r189, %r311;
	add.s32 	%r313, %r202, %r312;
	add.s32 	%r314, %r215, %r313;
	add.s32 	%r315, %r228, %r314;
	add.s32 	%r316, %r241, %r315;
	add.s32 	%r317, %r254, %r316;
	add.s32 	%r318, %r267, %r317;
	add.s32 	%r319, %r280, %r318;
	add.s32 	%r320, %r293, %r319;
	add.s32 	%r967, %r306, %r320;
	setp.lt.u32 	%p2, %r14, %r12;
	@%p2 bra 	$L__BB2_35;
	add.s32 	%r52, %r90, %r49;
	add.s32 	%r322, %r52, %r12;
	add.s32 	%r323, %r322, %r13;
	add.s32 	%r953, %r323, 512;
	not.b32 	%r324, %r49;
	add.s32 	%r325, %r324, %r1;
	sub.s32 	%r326, %r325, %r12;
	sub.s32 	%r952, %r326, %r13;
	mov.b32 	%r954, 0;
	mov.u32 	%r955, %r13;
$L__BB2_24:
	add.s32 	%r955, %r955, %r12;
	add.s32 	%r327, %r1, -4096;
	setp.gt.u32 	%p3, %r955, %r327;
	@%p3 bra 	$L__BB2_26;
	add.s32 	%r328, %r52, %r955;
	div.s32 	%r329, %r328, %r97;
	mul.lo.s32 	%r330, %r329, %r97;
	sub.s32 	%r331, %r328, %r330;
	div.s32 	%r332, %r331, %r96;
	mul.lo.s32 	%r333, %r332, %r96;
	sub.s32 	%r334, %r331, %r333;
	add.s32 	%r335, %r329, %r93;
	add.s32 	%r336, %r332, %r94;
	mad.lo.s32 	%r337, %r335, %r92, %r95;
	add.s32 	%r338, %r337, %r334;
	mad.lo.s32 	%r339, %r336, %r91, %r338;
	mul.wide.s32 	%rd36, %r339, 4;
	add.s64 	%rd37, %rd1, %rd36;
	ld.global.u32 	%r340, [%rd37];
	add.s32 	%r341, %r328, 256;
	div.s32 	%r342, %r341, %r97;
	mul.lo.s32 	%r343, %r342, %r97;
	sub.s32 	%r344, %r341, %r343;
	div.s32 	%r345, %r344, %r96;
	mul.lo.s32 	%r346, %r345, %r96;
	sub.s32 	%r347, %r344, %r346;
	add.s32 	%r348, %r342, %r93;
	add.s32 	%r349, %r345, %r94;
	mad.lo.s32 	%r350, %r348, %r92, %r95;
	add.s32 	%r351, %r350, %r347;
	mad.lo.s32 	%r352, %r349, %r91, %r351;
	mul.wide.s32 	%rd38, %r352, 4;
	add.s64 	%rd39, %rd1, %rd38;
	ld.global.u32 	%r353, [%rd39];
	add.s32 	%r354, %r328, 512;
	div.s32 	%r355, %r354, %r97;
	mul.lo.s32 	%r356, %r355, %r97;
	sub.s32 	%r357, %r354, %r356;
	div.s32 	%r358, %r357, %r96;
	mul.lo.s32 	%r359, %r358, %r96;
	sub.s32 	%r360, %r357, %r359;
	add.s32 	%r361, %r355, %r93;
	add.s32 	%r362, %r358, %r94;
	mad.lo.s32 	%r363, %r361, %r92, %r95;
	add.s32 	%r364, %r363, %r360;
	mad.lo.s32 	%r365, %r362, %r91, %r364;
	mul.wide.s32 	%rd40, %r365, 4;
	add.s64 	%rd41, %rd1, %rd40;
	ld.global.u32 	%r366, [%rd41];
	add.s32 	%r367, %r328, 768;
	div.s32 	%r368, %r367, %r97;
	mul.lo.s32 	%r369, %r368, %r97;
	sub.s32 	%r370, %r367, %r369;
	div.s32 	%r371, %r370, %r96;
	mul.lo.s32 	%r372, %r371, %r96;
	sub.s32 	%r373, %r370, %r372;
	add.s32 	%r374, %r368, %r93;
	add.s32 	%r375, %r371, %r94;
	mad.lo.s32 	%r376, %r374, %r92, %r95;
	add.s32 	%r377, %r376, %r373;
	mad.lo.s32 	%r378, %r375, %r91, %r377;
	mul.wide.s32 	%rd42, %r378, 4;
	add.s64 	%rd43, %rd1, %rd42;
	ld.global.u32 	%r379, [%rd43];
	add.s32 	%r380, %r328, 1024;
	div.s32 	%r381, %r380, %r97;
	mul.lo.s32 	%r382, %r381, %r97;
	sub.s32 	%r383, %r380, %r382;
	div.s32 	%r384, %r383, %r96;
	mul.lo.s32 	%r385, %r384, %r96;
	sub.s32 	%r386, %r383, %r385;
	add.s32 	%r387, %r381, %r93;
	add.s32 	%r388, %r384, %r94;
	mad.lo.s32 	%r389, %r387, %r92, %r95;
	add.s32 	%r390, %r389, %r386;
	mad.lo.s32 	%r391, %r388, %r91, %r390;
	mul.wide.s32 	%rd44, %r391, 4;
	add.s64 	%rd45, %rd1, %rd44;
	ld.global.u32 	%r392, [%rd45];
	add.s32 	%r393, %r328, 1280;
	div.s32 	%r394, %r393, %r97;
	mul.lo.s32 	%r395, %r394, %r97;
	sub.s32 	%r396, %r393, %r395;
	div.s32 	%r397, %r396, %r96;
	mul.lo.s32 	%r398, %r397, %r96;
	sub.s32 	%r399, %r396, %r398;
	add.s32 	%r400, %r394, %r93;
	add.s32 	%r401, %r397, %r94;
	mad.lo.s32 	%r402, %r400, %r92, %r95;
	add.s32 	%r403, %r402, %r399;
	mad.lo.s32 	%r404, %r401, %r91, %r403;
	mul.wide.s32 	%rd46, %r404, 4;
	add.s64 	%rd47, %rd1, %rd46;
	ld.global.u32 	%r405, [%rd47];
	add.s32 	%r406, %r328, 1536;
	div.s32 	%r407, %r406, %r97;
	mul.lo.s32 	%r408, %r407, %r97;
	sub.s32 	%r409, %r406, %r408;
	div.s32 	%r410, %r409, %r96;
	mul.lo.s32 	%r411, %r410, %r96;
	sub.s32 	%r412, %r409, %r411;
	add.s32 	%r413, %r407, %r93;
	add.s32 	%r414, %r410, %r94;
	mad.lo.s32 	%r415, %r413, %r92, %r95;
	add.s32 	%r416, %r415, %r412;
	mad.lo.s32 	%r417, %r414, %r91, %r416;
	mul.wide.s32 	%rd48, %r417, 4;
	add.s64 	%rd49, %rd1, %rd48;
	ld.global.u32 	%r418, [%rd49];
	add.s32 	%r419, %r328, 1792;
	div.s32 	%r420, %r419, %r97;
	mul.lo.s32 	%r421, %r420, %r97;
	sub.s32 	%r422, %r419, %r421;
	div.s32 	%r423, %r422, %r96;
	mul.lo.s32 	%r424, %r423, %r96;
	sub.s32 	%r425, %r422, %r424;
	add.s32 	%r426, %r420, %r93;
	add.s32 	%r427, %r423, %r94;
	mad.lo.s32 	%r428, %r426, %r92, %r95;
	add.s32 	%r429, %r428, %r425;
	mad.lo.s32 	%r430, %r427, %r91, %r429;
	mul.wide.s32 	%rd50, %r430, 4;
	add.s64 	%rd51, %rd1, %rd50;
	ld.global.u32 	%r431, [%rd51];
	add.s32 	%r432, %r328, 2048;
	div.s32 	%r433, %r432, %r97;
	mul.lo.s32 	%r434, %r433, %r97;
	sub.s32 	%r435, %r432, %r434;
	div.s32 	%r436, %r435, %r96;
	mul.lo.s32 	%r437, %r436, %r96;
	sub.s32 	%r438, %r435, %r437;
	add.s32 	%r439, %r433, %r93;
	add.s32 	%r440, %r436, %r94;
	mad.lo.s32 	%r441, %r439, %r92, %r95;
	add.s32 	%r442, %r441, %r438;
	mad.lo.s32 	%r443, %r440, %r91, %r442;
	mul.wide.s32 	%rd52, %r443, 4;
	add.s64 	%rd53, %rd1, %rd52;
	ld.global.u32 	%r444, [%rd53];
	add.s32 	%r445, %r328, 2304;
	div.s32 	%r446, %r445, %r97;
	mul.lo.s32 	%r447, %r446, %r97;
	sub.s32 	%r448, %r445, %r447;
	div.s32 	%r449, %r448, %r96;
	mul.lo.s32 	%r450, %r449, %r96;
	sub.s32 	%r451, %r448, %r450;
	add.s32 	%r452, %r446, %r93;
	add.s32 	%r453, %r449, %r94;
	mad.lo.s32 	%r454, %r452, %r92, %r95;
	add.s32 	%r455, %r454, %r451;
	mad.lo.s32 	%r456, %r453, %r91, %r455;
	mul.wide.s32 	%rd54, %r456, 4;
	add.s64 	%rd55, %rd1, %rd54;
	ld.global.u32 	%r457, [%rd55];
	add.s32 	%r458, %r328, 2560;
	div.s32 	%r459, %r458, %r97;
	mul.lo.s32 	%r460, %r459, %r97;
	sub.s32 	%r461, %r458, %r460;
	div.s32 	%r462, %r461, %r96;
	mul.lo.s32 	%r463, %r462, %r96;
	sub.s32 	%r464, %r461, %r463;
	add.s32 	%r465, %r459, %r93;
	add.s32 	%r466, %r462, %r94;
	mad.lo.s32 	%r467, %r465, %r92, %r95;
	add.s32 	%r468, %r467, %r464;
	mad.lo.s32 	%r469, %r466, %r91, %r468;
	mul.wide.s32 	%rd56, %r469, 4;
	add.s64 	%rd57, %rd1, %rd56;
	ld.global.u32 	%r470, [%rd57];
	add.s32 	%r471, %r328, 2816;
	div.s32 	%r472, %r471, %r97;
	mul.lo.s32 	%r473, %r472, %r97;
	sub.s32 	%r474, %r471, %r473;
	div.s32 	%r475, %r474, %r96;
	mul.lo.s32 	%r476, %r475, %r96;
	sub.s32 	%r477, %r474, %r476;
	add.s32 	%r478, %r472, %r93;
	add.s32 	%r479, %r475, %r94;
	mad.lo.s32 	%r480, %r478, %r92, %r95;
	add.s32 	%r481, %r480, %r477;
	mad.lo.s32 	%r482, %r479, %r91, %r481;
	mul.wide.s32 	%rd58, %r482, 4;
	add.s64 	%rd59, %rd1, %rd58;
	ld.global.u32 	%r483, [%rd59];
	add.s32 	%r484, %r328, 3072;
	div.s32 	%r485, %r484, %r97;
	mul.lo.s32 	%r486, %r485, %r97;
	sub.s32 	%r487, %r484, %r486;
	div.s32 	%r488, %r487, %r96;
	mul.lo.s32 	%r489, %r488, %r96;
	sub.s32 	%r490, %r487, %r489;
	add.s32 	%r491, %r485, %r93;
	add.s32 	%r492, %r488, %r94;
	mad.lo.s32 	%r493, %r491, %r92, %r95;
	add.s32 	%r494, %r493, %r490;
	mad.lo.s32 	%r495, %r492, %r91, %r494;
	mul.wide.s32 	%rd60, %r495, 4;
	add.s64 	%rd61, %rd1, %rd60;
	ld.global.u32 	%r496, [%rd61];
	add.s32 	%r497, %r328, 3328;
	div.s32 	%r498, %r497, %r97;
	mul.lo.s32 	%r499, %r498, %r97;
	sub.s32 	%r500, %r497, %r499;
	div.s32 	%r501, %r500, %r96;
	mul.lo.s32 	%r502, %r501, %r96;
	sub.s32 	%r503, %r500, %r502;
	add.s32 	%r504, %r498, %r93;
	add.s32 	%r505, %r501, %r94;
	mad.lo.s32 	%r506, %r504, %r92, %r95;
	add.s32 	%r507, %r506, %r503;
	mad.lo.s32 	%r508, %r505, %r91, %r507;
	mul.wide.s32 	%rd62, %r508, 4;
	add.s64 	%rd63, %rd1, %rd62;
	ld.global.u32 	%r509, [%rd63];
	add.s32 	%r510, %r328, 3584;
	div.s32 	%r511, %r510, %r97;
	mul.lo.s32 	%r512, %r511, %r97;
	sub.s32 	%r513, %r510, %r512;
	div.s32 	%r514, %r513, %r96;
	mul.lo.s32 	%r515, %r514, %r96;
	sub.s32 	%r516, %r513, %r515;
	add.s32 	%r517, %r511, %r93;
	add.s32 	%r518, %r514, %r94;
	mad.lo.s32 	%r519, %r517, %r92, %r95;
	add.s32 	%r520, %r519, %r516;
	mad.lo.s32 	%r521, %r518, %r91, %r520;
	mul.wide.s32 	%rd64, %r521, 4;
	add.s64 	%rd65, %rd1, %rd64;
	ld.global.u32 	%r522, [%rd65];
	add.s32 	%r523, %r328, 3840;
	div.s32 	%r524, %r523, %r97;
	mul.lo.s32 	%r525, %r524, %r97;
	sub.s32 	%r526, %r523, %r525;
	div.s32 	%r527, %r526, %r96;
	mul.lo.s32 	%r528, %r527, %r96;
	sub.s32 	%r529, %r526, %r528;
	add.s32 	%r530, %r524, %r93;
	add.s32 	%r531, %r527, %r94;
	mad.lo.s32 	%r532, %r530, %r92, %r95;
	add.s32 	%r533, %r532, %r529;
	mad.lo.s32 	%r534, %r531, %r91, %r533;
	mul.wide.s32 	%rd66, %r534, 4;
	add.s64 	%rd67, %rd1, %rd66;
	ld.global.u32 	%r535, [%rd67];
	add.s32 	%r536, %r340, %r967;
	add.s32 	%r537, %r353, %r536;
	add.s32 	%r538, %r366, %r537;
	add.s32 	%r539, %r379, %r538;
	add.s32 	%r540, %r392, %r539;
	add.s32 	%r541, %r405, %r540;
	add.s32 	%r542, %r418, %r541;
	add.s32 	%r543, %r431, %r542;
	add.s32 	%r544, %r444, %r543;
	add.s32 	%r545, %r457, %r544;
	add.s32 	%r546, %r470, %r545;
	add.s32 	%r547, %r483, %r546;
	add.s32 	%r548, %r496, %r547;
	add.s32 	%r549, %r509, %r548;
	add.s32 	%r550, %r522, %r549;
	add.s32 	%r967, %r535, %r550;
	sub.s32 	%r551, %r1, %r955;
	setp.lt.u32 	%p4, %r551, %r12;
	add.s32 	%r954, %r954, 1;
	add.s32 	%r953, %r953, %r12;
	sub.s32 	%r952, %r952, %r12;
	@%p4 bra 	$L__BB2_35;
	bra.uni 	$L__BB2_24;
$L__BB2_26:
	setp.le.u32 	%p5, %r1, %r955;
	sub.s32 	%r552, %r1, %r955;
	setp.ge.s32 	%p6, %r49, %r552;
	or.pred  	%p7, %p5, %p6;
	@%p7 bra 	$L__BB2_35;
	add.s32 	%r65, %r955, %r90;
	not.b32 	%r555, %r49;
	add.s32 	%r66, %r1, %r555;
	add.s32 	%r556, %r12, %r13;
	sub.s32 	%r557, %r66, %r556;
	mul.lo.s32 	%r558, %r2, %r954;
	shl.b32 	%r559, %r558, 12;
	sub.s32 	%r560, %r557, %r559;
	shr.u32 	%r561, %r560, 8;
	add.s32 	%r67, %r561, 1;
	setp.lt.u32 	%p8, %r560, 768;
	mov.u32 	%r962, %r49;
	@%p8 bra 	$L__BB2_30;
	shr.u32 	%r562, %r952, 8;
	add.s32 	%r563, %r562, 1;
	and.b32  	%r564, %r563, 33554428;
	neg.s32 	%r957, %r564;
	mov.u32 	%r962, %r49;
$L__BB2_29:
	.pragma "nounroll";
	add.s32 	%r565, %r953, -512;
	div.s32 	%r566, %r565, %r97;
	mul.lo.s32 	%r567, %r566, %r97;
	sub.s32 	%r568, %r565, %r567;
	div.s32 	%r569, %r568, %r96;
	mul.lo.s32 	%r570, %r569, %r96;
	sub.s32 	%r571, %r568, %r570;
	add.s32 	%r572, %r566, %r93;
	add.s32 	%r573, %r569, %r94;
	mad.lo.s32 	%r574, %r572, %r92, %r95;
	add.s32 	%r575, %r574, %r571;
	mad.lo.s32 	%r576, %r573, %r91, %r575;
	mul.wide.s32 	%rd68, %r576, 4;
	add.s64 	%rd69, %rd1, %rd68;
	ld.global.u32 	%r577, [%rd69];
	add.s32 	%r578, %r577, %r967;
	add.s32 	%r579, %r953, -256;
	div.s32 	%r580, %r579, %r97;
	mul.lo.s32 	%r581, %r580, %r97;
	sub.s32 	%r582, %r579, %r581;
	div.s32 	%r583, %r582, %r96;
	mul.lo.s32 	%r584, %r583, %r96;
	sub.s32 	%r585, %r582, %r584;
	add.s32 	%r586, %r580, %r93;
	add.s32 	%r587, %r583, %r94;
	mad.lo.s32 	%r588, %r586, %r92, %r95;
	add.s32 	%r589, %r588, %r585;
	mad.lo.s32 	%r590, %r587, %r91, %r589;
	mul.wide.s32 	%rd70, %r590, 4;
	add.s64 	%rd71, %rd1, %rd70;
	ld.global.u32 	%r591, [%rd71];
	add.s32 	%r592, %r591, %r578;
	add.s32 	%r593, %r953, 256;
	div.s32 	%r594, %r953, %r97;
	mul.lo.s32 	%r595, %r594, %r97;
	sub.s32 	%r596, %r953, %r595;
	div.s32 	%r597, %r596, %r96;
	mul.lo.s32 	%r598, %r597, %r96;
	sub.s32 	%r599, %r596, %r598;
	add.s32 	%r600, %r594, %r93;
	add.s32 	%r601, %r597, %r94;
	mad.lo.s32 	%r602, %r600, %r92, %r95;
	add.s32 	%r603, %r602, %r599;
	mad.lo.s32 	%r604, %r601, %r91, %r603;
	mul.wide.s32 	%rd72, %r604, 4;
	add.s64 	%rd73, %rd1, %rd72;
	ld.global.u32 	%r605, [%rd73];
	add.s32 	%r606, %r605, %r592;
	div.s32 	%r607, %r593, %r97;
	mul.lo.s32 	%r608, %r607, %r97;
	sub.s32 	%r609, %r593, %r608;
	div.s32 	%r610, %r609, %r96;
	mul.lo.s32 	%r611, %r610, %r96;
	sub.s32 	%r612, %r609, %r611;
	add.s32 	%r613, %r607, %r93;
	add.s32 	%r614, %r610, %r94;
	mad.lo.s32 	%r615, %r613, %r92, %r95;
	add.s32 	%r616, %r615, %r612;
	mad.lo.s32 	%r617, %r614, %r91, %r616;
	mul.wide.s32 	%rd74, %r617, 4;
	add.s64 	%rd75, %rd1, %rd74;
	ld.global.u32 	%r618, [%rd75];
	add.s32 	%r967, %r618, %r606;
	add.s32 	%r962, %r962, 1024;
	add.s32 	%r953, %r953, 1024;
	add.s32 	%r957, %r957, 4;
	setp.ne.s32 	%p9, %r957, 0;
	@%p9 bra 	$L__BB2_29;
$L__BB2_30:
	and.b32  	%r620, %r67, 3;
	setp.eq.s32 	%p10, %r620, 0;
	@%p10 bra 	$L__BB2_35;
	setp.eq.s32 	%p11, %r620, 1;
	@%p11 bra 	$L__BB2_33;
	add.s32 	%r621, %r65, %r962;
	div.s32 	%r622, %r621, %r97;
	mul.lo.s32 	%r623, %r622, %r97;
	sub.s32 	%r624, %r621, %r623;
	div.s32 	%r625, %r624, %r96;
	mul.lo.s32 	%r626, %r625, %r96;
	sub.s32 	%r627, %r624, %r626;
	add.s32 	%r628, %r622, %r93;
	add.s32 	%r629, %r625, %r94;
	mad.lo.s32 	%r630, %r628, %r92, %r95;
	add.s32 	%r631, %r630, %r627;
	mad.lo.s32 	%r632, %r629, %r91, %r631;
	mul.wide.s32 	%rd76, %r632, 4;
	add.s64 	%rd77, %rd1, %rd76;
	ld.global.u32 	%r633, [%rd77];
	add.s32 	%r634, %r633, %r967;
	add.s32 	%r635, %r621, 256;
	div.s32 	%r636, %r635, %r97;
	mul.lo.s32 	%r637, %r636, %r97;
	sub.s32 	%r638, %r635, %r637;
	div.s32 	%r639, %r638, %r96;
	mul.lo.s32 	%r640, %r639, %r96;
	sub.s32 	%r641, %r638, %r640;
	add.s32 	%r642, %r636, %r93;
	add.s32 	%r643, %r639, %r94;
	mad.lo.s32 	%r644, %r642, %r92, %r95;
	add.s32 	%r645, %r644, %r641;
	mad.lo.s32 	%r646, %r643, %r91, %r645;
	mul.wide.s32 	%rd78, %r646, 4;
	add.s64 	%rd79, %rd1, %rd78;
	ld.global.u32 	%r647, [%rd79];
	add.s32 	%r967, %r647, %r634;
	add.s32 	%r962, %r962, 512;
$L__BB2_33:
	and.b32  	%r648, %r66, 256;
	setp.ne.s32 	%p12, %r648, 0;
	@%p12 bra 	$L__BB2_35;
	add.s32 	%r649, %r65, %r962;
	div.s32 	%r650, %r649, %r97;
	mul.lo.s32 	%r651, %r650, %r97;
	sub.s32 	%r652, %r649, %r651;
	div.s32 	%r653, %r652, %r96;
	mul.lo.s32 	%r654, %r653, %r96;
	sub.s32 	%r655, %r652, %r654;
	add.s32 	%r656, %r650, %r93;
	add.s32 	%r657, %r653, %r94;
	mad.lo.s32 	%r658, %r656, %r92, %r95;
	add.s32 	%r659, %r658, %r655;
	mad.lo.s32 	%r660, %r657, %r91, %r659;
	mul.wide.s32 	%rd80, %r660, 4;
	add.s64 	%rd81, %rd1, %rd80;
	ld.global.u32 	%r661, [%rd81];
	add.s32 	%r967, %r661, %r967;
$L__BB2_35:
	// begin inline asm
	mov.u32 %r662, %laneid;
	// end inline asm
	mov.b32 	%r665, 1;
	mov.b32 	%r686, 31;
	mov.b32 	%r687, -1;
	// begin inline asm
	shfl.sync.down.b32 %r663, %r967, %r665, %r686, %r687;
	// end inline asm
	setp.gt.s32 	%p13, %r662, 30;
	selp.b32 	%r688, 0, %r663, %p13;
	add.s32 	%r669, %r688, %r967;
	mov.b32 	%r670, 2;
	// begin inline asm
	shfl.sync.down.b32 %r668, %r669, %r670, %r686, %r687;
	// end inline asm
	setp.gt.s32 	%p14, %r662, 29;
	selp.b32 	%r689, 0, %r668, %p14;
	add.s32 	%r674, %r669, %r689;
	mov.b32 	%r675, 4;
	// begin inline asm
	shfl.sync.down.b32 %r673, %r674, %r675, %r686, %r687;
	// end inline asm
	setp.gt.s32 	%p15, %r662, 27;
	selp.b32 	%r690, 0, %r673, %p15;
	add.s32 	%r679, %r674, %r690;
	mov.b32 	%r680, 8;
	// begin inline asm
	shfl.sync.down.b32 %r678, %r679, %r680, %r686, %r687;
	// end inline asm
	setp.gt.s32 	%p16, %r662, 23;
	selp.b32 	%r691, 0, %r678, %p16;
	add.s32 	%r684, %r679, %r691;
	mov.b32 	%r685, 16;
	// begin inline asm
	shfl.sync.down.b32 %r683, %r684, %r685, %r686, %r687;
	// end inline asm
	setp.gt.s32 	%p17, %r662, 15;
	selp.b32 	%r692, 0, %r683, %p17;
	add.s32 	%r968, %r684, %r692;
	setp.ne.s32 	%p18, %r662, 0;
	@%p18 bra 	$L__BB2_37;
	shr.u32 	%r693, %r49, 3;
	and.b32  	%r694, %r693, 124;
	mov.u32 	%r695, _ZZN3cub18CUB_300001_SM_10006detail6reduce18DeviceReduceKernelINS2_10policy_hubIijN4cuda3std3__44plusIiEEE10Policy1000EN6thrust24THRUST_300001_SM_1000_NS20permutation_iteratorINSD_10device_ptrIKiEENSD_18transform_iteratorI18SubarrayIndexMap3DNSD_17counting_iteratorIiNSD_11use_defaultESL_SL_EESL_SL_EEEEjS9_iNS7_10__identityEEEvT0_PT3_T1_NS0_13GridEvenShareIST_EET2_T4_E12temp_storage;
	add.s32 	%r696, %r695, %r694;
	st.shared.u32 	[%r696+8], %r968;
$L__BB2_37:
	bar.sync 	0;
	setp.ne.s32 	%p19, %r49, 0;
	@%p19 bra 	$L__BB2_39;
	ld.shared.u32 	%r697, [_ZZN3cub18CUB_300001_SM_10006detail6reduce18DeviceReduceKernelINS2_10policy_hubIijN4cuda3std3__44plusIiEEE10Policy1000EN6thrust24THRUST_300001_SM_1000_NS20permutation_iteratorINSD_10device_ptrIKiEENSD_18transform_iteratorI18SubarrayIndexMap3DNSD_17counting_iteratorIiNSD_11use_defaultESL_SL_EESL_SL_EEEEjS9_iNS7_10__identityEEEvT0_PT3_T1_NS0_13GridEvenShareIST_EET2_T4_E12temp_storage+12];
	add.s32 	%r698, %r697, %r968;
	ld.shared.u32 	%r699, [_ZZN3cub18CUB_300001_SM_10006detail6reduce18DeviceReduceKernelINS2_10policy_hubIijN4cuda3std3__44plusIiEEE10Policy1000EN6thrust24THRUST_300001_SM_1000_NS20permutation_iteratorINSD_10device_ptrIKiEENSD_18transform_iteratorI18SubarrayIndexMap3DNSD_17counting_iteratorIiNSD_11use_defaultESL_SL_EESL_SL_EEEEjS9_iNS7_10__identityEEEvT0_PT3_T1_NS0_13GridEvenShareIST_EET2_T4_E12temp_storage+16];
	add.s32 	%r700, %r698, %r699;
	ld.shared.u32 	%r701, [_ZZN3cub18CUB_300001_SM_10006detail6reduce18DeviceReduceKernelINS2_10policy_hubIijN4cuda3std3__44plusIiEEE10Policy1000EN6thrust24THRUST_300001_SM_1000_NS20permutation_iteratorINSD_10device_ptrIKiEENSD_18transform_iteratorI18SubarrayIndexMap3DNSD_17counting_iteratorIiNSD_11use_defaultESL_SL_EESL_SL_EEEEjS9_iNS7_10__identityEEEvT0_PT3_T1_NS0_13GridEvenShareIST_EET2_T4_E12temp_storage+20];
	add.s32 	%r702, %r700, %r701;
	ld.shared.u32 	%r703, [_ZZN3cub18CUB_300001_SM_10006detail6reduce18DeviceReduceKernelINS2_10policy_hubIijN4cuda3std3__44plusIiEEE10Policy1000EN6thrust24THRUST_300001_SM_1000_NS20permutation_iteratorINSD_10device_ptrIKiEENSD_18transform_iteratorI18SubarrayIndexMap3DNSD_17counting_iteratorIiNSD_11use_defaultESL_SL_EESL_SL_EEEEjS9_iNS7_10__identityEEEvT0_PT3_T1_NS0_13GridEvenShareIST_EET2_T4_E12temp_storage+24];
	add.s32 	%r704, %r702, %r703;
	ld.shared.u32 	%r705, [_ZZN3cub18CUB_300001_SM_10006detail6reduce18DeviceReduceKernelINS2_10policy_hubIijN4cuda3std3__44plusIiEEE10Policy1000EN6thrust24THRUST_300001_SM_1000_NS20permutation_iteratorINSD_10device_ptrIKiEENSD_18transform_iteratorI18SubarrayIndexMap3DNSD_17counting_iteratorIiNSD_11use_defaultESL_SL_EESL_SL_EEEEjS9_iNS7_10__identityEEEvT0_PT3_T1_NS0_13GridEvenShareIST_EET2_T4_E12temp_storage+28];
	add.s32 	%r706, %r704, %r705;
	ld.shared.u32 	%r707, [_ZZN3cub18CUB_300001_SM_10006detail6reduce18DeviceReduceKernelINS2_10policy_hubIijN4cuda3std3__44plusIiEEE10Policy1000EN6thrust24THRUST_300001_SM_1000_NS20permutation_iteratorINSD_10device_ptrIKiEENSD_18transform_iteratorI18SubarrayIndexMap3DNSD_17counting_iteratorIiNSD_11use_defaultESL_SL_EESL_SL_EEEEjS9_iNS7_10__identityEEEvT0_PT3_T1_NS0_13GridEvenShareIST_EET2_T4_E12temp_storage+32];
	add.s32 	%r708, %r706, %r707;
	ld.shared.u32 	%r709, [_ZZN3cub18CUB_300001_SM_10006detail6reduce18DeviceReduceKernelINS2_10policy_hubIijN4cuda3std3__44plusIiEEE10Policy1000EN6thrust24THRUST_300001_SM_1000_NS20permutation_iteratorINSD_10device_ptrIKiEENSD_18transform_iteratorI18SubarrayIndexMap3DNSD_17counting_iteratorIiNSD_11use_defaultESL_SL_EESL_SL_EEEEjS9_iNS7_10__identityEEEvT0_PT3_T1_NS0_13GridEvenShareIST_EET2_T4_E12temp_storage+36];
	add.s32 	%r968, %r708, %r709;
$L__BB2_39:
	mov.u32 	%r938, %tid.x;
	setp.ne.s32 	%p50, %r938, 0;
	@%p50 bra 	$L__BB2_41;
	ld.param.u64 	%rd101, [_ZN3cub18CUB_300001_SM_10006detail6reduce18DeviceReduceKernelINS2_10policy_hubIijN4cuda3std3__44plusIiEEE10Policy1000EN6thrust24THRUST_300001_SM_1000_NS20permutation_iteratorINSD_10device_ptrIKiEENSD_18transform_iteratorI18SubarrayIndexMap3DNSD_17counting_iteratorIiNSD_11use_defaultESL_SL_EESL_SL_EEEEjS9_iNS7_10__identityEEEvT0_PT3_T1_NS0_13GridEvenShareIST_EET2_T4__param_1];
	cvta.to.global.u64 	%rd98, %rd101;
	mul.wide.u32 	%rd99, %r11, 4;
	add.s64 	%rd100, %rd98, %rd99;
	st.global.u32 	[%rd100], %r968;
$L__BB2_41:
	ret;

}
	// .globl	_ZN3cub18CUB_300001_SM_10006detail6reduce28DeviceReduceSingleTileKernelINS2_10policy_hubIijN4cuda3std3__44plusIiEEE10Policy1000EPiSC_iS9_iiNS7_10__identityEEEvT0_T1_T2_T3_T4_T6_
.visible .entry _ZN3cub18CUB_300001_SM_10006detail6reduce28DeviceReduceSingleTileKernelINS2_10policy_hubIijN4cuda3std3__44plusIiEEE10Policy1000EPiSC_iS9_iiNS7_10__identityEEEvT0_T1_T2_T3_T4_T6_(
	.param .u64 .ptr .align 1 _ZN3cub18CUB_300001_SM_10006detail6reduce28DeviceReduceSingleTileKernelINS2_10policy_hubIijN4cuda3std3__44plusIiEEE10Policy1000EPiSC_iS9_iiNS7_10__identityEEEvT0_T1_T2_T3_T4_T6__param_0,
	.param .u64 .ptr .align 1 _ZN3cub18CUB_300001_SM_10006detail6reduce28DeviceReduceSingleTileKernelINS2_10policy_hubIijN4cuda3std3__44plusIiEEE10Policy1000EPiSC_iS9_iiNS7_10__identityEEEvT0_T1_T2_T3_T4_T6__param_1,
	.param .u32 _ZN3cub18CUB_300001_SM_10006detail6reduce28DeviceReduceSingleTileKernelINS2_10policy_hubIijN4cuda3std3__44plusIiEEE10Policy1000EPiSC_iS9_iiNS7_10__identityEEEvT0_T1_T2_T3_T4_T6__param_2,
	.param .align 1 .b8 _ZN3cub18CUB_300001_SM_10006detail6reduce28DeviceReduceSingleTileKernelINS2_10policy_hubIijN4cuda3std3__44plusIiEEE10Policy1000EPiSC_iS9_iiNS7_10__identityEEEvT0_T1_T2_T3_T4_T6__param_3[1],
	.param .u32 _ZN3cub18CUB_300001_SM_10006detail6reduce28DeviceReduceSingleTileKernelINS2_10policy_hubIijN4cuda3std3__44plusIiEEE10Policy1000EPiSC_iS9_iiNS7_10__identityEEEvT0_T1_T2_T3_T4_T6__param_4,
	.param .align 1 .b8 _ZN3cub18CUB_300001_SM_10006detail6reduce28DeviceReduceSingleTileKernelINS2_10policy_hubIijN4cuda3std3__44plusIiEEE10Policy1000EPiSC_iS9_iiNS7_10__identityEEEvT0_T1_T2_T3_T4_T6__param_5[1]
)
.maxntid 256
.minnctapersm 1
{
	.reg .pred 	%p<97>;
	.reg .b32 	%r<687>;
	.reg .b64 	%rd<125>;
	// demoted variable
	.shared .align 4 .b8 _ZZN3cub18CUB_300001_SM_10006detail6reduce28DeviceReduceSingleTileKernelINS2_10policy_hubIijN4cuda3std3__44plusIiEEE10Policy1000EPiSC_iS9_iiNS7_10__identityEEEvT0_T1_T2_T3_T4_T6_E12temp_storage[44];
	ld.param.u64 	%rd16, [_ZN3cub18CUB_300001_SM_10006detail6reduce28DeviceReduceSingleTileKernelINS2_10policy_hubIijN4cuda3std3__44plusIiEEE10Policy1000EPiSC_iS9_iiNS7_10__identityEEEvT0_T1_T2_T3_T4_T6__param_0];
	ld.param.u64 	%rd17, [_ZN3cub18CUB_300001_SM_10006detail6reduce28DeviceReduceSingleTileKernelINS2_10policy_hubIijN4cuda3std3__44plusIiEEE10Policy1000EPiSC_iS9_iiNS7_10__identityEEEvT0_T1_T2_T3_T4_T6__param_1];
	ld.param.u32 	%r120, [_ZN3cub18CUB_300001_SM_10006detail6reduce28DeviceReduceSingleTileKernelINS2_10policy_hubIijN4cuda3std3__44plusIiEEE10Policy1000EPiSC_iS9_iiNS7_10__identityEEEvT0_T1_T2_T3_T4_T6__param_2];
	ld.param.u32 	%r121, [_ZN3cub18CUB_300001_SM_10006detail6reduce28DeviceReduceSingleTileKernelINS2_10policy_hubIijN4cuda3std3__44plusIiEEE10Policy1000EPiSC_iS9_iiNS7_10__identityEEEvT0_T1_T2_T3_T4_T6__param_4];
	cvta.to.global.u64 	%rd1, %rd17;
	setp.ne.s32 	%p1, %r120, 0;
	@%p1 bra 	$L__BB3_3;
	mov.u32 	%r633, %tid.x;
	setp.ne.s32 	%p96, %r633, 0;
	@%p96 bra 	$L__BB3_74;
	st.global.u32 	[%rd1], %r121;
	bra.uni 	$L__BB3_74;
$L__BB3_3:
	and.b64  	%rd18, %rd16, 15;
	setp.ne.s64 	%p2, %rd18, 0;
	@%p2 bra 	$L__BB3_38;
	setp.gt.s32 	%p49, %r120, 4095;
	@%p49 bra 	$L__BB3_22;
	mov.u32 	%r1, %tid.x;
	setp.ge.s32 	%p66, %r1, %r120;
	mov.b32 	%r644, 0;
	mov.u32 	%r639, %r1;
	@%p66 bra 	$L__BB3_7;
	mul.wide.u32 	%rd113, %r1, 4;
	add.s64 	%rd112, %rd16, %rd113;
	// begin inline asm
	ld.global.nc.u32 %r644, [%rd112];
	// end inline asm
	add.s32 	%r639, %r1, 256;
$L__BB3_7:
	setp.ge.s32 	%p67, %r639, %r120;
	@%p67 bra 	$L__BB3_13;
	not.b32 	%r507, %r639;
	add.s32 	%r6, %r120, %r507;
	and.b32  	%r508, %r6, 768;
	setp.eq.s32 	%p68, %r508, 768;
	@%p68 bra 	$L__BB3_11;
	mul.wide.u32 	%rd114, %r639, 4;
	add.s64 	%rd121, %rd16, %rd114;
	shr.u32 	%r509, %r6, 8;
	add.s32 	%r510, %r509, 1;
	and.b32  	%r511, %r510, 3;
	neg.s32 	%r636, %r511;
$L__BB3_10:
	.pragma "nounroll";
	// begin inline asm
	ld.global.nc.u32 %r512, [%rd121];
	// end inline asm
	add.s32 	%r644, %r512, %r644;
	add.s32 	%r639, %r639, 256;
	add.s64 	%rd121, %rd121, 1024;
	add.s32 	%r636, %r636, 1;
	setp.ne.s32 	%p69, %r636, 0;
	@%p69 bra 	$L__BB3_10;
$L__BB3_11:
	setp.lt.u32 	%p70, %r6, 768;
	@%p70 bra 	$L__BB3_13;
$L__BB3_12:
	mul.wide.s32 	%rd120, %r639, 4;
	add.s64 	%rd116, %rd16, %rd120;
	// begin inline asm
	ld.global.nc.u32 %r513, [%rd116];
	// end inline asm
	add.s32 	%r517, %r513, %r644;
	add.s64 	%rd117, %rd116, 1024;
	// begin inline asm
	ld.global.nc.u32 %r514, [%rd117];
	// end inline asm
	add.s32 	%r518, %r514, %r517;
	add.s64 	%rd118, %rd116, 2048;
	// begin inline asm
	ld.global.nc.u32 %r515, [%rd118];
	// end inline asm
	add.s32 	%r519, %r515, %r518;
	add.s64 	%rd119, %rd116, 3072;
	// begin inline asm
	ld.global.nc.u32 %r516, [%rd119];
	// end inline asm
	add.s32 	%r644, %r516, %r519;
	add.s32 	%r639, %r639, 1024;
	setp.lt.s32 	%p71, %r639, %r120;
	@%p71 bra 	$L__BB3_12;
$L__BB3_13:
	setp.lt.s32 	%p72, %r120, 256;
	@%p72 bra 	$L__BB3_18;
	// begin inline asm
	mov.u32 %r583, %laneid;
	// end inline asm
	mov.b32 	%r586, 1;
	mov.b32 	%r607, 31;
	mov.b32 	%r608, -1;
	// begin inline asm
	shfl.sync.down.b32 %r584, %r644, %r586, %r607, %r608;
	// end inline asm
	setp.gt.s32 	%p88, %r583, 30;
	selp.b32 	%r609, 0, %r584, %p88;
	add.s32 	%r590, %r609, %r644;
	mov.b32 	%r591, 2;
	// begin inline asm
	shfl.sync.down.b32 %r589, %r590, %r591, %r607, %r608;
	// end inline asm
	setp.gt.s32 	%p89, %r583, 29;
	selp.b32 	%r610, 0, %r589, %p89;
	add.s32 	%r595, %r590, %r610;
	mov.b32 	%r596, 4;
	// begin inline asm
	shfl.sync.down.b32 %r594, %r595, %r596, %r607, %r608;
	// end inline asm
	setp.gt.s32 	%p90, %r583, 27;
	selp.b32 	%r611, 0, %r594, %p90;
	add.s32 	%r600, %r595, %r611;
	mov.b32 	%r601, 8;
	// begin inline asm
	shfl.sync.down.b32 %r599, %r600, %r601, %r607, %r608;
	// end inline asm
	setp.gt.s32 	%p91, %r583, 23;
	selp.b32 	%r612, 0, %r599, %p91;
	add.s32 	%r605, %r600, %r612;
	mov.b32 	%r606, 16;
	// begin inline asm
	shfl.sync.down.b32 %r604, %r605, %r606, %r607, %r608;
	// end inline asm
	setp.gt.s32 	%p92, %r583, 15;
	selp.b32 	%r613, 0, %r604, %p92;
	add.s32 	%r686, %r605, %r613;
	setp.ne.s32 	%p93, %r583, 0;
	@%p93 bra 	$L__BB3_16;
	shr.u32 	%r614, %r1, 3;
	and.b32  	%r615, %r614, 124;
	mov.u32 	%r616, _ZZN3cub18CUB_300001_SM_10006detail6reduce28DeviceReduceSingleTileKernelINS2_10policy_hubIijN4cuda3std3__44plusIiEEE10Policy1000EPiSC_iS9_iiNS7_10__identityEEEvT0_T1_T2_T3_T4_T6_E12temp_storage;
	add.s32 	%r617, %r616, %r615;
	st.shared.u32 	[%r617+8], %r686;
$L__BB3_16:
	bar.sync 	0;
	setp.ne.s32 	%p94, %r1, 0;
	@%p94 bra 	$L__BB3_72;
	ld.shared.u32 	%r618, [_ZZN3cub18CUB_300001_SM_10006detail6reduce28DeviceReduceSingleTileKernelINS2_10policy_hubIijN4cuda3std3__44plusIiEEE10Policy1000EPiSC_iS9_iiNS7_10__identityEEEvT0_T1_T2_T3_T4_T6_E12temp_storage+12];
	add.s32 	%r619, %r618, %r686;
	ld.shared.u32 	%r620, [_ZZN3cub18CUB_300001_SM_10006detail6reduce28DeviceReduceSingleTileKernelINS2_10policy_hubIijN4cuda3std3__44plusIiEEE10Policy1000EPiSC_iS9_iiNS7_10__identityEEEvT0_T1_T2_T3_T4_T6_E12temp_storage+16];
	add.s32 	%r621, %r619, %r620;
	ld.shared.u32 	%r622, [_ZZN3cub18CUB_300001_SM_10006detail6reduce28DeviceReduceSingleTileKernelINS2_10policy_hubIijN4cuda3std3__44plusIiEEE10Policy1000EPiSC_iS9_iiNS7_10__identityEEEvT0_T1_T2_T3_T4_T6_E12temp_storage+20];
	add.s32 	%r623, %r621, %r622;
	ld.shared.u32 	%r624, [_ZZN3cub18CUB_300001_SM_10006detail6reduce28DeviceReduceSingleTileKernelINS2_10policy_hubIijN4cuda3std3__44plusIiEEE10Policy1000EPiSC_iS9_iiNS7_10__identityEEEvT0_T1_T2_T3_T4_T6_E12temp_storage+24];
	add.s32 	%r625, %r623, %r624;
	ld.shared.u32 	%r626, [_ZZN3cub18CUB_300001_SM_10006detail6reduce28DeviceReduceSingleTileKernelINS2_10policy_hubIijN4cuda3std3__44plusIiEEE10Policy1000EPiSC_iS9_iiNS7_10__identityEEEvT0_T1_T2_T3_T4_T6_E12temp_storage+28];
	add.s32 	%r627, %r625, %r626;
	ld.shared.u32 	%r628, [_ZZN3cub18CUB_300001_SM_10006detail6reduce28DeviceReduceSingleTileKernelINS2_10policy_hubIijN4cuda3std3__44plusIiEEE10Policy1000EPiSC_iS9_iiNS7_10__identityEEEvT0_T1_T2_T3_T4_T6_E12temp_storage+32];
	add.s32 	%r629, %r627, %r628;
	ld.shared.u32 	%r630, [_ZZN3cub18CUB_300001_SM_10006detail6reduce28DeviceReduceSingleTileKernelINS2_10policy_hubIijN4cuda3std3__44plusIiEEE10Policy1000EPiSC_iS9_iiNS7_10__identityEEEvT0_T1_T2_T3_T4_T6_E12temp_storage+36];
	add.s32 	%r686, %r629, %r630;
	bra.uni 	$L__BB3_72;
$L__BB3_18:
	// begin inline asm
	mov.u32 %r520, %laneid;
	// end inline asm
	and.b32  	%r546, %r1, 992;
	add.s32 	%r547, %r546, 32;
	setp.gt.s32 	%p73, %r547, %r120;
	not.b32 	%r548, %r546;
	add.s32 	%r549, %r120, %r548;
	selp.b32 	%r544, %r549, 31, %p73;
	mov.b32 	%r523, 1;
	mov.b32 	%r545, -1;
	// begin inline asm
	shfl.sync.down.b32 %r521, %r644, %r523, %r544, %r545;
	// end inline asm
	setp.lt.s32 	%p74, %r520, %r544;
	selp.b32 	%r550, %r521, 0, %p74;
	add.s32 	%r527, %r550, %r644;
	mov.b32 	%r528, 2;
	// begin inline asm
	shfl.sync.down.b32 %r526, %r527, %r528, %r544, %r545;
	// end inline asm
	add.s32 	%r551, %r520, 2;
	setp.gt.s32 	%p75, %r551, %r544;
	selp.b32 	%r552, 0, %r526, %p75;
	add.s32 	%r532, %r527, %r552;
	mov.b32 	%r533, 4;
	// begin inline asm
	shfl.sync.down.b32 %r531, %r532, %r533, %r544, %r545;
	// end inline asm
	add.s32 	%r553, %r520, 4;
	setp.gt.s32 	%p76, %r553, %r544;
	selp.b32 	%r554, 0, %r531, %p76;
	add.s32 	%r537, %r532, %r554;
	mov.b32 	%r538, 8;
	// begin inline asm
	shfl.sync.down.b32 %r536, %r537, %r538, %r544, %r545;
	// end inline asm
	add.s32 	%r555, %r520, 8;
	setp.gt.s32 	%p77, %r555, %r544;
	selp.b32 	%r556, 0, %r536, %p77;
	add.s32 	%r542, %r537, %r556;
	mov.b32 	%r543, 16;
	// begin inline asm
	shfl.sync.down.b32 %r541, %r542, %r543, %r544, %r545;
	// end inline asm
	add.s32 	%r557, %r520, 16;
	setp.gt.s32 	%p78, %r557, %r544;
	selp.b32 	%r558, 0, %r541, %p78;
	add.s32 	%r686, %r542, %r558;
	setp.ne.s32 	%p79, %r520, 0;
	@%p79 bra 	$L__BB3_20;
	shr.u32 	%r559, %r1, 3;
	and.b32  	%r560, %r559, 124;
	mov.u32 	%r561, _ZZN3cub18CUB_300001_SM_10006detail6reduce28DeviceReduceSingleTileKernelINS2_10policy_hubIijN4cuda3std3__44plusIiEEE10Policy1000EPiSC_iS9_iiNS7_10__identityEEEvT0_T1_T2_T3_T4_T6_E12temp_storage;
	add.s32 	%r562, %r561, %r560;
	st.shared.u32 	[%r562+8], %r686;
$L__BB3_20:
	bar.sync 	0;
	setp.ne.s32 	%p80, %r1, 0;
	@%p80 bra 	$L__BB3_72;
	setp.gt.s32 	%p81, %r120, 32;
	ld.shared.u32 	%r563, [_ZZN3cub18CUB_300001_SM_10006detail6reduce28DeviceReduceSingleTileKernelINS2_10policy_hubIijN4cuda3std3__44plusIiEEE10Policy1000EPiSC_iS9_iiNS7_10__identityEEEvT0_T1_T2_T3_T4_T6_E12temp_storage+12];
	selp.b32 	%r564, %r563, 0, %p81;
	add.s32 	%r565, %r564, %r686;
	setp.gt.s32 	%p82, %r120, 64;
	ld.shared.u32 	%r566, [_ZZN3cub18CUB_300001_SM_10006detail6reduce28DeviceReduceSingleTileKernelINS2_10policy_hubIijN4cuda3std3__44plusIiEEE10Policy1000EPiSC_iS9_iiNS7_10__identityEEEvT0_T1_T2_T3_T4_T6_E12temp_storage+16];
	selp.b32 	%r567, %r566, 0, %p82;
	add.s32 	%r568, %r565, %r567;
	setp.gt.s32 	%p83, %r120, 96;
	ld.shared.u32 	%r569, [_ZZN3cub18CUB_300001_SM_10006detail6reduce28DeviceReduceSingleTileKernelINS2_10policy_hubIijN4cuda3std3__44plusIiEEE10Policy1000EPiSC_iS9_iiNS7_10__identityEEEvT0_T1_T2_T3_T4_T6_E12temp_storage+20];
	selp.b32 	%r570, %r569, 0, %p83;
	add.s32 	%r571, %r568, %r570;
	setp.gt.s32 	%p84, %r120, 128;
	ld.shared.u32 	%r572, [_ZZN3cub18CUB_300001_SM_10006detail6reduce28DeviceReduceSingleTileKernelINS2_10policy_hubIijN4cuda3std3__44plusIiEEE10Policy1000EPiSC_iS9_iiNS7_10__identityEEEvT0_T1_T2_T3_T4_T6_E12temp_storage+24];
	selp.b32 	%r573, %r572, 0, %p84;
	add.s32 	%r574, %r571, %r573;
	setp.gt.s32 	%p85, %r120, 160;
	ld.shared.u32 	%r575, [_ZZN3cub18CUB_300001_SM_10006detail6reduce28DeviceReduceSingleTileKernelINS2_10policy_hubIijN4cuda3std3__44plusIiEEE10Policy1000EPiSC_iS9_iiNS7_10__identityEEEvT0_T1_T2_T3_T4_T6_E12temp_storage+28];
	selp.b32 	%r576, %r575, 0, %p85;
	add.s32 	%r577, %r574, %r576;
	setp.gt.s32 	%p86, %r120, 192;
	ld.shared.u32 	%r578, [_ZZN3cub18CUB_300001_SM_10006detail6reduce28DeviceReduceSingleTileKernelINS2_10policy_hubIijN4cuda3std3__44plusIiEEE10Policy1000EPiSC_iS9_iiNS7_10__identityEEEvT0_T1_T2_T3_T4_T6_E12temp_storage+32];
	selp.b32 	%r579, %r578, 0, %p86;
	add.s32 	%r580, %r577, %r579;
	setp.gt.s32 	%p87, %r120, 224;
	ld.shared.u32 	%r581, [_ZZN3cub18CUB_300001_SM_10006detail6reduce28DeviceReduceSingleTileKernelINS2_10policy_hubIijN4cuda3std3__44plusIiEEE10Policy1000EPiSC_iS9_iiNS7_10__identityEEEvT0_T1_T2_T3_T4_T6_E12temp_storage+36];
	selp.b32 	%r582, %r581, 0, %p87;
	add.s32 	%r686, %r580, %r582;
	bra.uni 	$L__BB3_72;
$L__BB3_22:
	mov.u32 	%r26, %tid.x;
	shl.b32 	%r377, %r26, 2;
	mul.wide.u32 	%rd86, %r377, 4;
	add.s64 	%rd76, %rd16, %rd86;
	// begin inline asm
	ld.global.nc.v2.u64 {%rd74, %rd75}, [%rd76];
	// end inline asm
	mov.b64 	{%r378, %r379}, %rd75;
	mov.b64 	{%r380, %r381}, %rd74;
	add.s64 	%rd79, %rd76, 4096;
	// begin inline asm
	ld.global.nc.v2.u64 {%rd77, %rd78}, [%rd79];
	// end inline asm
	mov.b64 	{%r382, %r383}, %rd78;
	mov.b64 	{%r384, %r385}, %rd77;
	add.s64 	%rd82, %rd76, 8192;
	// begin inline asm
	ld.global.nc.v2.u64 {%rd80, %rd81}, [%rd82];
	// end inline asm
	mov.b64 	{%r386, %r387}, %rd81;
	mov.b64 	{%r388, %r389}, %rd80;
	add.s64 	%rd85, %rd76, 12288;
	// begin inline asm
	ld.global.nc.v2.u64 {%rd83, %rd84}, [%rd85];
	// end inline asm
	mov.b64 	{%r390, %r391}, %rd84;
	mov.b64 	{%r392, %r393}, %rd83;
	add.s32 	%r394, %r381, %r380;
	add.s32 	%r395, %r378, %r394;
	add.s32 	%r396, %r379, %r395;
	add.s32 	%r397, %r384, %r396;
	add.s32 	%r398, %r385, %r397;
	add.s32 	%r399, %r382, %r398;
	add.s32 	%r400, %r383, %r399;
	add.s32 	%r401, %r388, %r400;
	add.s32 	%r402, %r389, %r401;
	add.s32 	%r403, %r386, %r402;
	add.s32 	%r404, %r387, %r403;
	add.s32 	%r405, %r392, %r404;
	add.s32 	%r406, %r393, %r405;
	add.s32 	%r407, %r390, %r406;
	add.s32 	%r659, %r391, %r407;
	setp.lt.u32 	%p50, %r120, 8192;
	mov.b32 	%r648, 4096;
	@%p50 bra 	$L__BB3_26;
	add.s32 	%r28, %r120, -4096;
	mov.b32 	%r648, 4096;
$L__BB3_24:
	mul.wide.s32 	%rd99, %r648, 4;
	add.s64 	%rd89, %rd76, %rd99;
	// begin inline asm
	ld.global.nc.v2.u64 {%rd87, %rd88}, [%rd89];
	// end inline asm
	mov.b64 	{%r409, %r410}, %rd88;
	mov.b64 	{%r411, %r412}, %rd87;
	add.s64 	%rd92, %rd89, 4096;
	// begin inline asm
	ld.global.nc.v2.u64 {%rd90, %rd91}, [%rd92];
	// end inline asm
	mov.b64 	{%r413, %r414}, %rd91;
	mov.b64 	{%r415, %r416}, %rd90;
	add.s64 	%rd95, %rd89, 8192;
	// begin inline asm
	ld.global.nc.v2.u64 {%rd93, %rd94}, [%rd95];
	// end inline asm
	mov.b64 	{%r417, %r418}, %rd94;
	mov.b64 	{%r419, %r420}, %rd93;
	add.s64 	%rd98, %rd89, 12288;
	// begin inline asm
	ld.global.nc.v2.u64 {%rd96, %rd97}, [%rd98];
	// end inline asm
	mov.b64 	{%r421, %r422}, %rd97;
	mov.b64 	{%r423, %r424}, %rd96;
	add.s32 	%r425, %r411, %r659;
	add.s32 	%r426, %r412, %r425;
	add.s32 	%r427, %r409, %r426;
	add.s32 	%r428, %r410, %r427;
	add.s32 	%r429, %r415, %r428;
	add.s32 	%r430, %r416, %r429;
	add.s32 	%r431, %r413, %r430;
	add.s32 	%r432, %r414, %r431;
	add.s32 	%r433, %r419, %r432;
	add.s32 	%r434, %r420, %r433;
	add.s32 	%r435, %r417, %r434;
	add.s32 	%r436, %r418, %r435;
	add.s32 	%r437, %r423, %r436;
	add.s32 	%r438, %r424, %r437;
	add.s32 	%r439, %r421, %r438;
	add.s32 	%r659, %r422, %r439;
	sub.s32 	%r440, %r120, %r648;
	setp.lt.s32 	%p51, %r440, 4096;
	@%p51 bra 	$L__BB3_34;
	add.s32 	%r648, %r648, 4096;
	setp.le.s32 	%p52, %r648, %r28;
	@%p52 bra 	$L__BB3_24;
$L__BB3_26:
	setp.le.s32 	%p53, %r120, %r648;
	@%p53 bra 	$L__BB3_34;
	sub.s32 	%r35, %r120, %r648;
	setp.ge.s32 	%p54, %r26, %r35;
	@%p54 bra 	$L__BB3_34;
	not.b32 	%r442, %r26;
	add.s32 	%r443, %r120, %r442;
	sub.s32 	%r36, %r443, %r648;
	and.b32  	%r444, %r36, 768;
	setp.eq.s32 	%p55, %r444, 768;
	mov.u32 	%r653, %r26;
	@%p55 bra 	$L__BB3_31;
	add.s32 	%r650, %r26, %r648;
	shr.u32 	%r445, %r36, 8;
	add.s32 	%r446, %r445, 1;
	and.b32  	%r447, %r446, 3;
	neg.s32 	%r649, %r447;
	mov.u32 	%r653, %r26;
$L__BB3_30:
	.pragma "nounroll";
	mul.wide.u32 	%rd101, %r650, 4;
	add.s64 	%rd100, %rd16, %rd101;
	// begin inline asm
	ld.global.nc.u32 %r448, [%rd100];
	// end inline asm
	add.s32 	%r659, %r448, %r659;
	add.s32 	%r653, %r653, 256;
	add.s32 	%r650, %r650, 256;
	add.s32 	%r649, %r649, 1;
	setp.ne.s32 	%p56, %r649, 0;
	@%p56 bra 	$L__BB3_30;
$L__BB3_31:
	setp.lt.u32 	%p57, %r36, 768;
	@%p57 bra 	$L__BB3_34;
	cvt.u64.u32 	%rd102, %r653;
	cvt.u64.u32 	%rd103, %r648;
	add.s64 	%rd104, %rd102, %rd103;
	shl.b64 	%rd105, %rd104, 2;
	add.s64 	%rd106, %rd105, %rd16;
	add.s64 	%rd122, %rd106, 2048;
	add.s32 	%r656, %r653, %r648;
$L__BB3_33:
	mul.wide.u32 	%rd111, %r656, 4;
	add.s64 	%rd107, %rd16, %rd111;
	// begin inline asm
	ld.global.nc.u32 %r449, [%rd107];
	// end inline asm
	add.s32 	%r453, %r449, %r659;
	add.s64 	%rd108, %rd122, -1024;
	// begin inline asm
	ld.global.nc.u32 %r450, [%rd108];
	// end inline asm
	add.s32 	%r454, %r450, %r453;
	// begin inline asm
	ld.global.nc.u32 %r451, [%rd122];
	// end inline asm
	add.s32 	%r455, %r451, %r454;
	add.s64 	%rd110, %rd122, 1024;
	// begin inline asm
	ld.global.nc.u32 %r452, [%rd110];
	// end inline asm
	add.s32 	%r659, %r452, %r455;
	add.s32 	%r653, %r653, 1024;
	add.s64 	%rd122, %rd122, 4096;
	add.s32 	%r656, %r656, 1024;
	setp.lt.s32 	%p58, %r653, %r35;
	@%p58 bra 	$L__BB3_33;
$L__BB3_34:
	// begin inline asm
	mov.u32 %r456, %laneid;
	// end inline asm
	mov.b32 	%r459, 1;
	mov.b32 	%r480, 31;
	mov.b32 	%r481, -1;
	// begin inline asm
	shfl.sync.down.b32 %r457, %r659, %r459, %r480, %r481;
	// end inline asm
	setp.gt.s32 	%p59, %r456, 30;
	selp.b32 	%r482, 0, %r457, %p59;
	add.s32 	%r463, %r482, %r659;
	mov.b32 	%r464, 2;
	// begin inline asm
	shfl.sync.down.b32 %r462, %r463, %r464, %r480, %r481;
	// end inline asm
	setp.gt.s32 	%p60, %r456, 29;
	selp.b32 	%r483, 0, %r462, %p60;
	add.s32 	%r468, %r463, %r483;
	mov.b32 	%r469, 4;
	// begin inline asm
	shfl.sync.down.b32 %r467, %r468, %r469, %r480, %r481;
	// end inline asm
	setp.gt.s32 	%p61, %r456, 27;
	selp.b32 	%r484, 0, %r467, %p61;
	add.s32 	%r473, %r468, %r484;
	mov.b32 	%r474, 8;
	// begin inline asm
	shfl.sync.down.b32 %r472, %r473, %r474, %r480, %r481;
	// end inline asm
	setp.gt.s32 	%p62, %r456, 23;
	selp.b32 	%r485, 0, %r472, %p62;
	add.s32 	%r478, %r473, %r485;
	mov.b32 	%r479, 16;
	// begin inline asm
	shfl.sync.down.b32 %r477, %r478, %r479, %r480, %r481;
	// end inline asm
	setp.gt.s32 	%p63, %r456, 15;
	selp.b32 	%r486, 0, %r477, %p63;
	add.s32 	%r686, %r478, %r486;
	setp.ne.s32 	%p64, %r456, 0;
	@%p64 bra 	$L__BB3_36;
	shr.u32 	%r487, %r26, 3;
	and.b32  	%r488, %r487, 124;
	mov.u32 	%r489, _ZZN3cub18CUB_300001_SM_10006detail6reduce28DeviceReduceSingleTileKernelINS2_10policy_hubIijN4cuda3std3__44plusIiEEE10Policy1000EPiSC_iS9_iiNS7_10__identityEEEvT0_T1_T2_T3_T4_T6_E12temp_storage;
	add.s32 	%r490, %r489, %r488;
	st.shared.u32 	[%r490+8], %r686;
$L__BB3_36:
	bar.sync 	0;
	setp.ne.s32 	%p65, %r26, 0;
	@%p65 bra 	$L__BB3_72;
	ld.shared.u32 	%r491, [_ZZN3cub18CUB_300001_SM_10006detail6reduce28DeviceReduceSingleTileKernelINS2_10policy_hubIijN4cuda3std3__44plusIiEEE10Policy1000EPiSC_iS9_iiNS7_10__identityEEEvT0_T1_T2_T3_T4_T6_E12temp_storage+12];
	add.s32 	%r492, %r491, %r686;
	ld.shared.u32 	%r493, [_ZZN3cub18CUB_300001_SM_10006detail6reduce28DeviceReduceSingleTileKernelINS2_10policy_hubIijN4cuda3std3__44plusIiEEE10Policy1000EPiSC_iS9_iiNS7_10__identityEEEvT0_T1_T2_T3_T4_T6_E12temp_storage+16];
	add.s32 	%r494, %r492, %r493;
	ld.shared.u32 	%r495, [_ZZN3cub18CUB_300001_SM_10006detail6reduce28DeviceReduceSingleTileKernelINS2_10policy_hubIijN4cuda3std3__44plusIiEEE10Policy1000EPiSC_iS9_iiNS7_10__identityEEEvT0_T1_T2_T3_T4_T6_E12temp_storage+20];
	add.s32 	%r496, %r494, %r495;
	ld.shared.u32 	%r497, [_ZZN3cub18CUB_300001_SM_10006detail6reduce28DeviceReduceSingleTileKernelINS2_10policy_hubIijN4cuda3std3__44plusIiEEE10Policy1000EPiSC_iS9_iiNS7_10__identityEEEvT0_T1_T2_T3_T4_T6_E12temp_storage+24];
	add.s32 	%r498, %r496, %r497;
	ld.shared.u32 	%r499, [_ZZN3cub18CUB_300001_SM_10006detail6reduce28DeviceReduceSingleTileKernelINS2_10policy_hubIijN4cuda3std3__44plusIiEEE10Policy1000EPiSC_iS9_iiNS7_10__identityEEEvT0_T1_T2_T3_T4_T6_E12temp_storage+28];
	add.s32 	%r500, %r498, %r499;
	ld.shared.u32 	%r501, [_ZZN3cub18CUB_300001_SM_10006detail6reduce28DeviceReduceSingleTileKernelINS2_10policy_hubIijN4cuda3std3__44plusIiEEE10Policy1000EPiSC_iS9_iiNS7_10__identityEEEvT0_T1_T2_T3_T4_T6_E12temp_storage+32];
	add.s32 	%r502, %r500, %r501;
	ld.shared.u32 	%r503, [_ZZN3cub18CUB_300001_SM_10006detail6reduce28DeviceReduceSingleTileKernelINS2_10policy_hubIijN4cuda3std3__44plusIiEEE10Policy1000EPiSC_iS9_iiNS7_10__identityEEEvT0_T1_T2_T3_T4_T6_E12temp_storage+36];
	add.s32 	%r686, %r502, %r503;
	bra.uni 	$L__BB3_72;
$L__BB3_38:
	setp.gt.s32 	%p3, %r120, 4095;
	@%p3 bra 	$L__BB3_56;
	mov.u32 	%r60, %tid.x;
	setp.ge.s32 	%p20, %r60, %r120;
	mov.b32 	%r670, 0;
	mov.u32 	%r665, %r60;
	@%p20 bra 	$L__BB3_41;
	mul.wide.u32 	%rd66, %r60, 4;
	add.s64 	%rd65, %rd16, %rd66;
	// begin inline asm
	ld.global.nc.u32 %r670, [%rd65];
	// end inline asm
	add.s32 	%r665, %r60, 256;
$L__BB3_41:
	setp.ge.s32 	%p21, %r665, %r120;
	@%p21 bra 	$L__BB3_47;
	not.b32 	%r252, %r665;
	add.s32 	%r65, %r120, %r252;
	and.b32  	%r253, %r65, 768;
	setp.eq.s32 	%p22, %r253, 768;
	@%p22 bra 	$L__BB3_45;
	mul.wide.u32 	%rd67, %r665, 4;
	add.s64 	%rd123, %rd16, %rd67;
	shr.u32 	%r254, %r65, 8;
	add.s32 	%r255, %r254, 1;
	and.b32  	%r256, %r255, 3;
	neg.s32 	%r662, %r256;
$L__BB3_44:
	.pragma "nounroll";
	// begin inline asm
	ld.global.nc.u32 %r257, [%rd123];
	// end inline asm
	add.s32 	%r670, %r257, %r670;
	add.s32 	%r665, %r665, 256;
	add.s64 	%rd123, %rd123, 1024;
	add.s32 	%r662, %r662, 1;
	setp.ne.s32 	%p23, %r662, 0;
	@%p23 bra 	$L__BB3_44;
$L__BB3_45:
	setp.lt.u32 	%p24, %r65, 768;
	@%p24 bra 	$L__BB3_47;
$L__BB3_46:
	mul.wide.s32 	%rd73, %r665, 4;
	add.s64 	%rd69, %rd16, %rd73;
	// begin inline asm
	ld.global.nc.u32 %r258, [%rd69];
	// end inline asm
	add.s32 	%r262, %r258, %r670;
	add.s64 	%rd70, %rd69, 1024;
	// begin inline asm
	ld.global.nc.u32 %r259, [%rd70];
	// end inline asm
	add.s32 	%r263, %r259, %r262;
	add.s64 	%rd71, %rd69, 2048;
	// begin inline asm
	ld.global.nc.u32 %r260, [%rd71];
	// end inline asm
	add.s32 	%r264, %r260, %r263;
	add.s64 	%rd72, %rd69, 3072;
	// begin inline asm
	ld.global.nc.u32 %r261, [%rd72];
	// end inline asm
	add.s32 	%r670, %r261, %r264;
	add.s32 	%r665, %r665, 1024;
	setp.lt.s32 	%p25, %r665, %r120;
	@%p25 bra 	$L__BB3_46;
$L__BB3_47:
	setp.lt.s32 	%p26, %r120, 256;
	@%p26 bra 	$L__BB3_52;
	// begin inline asm
	mov.u32 %r328, %laneid;
	// end inline asm
	mov.b32 	%r331, 1;
	mov.b32 	%r352, 31;
	mov.b32 	%r353, -1;
	// begin inline asm
	shfl.sync.down.b32 %r329, %r670, %r331, %r352, %r353;
	// end inline asm
	setp.gt.s32 	%p42, %r328, 30;
	selp.b32 	%r354, 0, %r329, %p42;
	add.s32 	%r335, %r354, %r670;
	mov.b32 	%r336, 2;
	// begin inline asm
	shfl.sync.down.b32 %r334, %r335, %r336, %r352, %r353;
	// end inline asm
	setp.gt.s32 	%p43, %r328, 29;
	selp.b32 	%r355, 0, %r334, %p43;
	add.s32 	%r340, %r335, %r355;
	mov.b32 	%r341, 4;
	// begin inline asm
	shfl.sync.down.b32 %r339, %r340, %r341, %r352, %r353;
	// end inline asm
	setp.gt.s32 	%p44, %r328, 27;
	selp.b32 	%r356, 0, %r339, %p44;
	add.s32 	%r345, %r340, %r356;
	mov.b32 	%r346, 8;
	// begin inline asm
	shfl.sync.down.b32 %r344, %r345, %r346, %r352, %r353;
	// end inline asm
	setp.gt.s32 	%p45, %r328, 23;
	selp.b32 	%r357, 0, %r344, %p45;
	add.s32 	%r350, %r345, %r357;
	mov.b32 	%r351, 16;
	// begin inline asm
	shfl.sync.down.b32 %r349, %r350, %r351, %r352, %r353;
	// end inline asm
	setp.gt.s32 	%p46, %r328, 15;
	selp.b32 	%r358, 0, %r349, %p46;
	add.s32 	%r686, %r350, %r358;
	setp.ne.s32 	%p47, %r328, 0;
	@%p47 bra 	$L__BB3_50;
	shr.u32 	%r359, %r60, 3;
	and.b32  	%r360, %r359, 124;
	mov.u32 	%r361, _ZZN3cub18CUB_300001_SM_10006detail6reduce28DeviceReduceSingleTileKernelINS2_10policy_hubIijN4cuda3std3__44plusIiEEE10Policy1000EPiSC_iS9_iiNS7_10__identityEEEvT0_T1_T2_T3_T4_T6_E12temp_storage;
	add.s32 	%r362, %r361, %r360;
	st.shared.u32 	[%r362+8], %r686;
$L__BB3_50:
	bar.sync 	0;
	setp.ne.s32 	%p48, %r60, 0;
	@%p48 bra 	$L__BB3_72;
	ld.shared.u32 	%r363, [_ZZN3cub18CUB_300001_SM_10006detail6reduce28DeviceReduceSingleTileKernelINS2_10policy_hubIijN4cuda3std3__44plusIiEEE10Policy1000EPiSC_iS9_iiNS7_10__identityEEEvT0_T1_T2_T3_T4_T6_E12temp_storage+12];
	add.s32 	%r364, %r363, %r686;
	ld.shared.u32 	%r365, [_ZZN3cub18CUB_300001_SM_10006detail6reduce28DeviceReduceSingleTileKernelINS2_10policy_hubIijN4cuda3std3__44plusIiEEE10Policy1000EPiSC_iS9_iiNS7_10__identityEEEvT0_T1_T2_T3_T4_T6_E12temp_storage+16];
	add.s32 	%r366, %r364, %r365;
	ld.shared.u32 	%r367, [_ZZN3cub18CUB_300001_SM_10006detail6reduce28DeviceReduceSingleTileKernelINS2_10policy_hubIijN4cuda3std3__44plusIiEEE10Policy1000EPiSC_iS9_iiNS7_10__identityEEEvT0_T1_T2_T3_T4_T6_E12temp_storage+20];
	add.s32 	%r368, %r366, %r367;
	ld.shared.u32 	%r369, [_ZZN3cub18CUB_300001_SM_10006detail6reduce28DeviceReduceSingleTileKernelINS2_10policy_hubIijN4cuda3std3__44plusIiEEE10Policy1000EPiSC_iS9_iiNS7_10__identityEEEvT0_T1_T2_T3_T4_T6_E12temp_storage+24];
	add.s32 	%r370, %r368, %r369;
	ld.shared.u32 	%r371, [_ZZN3cub18CUB_300001_SM_10006detail6reduce28DeviceReduceSingleTileKernelINS2_10policy_hubIijN4cuda3std3__44plusIiEEE10Policy1000EPiSC_iS9_iiNS7_10__identityEEEvT0_T1_T2_T3_T4_T6_E12temp_storage+28];
	add.s32 	%r372, %r370, %r371;
	ld.shared.u32 	%r373, [_ZZN3cub18CUB_300001_SM_10006detail6reduce28DeviceReduceSingleTileKernelINS2_10policy_hubIijN4cuda3std3__44plusIiEEE10Policy1000EPiSC_iS9_iiNS7_10__identityEEEvT0_T1_T2_T3_T4_T6_E12temp_storage+32];
	add.s32 	%r374, %r372, %r373;
	ld.shared.u32 	%r375, [_ZZN3cub18CUB_300001_SM_10006detail6reduce28DeviceReduceSingleTileKernelINS2_10policy_hubIijN4cuda3std3__44plusIiEEE10Policy1000EPiSC_iS9_iiNS7_10__identityEEEvT0_T1_T2_T3_T4_T6_E12temp_storage+36];
	add.s32 	%r686, %r374, %r375;
	bra.uni 	$L__BB3_72;
$L__BB3_52:
	// begin inline asm
	mov.u32 %r265, %laneid;
	// end inline asm
	and.b32  	%r291, %r60, 992;
	add.s32 	%r292, %r291, 32;
	setp.gt.s32 	%p27, %r292, %r120;
	not.b32 	%r293, %r291;
	add.s32 	%r294, %r120, %r293;
	selp.b32 	%r289, %r294, 31, %p27;
	mov.b32 	%r268, 1;
	mov.b32 	%r290, -1;
	// begin inline asm
	shfl.sync.down.b32 %r266, %r670, %r268, %r289, %r290;
	// end inline asm
	setp.lt.s32 	%p28, %r265, %r289;
	selp.b32 	%r295, %r266, 0, %p28;
	add.s32 	%r272, %r295, %r670;
	mov.b32 	%r273, 2;
	// begin inline asm
	shfl.sync.down.b32 %r271, %r272, %r273, %r289, %r290;
	// end inline asm
	add.s32 	%r296, %r265, 2;
	setp.gt.s32 	%p29, %r296, %r289;
	selp.b32 	%r297, 0, %r271, %p29;
	add.s32 	%r277, %r272, %r297;
	mov.b32 	%r278, 4;
	// begin inline asm
	shfl.sync.down.b32 %r276, %r277, %r278, %r289, %r290;
	// end inline asm
	add.s32 	%r298, %r265, 4;
	setp.gt.s32 	%p30, %r298, %r289;
	selp.b32 	%r299, 0, %r276, %p30;
	add.s32 	%r282, %r277, %r299;
	mov.b32 	%r283, 8;
	// begin inline asm
	shfl.sync.down.b32 %r281, %r282, %r283, %r289, %r290;
	// end inline asm
	add.s32 	%r300, %r265, 8;
	setp.gt.s32 	%p31, %r300, %r289;
	selp.b32 	%r301, 0, %r281, %p31;
	add.s32 	%r287, %r282, %r301;
	mov.b32 	%r288, 16;
	// begin inline asm
	shfl.sync.down.b32 %r286, %r287, %r288, %r289, %r290;
	// end inline asm
	add.s32 	%r302, %r265, 16;
	setp.gt.s32 	%p32, %r302, %r289;
	selp.b32 	%r303, 0, %r286, %p32;
	add.s32 	%r686, %r287, %r303;
	setp.ne.s32 	%p33, %r265, 0;
	@%p33 bra 	$L__BB3_54;
	shr.u32 	%r304, %r60, 3;
	and.b32  	%r305, %r304, 124;
	mov.u32 	%r306, _ZZN3cub18CUB_300001_SM_10006detail6reduce28DeviceReduceSingleTileKernelINS2_10policy_hubIijN4cuda3std3__44plusIiEEE10Policy1000EPiSC_iS9_iiNS7_10__identityEEEvT0_T1_T2_T3_T4_T6_E12temp_storage;
	add.s32 	%r307, %r306, %r305;
	st.shared.u32 	[%r307+8], %r686;
$L__BB3_54:
	bar.sync 	0;
	setp.ne.s32 	%p34, %r60, 0;
	@%p34 bra 	$L__BB3_72;
	setp.gt.s32 	%p35, %r120, 32;
	ld.shared.u32 	%r308, [_ZZN3cub18CUB_300001_SM_10006detail6reduce28DeviceReduceSingleTileKernelINS2_10policy_hubIijN4cuda3std3__44plusIiEEE10Policy1000EPiSC_iS9_iiNS7_10__identityEEEvT0_T1_T2_T3_T4_T6_E12temp_storage+12];
	selp.b32 	%r309, %r308, 0, %p35;
	add.s32 	%r310, %r309, %r686;
	setp.gt.s32 	%p36, %r120, 64;
	ld.shared.u32 	%r311, [_ZZN3cub18CUB_300001_SM_10006detail6reduce28DeviceReduceSingleTileKernelINS2_10policy_hubIijN4cuda3std3__44plusIiEEE10Policy1000EPiSC_iS9_iiNS7_10__identityEEEvT0_T1_T2_T3_T4_T6_E12temp_storage+16];
	selp.b32 	%r312, %r311, 0, %p36;
	add.s32 	%r313, %r310, %r312;
	setp.gt.s32 	%p37, %r120, 96;
	ld.shared.u32 	%r314, [_ZZN3cub18CUB_300001_SM_10006detail6reduce28DeviceReduceSingleTileKernelINS2_10policy_hubIijN4cuda3std3__44plusIiEEE10Policy1000EPiSC_iS9_iiNS7_10__identityEEEvT0_T1_T2_T3_T4_T6_E12temp_storage+20];
	selp.b32 	%r315, %r314, 0, %p37;
	add.s32 	%r316, %r313, %r315;
	setp.gt.s32 	%p38, %r120, 128;
	ld.shared.u32 	%r317, [_ZZN3cub18CUB_300001_SM_10006detail6reduce28DeviceReduceSingleTileKernelINS2_10policy_hubIijN4cuda3std3__44plusIiEEE10Policy1000EPiSC_iS9_iiNS7_10__identityEEEvT0_T1_T2_T3_T4_T6_E12temp_storage+24];
	selp.b32 	%r318, %r317, 0, %p38;
	add.s32 	%r319, %r316, %r318;
	setp.gt.s32 	%p39, %r120, 160;
	ld.shared.u32 	%r320, [_ZZN3cub18CUB_300001_SM_10006detail6reduce28DeviceReduceSingleTileKernelINS2_10policy_hubIijN4cuda3std3__44plusIiEEE10Policy1000EPiSC_iS9_iiNS7_10__identityEEEvT0_T1_T2_T3_T4_T6_E12temp_storage+28];
	selp.b32 	%r321, %r320, 0, %p39;
	add.s32 	%r322, %r319, %r321;
	setp.gt.s32 	%p40, %r120, 192;
	ld.shared.u32 	%r323, [_ZZN3cub18CUB_300001_SM_10006detail6reduce28DeviceReduceSingleTileKernelINS2_10policy_hubIijN4cuda3std3__44plusIiEEE10Policy1000EPiSC_iS9_iiNS7_10__identityEEEvT0_T1_T2_T3_T4_T6_E12temp_storage+32];
	selp.b32 	%r324, %r323, 0, %p40;
	add.s32 	%r325, %r322, %r324;
	setp.gt.s32 	%p41, %r120, 224;
	ld.shared.u32 	%r326, [_ZZN3cub18CUB_300001_SM_10006detail6reduce28DeviceReduceSingleTileKernelINS2_10policy_hubIijN4cuda3std3__44plusIiEEE10Policy1000EPiSC_iS9_iiNS7_10__identityEEEvT0_T1_T2_T3_T4_T6_E12temp_storage+36];
	selp.b32 	%r327, %r326, 0, %p41;
	add.s32 	%r686, %r325, %r327;
	bra.uni 	$L__BB3_72;
$L__BB3_56:
	mov.u32 	%r85, %tid.x;
	mul.wide.u32 	%rd35, %r85, 4;
	add.s64 	%rd19, %rd16, %rd35;
	// begin inline asm
	ld.global.nc.u32 %r122, [%rd19];
	// end inline asm
	add.s64 	%rd20, %rd19, 1024;
	// begin inline asm
	ld.global.nc.u32 %r123, [%rd20];
	// end inline asm
	add.s64 	%rd21, %rd19, 2048;
	// begin inline asm
	ld.global.nc.u32 %r124, [%rd21];
	// end inline asm
	add.s64 	%rd22, %rd19, 3072;
	// begin inline asm
	ld.global.nc.u32 %r125, [%rd22];
	// end inline asm
	add.s64 	%rd23, %rd19, 4096;
	// begin inline asm
	ld.global.nc.u32 %r126, [%rd23];
	// end inline asm
	add.s64 	%rd24, %rd19, 5120;
	// begin inline asm
	ld.global.nc.u32 %r127, [%rd24];
	// end inline asm
	add.s64 	%rd25, %rd19, 6144;
	// begin inline asm
	ld.global.nc.u32 %r128, [%rd25];
	// end inline asm
	add.s64 	%rd26, %rd19, 7168;
	// begin inline asm
	ld.global.nc.u32 %r129, [%rd26];
	// end inline asm
	add.s64 	%rd27, %rd19, 8192;
	// begin inline asm
	ld.global.nc.u32 %r130, [%rd27];
	// end inline asm
	add.s64 	%rd28, %rd19, 9216;
	// begin inline asm
	ld.global.nc.u32 %r131, [%rd28];
	// end inline asm
	add.s64 	%rd29, %rd19, 10240;
	// begin inline asm
	ld.global.nc.u32 %r132, [%rd29];
	// end inline asm
	add.s64 	%rd30, %rd19, 11264;
	// begin inline asm
	ld.global.nc.u32 %r133, [%rd30];
	// end inline asm
	add.s64 	%rd31, %rd19, 12288;
	// begin inline asm
	ld.global.nc.u32 %r134, [%rd31];
	// end inline asm
	add.s64 	%rd32, %rd19, 13312;
	// begin inline asm
	ld.global.nc.u32 %r135, [%rd32];
	// end inline asm
	add.s64 	%rd33, %rd19, 14336;
	// begin inline asm
	ld.global.nc.u32 %r136, [%rd33];
	// end inline asm
	add.s64 	%rd34, %rd19, 15360;
	// begin inline asm
	ld.global.nc.u32 %r137, [%rd34];
	// end inline asm
	add.s32 	%r139, %r123, %r122;
	add.s32 	%r140, %r124, %r139;
	add.s32 	%r141, %r125, %r140;
	add.s32 	%r142, %r126, %r141;
	add.s32 	%r143, %r127, %r142;
	add.s32 	%r144, %r128, %r143;
	add.s32 	%r145, %r129, %r144;
	add.s32 	%r146, %r130, %r145;
	add.s32 	%r147, %r131, %r146;
	add.s32 	%r148, %r132, %r147;
	add.s32 	%r149, %r133, %r148;
	add.s32 	%r150, %r134, %r149;
	add.s32 	%r151, %r135, %r150;
	add.s32 	%r152, %r136, %r151;
	add.s32 	%r685, %r137, %r152;
	setp.lt.u32 	%p4, %r120, 8192;
	mov.b32 	%r674, 4096;
	@%p4 bra 	$L__BB3_60;
	add.s32 	%r87, %r120, -4096;
	mov.b32 	%r674, 4096;
$L__BB3_58:
	mul.wide.s32 	%rd52, %r674, 4;
	add.s64 	%rd36, %rd19, %rd52;
	// begin inline asm
	ld.global.nc.u32 %r154, [%rd36];
	// end inline asm
	add.s64 	%rd37, %rd36, 1024;
	// begin inline asm
	ld.global.nc.u32 %r155, [%rd37];
	// end inline asm
	add.s64 	%rd38, %rd36, 2048;
	// begin inline asm
	ld.global.nc.u32 %r156, [%rd38];
	// end inline asm
	add.s64 	%rd39, %rd36, 3072;
	// begin inline asm
	ld.global.nc.u32 %r157, [%rd39];
	// end inline asm
	add.s64 	%rd40, %rd36, 4096;
	// begin inline asm
	ld.global.nc.u32 %r158, [%rd40];
	// end inline asm
	add.s64 	%rd41, %rd36, 5120;
	// begin inline asm
	ld.global.nc.u32 %r159, [%rd41];
	// end inline asm
	add.s64 	%rd42, %rd36, 6144;
	// begin inline asm
	ld.global.nc.u32 %r160, [%rd42];
	// end inline asm
	add.s64 	%rd43, %rd36, 7168;
	// begin inline asm
	ld.global.nc.u32 %r161, [%rd43];
	// end inline asm
	add.s64 	%rd44, %rd36, 8192;
	// begin inline asm
	ld.global.nc.u32 %r162, [%rd44];
	// end inline asm
	add.s64 	%rd45, %rd36, 9216;
	// begin inline asm
	ld.global.nc.u32 %r163, [%rd45];
	// end inline asm
	add.s64 	%rd46, %rd36, 10240;
	// begin inline asm
	ld.global.nc.u32 %r164, [%rd46];
	// end inline asm
	add.s64 	%rd47, %rd36, 11264;
	// begin inline asm
	ld.global.nc.u32 %r165, [%rd47];
	// end inline asm
	add.s64 	%rd48, %rd36, 12288;
	// begin inline asm
	ld.global.nc.u32 %r166, [%rd48];
	// end inline asm
	add.s64 	%rd49, %rd36, 13312;
	// begin inline asm
	ld.global.nc.u32 %r167, [%rd49];
	// end inline asm
	add.s64 	%rd50, %rd36, 14336;
	// begin inline asm
	ld.global.nc.u32 %r168, [%rd50];
	// end inline asm
	add.s64 	%rd51, %rd36, 15360;
	// begin inline asm
	ld.global.nc.u32 %r169, [%rd51];
	// end inline asm
	add.s32 	%r170, %r154, %r685;
	add.s32 	%r171, %r155, %r170;
	add.s32 	%r172, %r156, %r171;
	add.s32 	%r173, %r157, %r172;
	add.s32 	%r174, %r158, %r173;
	add.s32 	%r175, %r159, %r174;
	add.s32 	%r176, %r160, %r175;
	add.s32 	%r177, %r161, %r176;
	add.s32 	%r178, %r162, %r177;
	add.s32 	%r179, %r163, %r178;
	add.s32 	%r180, %r164, %r179;
	add.s32 	%r181, %r165, %r180;
	add.s32 	%r182, %r166, %r181;
	add.s32 	%r183, %r167, %r182;
	add.s32 	%r184, %r168, %r183;
	add.s32 	%r685, %r169, %r184;
	sub.s32 	%r185, %r120, %r674;
	setp.lt.s32 	%p5, %r185, 4096;
	@%p5 bra 	$L__BB3_68;
	add.s32 	%r674, %r674, 4096;
	setp.le.s32 	%p6, %r674, %r87;
	@%p6 bra 	$L__BB3_58;
$L__BB3_60:
	setp.le.s32 	%p7, %r120, %r674;
	@%p7 bra 	$L__BB3_68;
	sub.s32 	%r94, %r120, %r674;
	setp.ge.s32 	%p8, %r85, %r94;
	@%p8 bra 	$L__BB3_68;
	not.b32 	%r187, %r85;
	add.s32 	%r188, %r120, %r187;
	sub.s32 	%r95, %r188, %r674;
	and.b32  	%r189, %r95, 768;
	setp.eq.s32 	%p9, %r189, 768;
	mov.u32 	%r679, %r85;
	@%p9 bra 	$L__BB3_65;
	add.s32 	%r676, %r85, %r674;
	shr.u32 	%r190, %r95, 8;
	add.s32 	%r191, %r190, 1;
	and.b32  	%r192, %r191, 3;
	neg.s32 	%r675, %r192;
	mov.u32 	%r679, %r85;
$L__BB3_64:
	.pragma "nounroll";
	mul.wide.u32 	%rd54, %r676, 4;
	add.s64 	%rd53, %rd16, %rd54;
	// begin inline asm
	ld.global.nc.u32 %r193, [%rd53];
	// end inline asm
	add.s32 	%r685, %r193, %r685;
	add.s32 	%r679, %r679, 256;
	add.s32 	%r676, %r676, 256;
	add.s32 	%r675, %r675, 1;
	setp.ne.s32 	%p10, %r675, 0;
	@%p10 bra 	$L__BB3_64;
$L__BB3_65:
	setp.lt.u32 	%p11, %r95, 768;
	@%p11 bra 	$L__BB3_68;
	cvt.u64.u32 	%rd55, %r679;
	cvt.u64.u32 	%rd56, %r674;
	add.s64 	%rd57, %rd55, %rd56;
	shl.b64 	%rd58, %rd57, 2;
	add.s64 	%rd59, %rd58, %rd16;
	add.s64 	%rd124, %rd59, 2048;
	add.s32 	%r682, %r679, %r674;
$L__BB3_67:
	mul.wide.u32 	%rd64, %r682, 4;
	add.s64 	%rd60, %rd16, %rd64;
	// begin inline asm
	ld.global.nc.u32 %r194, [%rd60];
	// end inline asm
	add.s32 	%r198, %r194, %r685;
	add.s64 	%rd61, %rd124, -1024;
	// begin inline asm
	ld.global.nc.u32 %r195, [%rd61];
	// end inline asm
	add.s32 	%r199, %r195, %r198;
	// begin inline asm
	ld.global.nc.u32 %r196, [%rd124];
	// end inline asm
	add.s32 	%r200, %r196, %r199;
	add.s64 	%rd63, %rd124, 1024;
	// begin inline asm
	ld.global.nc.u32 %r197, [%rd63];
	// end inline asm
	add.s32 	%r685, %r197, %r200;
	add.s32 	%r679, %r679, 1024;
	add.s64 	%rd124, %rd124, 4096;
	add.s32 	%r682, %r682, 1024;
	setp.lt.s32 	%p12, %r679, %r94;
	@%p12 bra 	$L__BB3_67;
$L__BB3_68:
	// begin inline asm
	mov.u32 %r201, %laneid;
	// end inline asm
	mov.b32 	%r204, 1;
	mov.b32 	%r225, 31;
	mov.b32 	%r226, -1;
	// begin inline asm
	shfl.sync.down.b32 %r202, %r685, %r204, %r225, %r226;
	// end inline asm
	setp.gt.s32 	%p13, %r201, 30;
	selp.b32 	%r227, 0, %r202, %p13;
	add.s32 	%r208, %r227, %r685;
	mov.b32 	%r209, 2;
	// begin inline asm
	shfl.sync.down.b32 %r207, %r208, %r209, %r225, %r226;
	// end inline asm
	setp.gt.s32 	%p14, %r201, 29;
	selp.b32 	%r228, 0, %r207, %p14;
	add.s32 	%r213, %r208, %r228;
	mov.b32 	%r214, 4;
	// begin inline asm
	shfl.sync.down.b32 %r212, %r213, %r214, %r225, %r226;
	// end inline asm
	setp.gt.s32 	%p15, %r201, 27;
	selp.b32 	%r229, 0, %r212, %p15;
	add.s32 	%r218, %r213, %r229;
	mov.b32 	%r219, 8;
	// begin inline asm
	shfl.sync.down.b32 %r217, %r218, %r219, %r225, %r226;
	// end inline asm
	setp.gt.s32 	%p16, %r201, 23;
	selp.b32 	%r230, 0, %r217, %p16;
	add.s32 	%r223, %r218, %r230;
	mov.b32 	%r224, 16;
	// begin inline asm
	shfl.sync.down.b32 %r222, %r223, %r224, %r225, %r226;
	// end inline asm
	setp.gt.s32 	%p17, %r201, 15;
	selp.b32 	%r231, 0, %r222, %p17;
	add.s32 	%r686, %r223, %r231;
	setp.ne.s32 	%p18, %r201, 0;
	@%p18 bra 	$L__BB3_70;
	shr.u32 	%r232, %r85, 3;
	and.b32  	%r233, %r232, 124;
	mov.u32 	%r234, _ZZN3cub18CUB_300001_SM_10006detail6reduce28DeviceReduceSingleTileKernelINS2_10policy_hubIijN4cuda3std3__44plusIiEEE10Policy1000EPiSC_iS9_iiNS7_10__identityEEEvT0_T1_T2_T3_T4_T6_E12temp_storage;
	add.s32 	%r235, %r234, %r233;
	st.shared.u32 	[%r235+8], %r686;
$L__BB3_70:
	bar.sync 	0;
	setp.ne.s32 	%p19, %r85, 0;
	@%p19 bra 	$L__BB3_72;
	ld.shared.u32 	%r236, [_ZZN3cub18CUB_300001_SM_10006detail6reduce28DeviceReduceSingleTileKernelINS2_10policy_hubIijN4cuda3std3__44plusIiEEE10Policy1000EPiSC_iS9_iiNS7_10__identityEEEvT0_T1_T2_T3_T4_T6_E12temp_storage+12];
	add.s32 	%r237, %r236, %r686;
	ld.shared.u32 	%r238, [_ZZN3cub18CUB_300001_SM_10006detail6reduce28DeviceReduceSingleTileKernelINS2_10policy_hubIijN4cuda3std3__44plusIiEEE10Policy1000EPiSC_iS9_iiNS7_10__identityEEEvT0_T1_T2_T3_T4_T6_E12temp_storage+16];
	add.s32 	%r239, %r237, %r238;
	ld.shared.u32 	%r240, [_ZZN3cub18CUB_300001_SM_10006detail6reduce28DeviceReduceSingleTileKernelINS2_10policy_hubIijN4cuda3std3__44plusIiEEE10Policy1000EPiSC_iS9_iiNS7_10__identityEEEvT0_T1_T2_T3_T4_T6_E12temp_storage+20];
	add.s32 	%r241, %r239, %r240;
	ld.shared.u32 	%r242, [_ZZN3cub18CUB_300001_SM_10006detail6reduce28DeviceReduceSingleTileKernelINS2_10policy_hubIijN4cuda3std3__44plusIiEEE10Policy1000EPiSC_iS9_iiNS7_10__identityEEEvT0_T1_T2_T3_T4_T6_E12temp_storage+24];
	add.s32 	%r243, %r241, %r242;
	ld.shared.u32 	%r244, [_ZZN3cub18CUB_300001_SM_10006detail6reduce28DeviceReduceSingleTileKernelINS2_10policy_hubIijN4cuda3std3__44plusIiEEE10Policy1000EPiSC_iS9_iiNS7_10__identityEEEvT0_T1_T2_T3_T4_T6_E12temp_storage+28];
	add.s32 	%r245, %r243, %r244;
	ld.shared.u32 	%r246, [_ZZN3cub18CUB_300001_SM_10006detail6reduce28DeviceReduceSingleTileKernelINS2_10policy_hubIijN4cuda3std3__44plusIiEEE10Policy1000EPiSC_iS9_iiNS7_10__identityEEEvT0_T1_T2_T3_T4_T6_E12temp_storage+32];
	add.s32 	%r247, %r245, %r246;
	ld.shared.u32 	%r248, [_ZZN3cub18CUB_300001_SM_10006detail6reduce28DeviceReduceSingleTileKernelINS2_10policy_hubIijN4cuda3std3__44plusIiEEE10Policy1000EPiSC_iS9_iiNS7_10__identityEEEvT0_T1_T2_T3_T4_T6_E12temp_storage+36];
	add.s32 	%r686, %r247, %r248;
$L__BB3_72:
	mov.u32 	%r631, %tid.x;
	setp.ne.s32 	%p95, %r631, 0;
	@%p95 bra 	$L__BB3_74;
	add.s32 	%r632, %r686, %r121;
	st.global.u32 	[%rd1], %r632;
$L__BB3_74:
	ret;

}
	// .globl	_ZN3cub18CUB_300001_SM_10006detail6reduce28DeviceReduceSingleTileKernelINS2_10policy_hubIiyN4cuda3std3__44plusIiEEE10Policy1000EN6thrust24THRUST_300001_SM_1000_NS20permutation_iteratorINSD_10device_ptrIKiEENSD_18transform_iteratorI18SubarrayIndexMap3DNSD_17counting_iteratorIiNSD_11use_defaultESL_SL_EESL_SL_EEEEPiyS9_iiNS7_10__identityEEEvT0_T1_T2_T3_T4_T6_
.visible .entry _ZN3cub18CUB_300001_SM_10006detail6reduce28DeviceReduceSingleTileKernelINS2_10policy_hubIiyN4cuda3std3__44plusIiEEE10Policy1000EN6thrust24THRUST_300001_SM_1000_NS20permutation_iteratorINSD_10device_ptrIKiEENSD_18transform_iteratorI18SubarrayIndexMap3DNSD_17counting_iteratorIiNSD_11use_defaultESL_SL_EESL_SL_EEEEPiyS9_iiNS7_10__identityEEEvT0_T1_T2_T3_T4_T6_(
	.param .align 8 .b8 _ZN3cub18CUB_300001_SM_10006detail6reduce28DeviceReduceSingleTileKernelINS2_10policy_hubIiyN4cuda3std3__44plusIiEEE10Policy1000EN6thrust24THRUST_300001_SM_1000_NS20permutation_iteratorINSD_10device_ptrIKiEENSD_18transform_iteratorI18SubarrayIndexMap3DNSD_17counting_iteratorIiNSD_11use_defaultESL_SL_EESL_SL_EEEEPiyS9_iiNS7_10__identityEEEvT0_T1_T2_T3_T4_T6__param_0[40],
	.param .u64 .ptr .align 1 _ZN3cub18CUB_300001_SM_10006detail6reduce28DeviceReduceSingleTileKernelINS2_10policy_hubIiyN4cuda3std3__44plusIiEEE10Policy1000EN6thrust24THRUST_300001_SM_1000_NS20permutation_iteratorINSD_10device_ptrIKiEENSD_18transform_iteratorI18SubarrayIndexMap3DNSD_17counting_iteratorIiNSD_11use_defaultESL_SL_EESL_SL_EEEEPiyS9_iiNS7_10__identityEEEvT0_T1_T2_T3_T4_T6__param_1,
	.param .u64 _ZN3cub18CUB_300001_SM_10006detail6reduce28DeviceReduceSingleTileKernelINS2_10policy_hubIiyN4cuda3std3__44plusIiEEE10Policy1000EN6thrust24THRUST_300001_SM_1000_NS20permutation_iteratorINSD_10device_ptrIKiEENSD_18transform_iteratorI18SubarrayIndexMap3DNSD_17counting_iteratorIiNSD_11use_defaultESL_SL_EESL_SL_EEEEPiyS9_iiNS7_10__identityEEEvT0_T1_T2_T3_T4_T6__param_2,
	.param .align 1 .b8 _ZN3cub18CUB_300001_SM_10006detail6reduce28DeviceReduceSingleTileKernelINS2_10policy_hubIiyN4cuda3std3__44plusIiEEE10Policy1000EN6thrust24THRUST_300001_SM_1000_NS20permutation_iteratorINSD_10device_ptrIKiEENSD_18transform_iteratorI18SubarrayIndexMap3DNSD_17counting_iteratorIiNSD_11use_defaultESL_SL_EESL_SL_EEEEPiyS9_iiNS7_10__identityEEEvT0_T1_T2_T3_T4_T6__param_3[1],
	.param .u32 _ZN3cub18CUB_300001_SM_10006detail6reduce28DeviceReduceSingleTileKernelINS2_10policy_hubIiyN4cuda3std3__44plusIiEEE10Policy1000EN6thrust24THRUST_300001_SM_1000_NS20permutation_iteratorINSD_10device_ptrIKiEENSD_18transform_iteratorI18SubarrayIndexMap3DNSD_17counting_iteratorIiNSD_11use_defaultESL_SL_EESL_SL_EEEEPiyS9_iiNS7_10__identityEEEvT0_T1_T2_T3_T4_T6__param_4,
	.param .align 1 .b8 _ZN3cub18CUB_300001_SM_10006detail6reduce28DeviceReduceSingleTileKernelINS2_10policy_hubIiyN4cuda3std3__44plusIiEEE10Policy1000EN6thrust24THRUST_300001_SM_1000_NS20permutation_iteratorINSD_10device_ptrIKiEENSD_18transform_iteratorI18SubarrayIndexMap3DNSD_17counting_iteratorIiNSD_11use_defaultESL_SL_EESL_SL_EEEEPiyS9_iiNS7_10__identityEEEvT0_T1_T2_T3_T4_T6__param_5[1]
)
.maxntid 256
.minnctapersm 1
{
	.reg .pred 	%p<53>;
	.reg .b32 	%r<942>;
	.reg .b64 	%rd<109>;
	// demoted variable
	.shared .align 4 .b8 _ZZN3cub18CUB_300001_SM_10006detail6reduce28DeviceReduceSingleTileKernelINS2_10policy_hubIiyN4cuda3std3__44plusIiEEE10Policy1000EN6thrust24THRUST_300001_SM_1000_NS20permutation_iteratorINSD_10device_ptrIKiEENSD_18transform_iteratorI18SubarrayIndexMap3DNSD_17counting_iteratorIiNSD_11use_defaultESL_SL_EESL_SL_EEEEPiyS9_iiNS7_10__identityEEEvT0_T1_T2_T3_T4_T6_E12temp_storage[44];
	ld.param.u64 	%rd7, [_ZN3cub18CUB_300001_SM_10006detail6reduce28DeviceReduceSingleTileKernelINS2_10policy_hubIiyN4cuda3std3__44plusIiEEE10Policy1000EN6thrust24THRUST_300001_SM_1000_NS20permutation_iteratorINSD_10device_ptrIKiEENSD_18transform_iteratorI18SubarrayIndexMap3DNSD_17counting_iteratorIiNSD_11use_defaultESL_SL_EESL_SL_EEEEPiyS9_iiNS7_10__identityEEEvT0_T1_T2_T3_T4_T6__param_0+32];
	ld.param.v2.u32 	{%r85, %r86}, [_ZN3cub18CUB_300001_SM_10006detail6reduce28DeviceReduceSingleTileKernelINS2_10policy_hubIiyN4cuda3std3__44plusIiEEE10Policy1000EN6thrust24THRUST_300001_SM_1000_NS20permutation_iteratorINSD_10device_ptrIKiEENSD_18transform_iteratorI18SubarrayIndexMap3DNSD_17counting_iteratorIiNSD_11use_defaultESL_SL_EESL_SL_EEEEPiyS9_iiNS7_10__identityEEEvT0_T1_T2_T3_T4_T6__param_0+24];
	ld.param.v2.u32 	{%r83, %r84}, [_ZN3cub18CUB_300001_SM_10006detail6reduce28DeviceReduceSingleTileKernelINS2_10policy_hubIiyN4cuda3std3__44plusIiEEE10Policy1000EN6thrust24THRUST_300001_SM_1000_NS20permutation_iteratorINSD_10device_ptrIKiEENSD_18transform_iteratorI18SubarrayIndexMap3DNSD_17counting_iteratorIiNSD_11use_defaultESL_SL_EESL_SL_EEEEPiyS9_iiNS7_10__identityEEEvT0_T1_T2_T3_T4_T6__param_0+16];
	ld.param.v2.u32 	{%r81, %r82}, [_ZN3cub18CUB_300001_SM_10006detail6reduce28DeviceReduceSingleTileKernelINS2_10policy_hubIiyN4cuda3std3__44plusIiEEE10Policy1000EN6thrust24THRUST_300001_SM_1000_NS20permutation_iteratorINSD_10device_ptrIKiEENSD_18transform_iteratorI18SubarrayIndexMap3DNSD_17counting_iteratorIiNSD_11use_defaultESL_SL_EESL_SL_EEEEPiyS9_iiNS7_10__identityEEEvT0_T1_T2_T3_T4_T6__param_0+8];
	ld.param.v2.u32 	{%r79, %r80}, [_ZN3cub18CUB_300001_SM_10006detail6reduce28DeviceReduceSingleTileKernelINS2_10policy_hubIiyN4cuda3std3__44plusIiEEE10Policy1000EN6thrust24THRUST_300001_SM_1000_NS20permutation_iteratorINSD_10device_ptrIKiEENSD_18transform_iteratorI18SubarrayIndexMap3DNSD_17counting_iteratorIiNSD_11use_defaultESL_SL_EESL_SL_EEEEPiyS9_iiNS7_10__identityEEEvT0_T1_T2_T3_T4_T6__param_0];
	ld.param.u64 	%rd9, [_ZN3cub18CUB_300001_SM_10006detail6reduce28DeviceReduceSingleTileKernelINS2_10policy_hubIiyN4cuda3std3__44plusIiEEE10Policy1000EN6thrust24THRUST_300001_SM_1000_NS20permutation_iteratorINSD_10device_ptrIKiEENSD_18transform_iteratorI18SubarrayIndexMap3DNSD_17counting_iteratorIiNSD_11use_defaultESL_SL_EESL_SL_EEEEPiyS9_iiNS7_10__identityEEEvT0_T1_T2_T3_T4_T6__param_1];
	ld.param.u64 	%rd8, [_ZN3cub18CUB_300001_SM_10006detail6reduce28DeviceReduceSingleTileKernelINS2_10policy_hubIiyN4cuda3std3__44plusIiEEE10Policy1000EN6thrust24THRUST_300001_SM_1000_NS20permutation_iteratorINSD_10device_ptrIKiEENSD_18transform_iteratorI18SubarrayIndexMap3DNSD_17counting_iteratorIiNSD_11use_defaultESL_SL_EESL_SL_EEEEPiyS9_iiNS7_10__identityEEEvT0_T1_T2_T3_T4_T6__param_2];
	ld.param.u32 	%r87, [_ZN3cub18CUB_300001_SM_10006detail6reduce28DeviceReduceSingleTileKernelINS2_10policy_hubIiyN4cuda3std3__44plusIiEEE10Policy1000EN6thrust24THRUST_300001_SM_1000_NS20permutation_iteratorINSD_10device_ptrIKiEENSD_18transform_iteratorI18SubarrayIndexMap3DNSD_17counting_iteratorIiNSD_11use_defaultESL_SL_EESL_SL_EEEEPiyS9_iiNS7_10__identityEEEvT0_T1_T2_T3_T4_T6__param_4];
	cvta.to.global.u64 	%rd1, %rd9;
	setp.ne.s64 	%p1, %rd8, 0;
	@%p1 bra 	$L__BB4_3;
	mov.u32 	%r914, %tid.x;
	setp.ne.s32 	%p52, %r914, 0;
	@%p52 bra 	$L__BB4_45;
	st.global.u32 	[%rd1], %r87;
	bra.uni 	$L__BB4_45;
$L__BB4_3:
	cvta.to.global.u64 	%rd2, %rd7;
	setp.gt.u64 	%p2, %rd8, 4095;
	@%p2 bra 	$L__BB4_25;
	cvt.u32.u64 	%r9, %rd8;
	mov.u32 	%r10, %tid.x;
	setp.ge.u32 	%p21, %r10, %r9;
	mov.b32 	%r927, 0;
	mov.u32 	%r922, %r10;
	@%p21 bra 	$L__BB4_6;
	add.s32 	%r688, %r79, %r10;
	div.s32 	%r689, %r688, %r86;
	mul.lo.s32 	%r690, %r689, %r86;
	sub.s32 	%r691, %r688, %r690;
	div.s32 	%r692, %r691, %r85;
	mul.lo.s32 	%r693, %r692, %r85;
	sub.s32 	%r694, %r691, %r693;
	add.s32 	%r695, %r689, %r82;
	add.s32 	%r696, %r692, %r83;
	mad.lo.s32 	%r697, %r695, %r81, %r84;
	add.s32 	%r698, %r697, %r694;
	mad.lo.s32 	%r699, %r696, %r80, %r698;
	mul.wide.s32 	%rd91, %r699, 4;
	add.s64 	%rd92, %rd2, %rd91;
	ld.global.u32 	%r927, [%rd92];
	add.s32 	%r922, %r10, 256;
$L__BB4_6:
	setp.ge.u32 	%p22, %r922, %r9;
	@%p22 bra 	$L__BB4_16;
	not.b32 	%r701, %r922;
	add.s32 	%r15, %r701, %r9;
	shr.u32 	%r702, %r15, 8;
	add.s32 	%r16, %r702, 1;
	setp.lt.u32 	%p23, %r15, 768;
	@%p23 bra 	$L__BB4_11;
	add.s32 	%r919, %r922, 512;
	add.s32 	%r918, %r79, %r922;
	and.b32  	%r703, %r16, 33554428;
	neg.s32 	%r917, %r703;
$L__BB4_9:
	.pragma "nounroll";
	div.s32 	%r704, %r918, %r86;
	mul.lo.s32 	%r705, %r704, %r86;
	sub.s32 	%r706, %r918, %r705;
	div.s32 	%r707, %r706, %r85;
	mul.lo.s32 	%r708, %r707, %r85;
	sub.s32 	%r709, %r706, %r708;
	add.s32 	%r710, %r704, %r82;
	add.s32 	%r711, %r707, %r83;
	mad.lo.s32 	%r712, %r710, %r81, %r84;
	add.s32 	%r713, %r712, %r709;
	mad.lo.s32 	%r714, %r711, %r80, %r713;
	mul.wide.s32 	%rd93, %r714, 4;
	add.s64 	%rd94, %rd2, %rd93;
	ld.global.u32 	%r715, [%rd94];
	add.s32 	%r716, %r715, %r927;
	add.s32 	%r717, %r918, 256;
	div.s32 	%r718, %r717, %r86;
	mul.lo.s32 	%r719, %r718, %r86;
	sub.s32 	%r720, %r717, %r719;
	div.s32 	%r721, %r720, %r85;
	mul.lo.s32 	%r722, %r721, %r85;
	sub.s32 	%r723, %r720, %r722;
	add.s32 	%r724, %r718, %r82;
	add.s32 	%r725, %r721, %r83;
	mad.lo.s32 	%r726, %r724, %r81, %r84;
	add.s32 	%r727, %r726, %r723;
	mad.lo.s32 	%r728, %r725, %r80, %r727;
	mul.wide.s32 	%rd95, %r728, 4;
	add.s64 	%rd96, %rd2, %rd95;
	ld.global.u32 	%r729, [%rd96];
	add.s32 	%r730, %r729, %r716;
	add.s32 	%r731, %r918, 512;
	div.s32 	%r732, %r731, %r86;
	mul.lo.s32 	%r733, %r732, %r86;
	sub.s32 	%r734, %r731, %r733;
	div.s32 	%r735, %r734, %r85;
	mul.lo.s32 	%r736, %r735, %r85;
	sub.s32 	%r737, %r734, %r736;
	add.s32 	%r738, %r732, %r82;
	add.s32 	%r739, %r735, %r83;
	mad.lo.s32 	%r740, %r738, %r81, %r84;
	add.s32 	%r741, %r740, %r737;
	mad.lo.s32 	%r742, %r739, %r80, %r741;
	mul.wide.s32 	%rd97, %r742, 4;
	add.s64 	%rd98, %rd2, %rd97;
	ld.global.u32 	%r743, [%rd98];
	add.s32 	%r744, %r743, %r730;
	add.s32 	%r745, %r918, 768;
	div.s32 	%r746, %r745, %r86;
	mul.lo.s32 	%r747, %r746, %r86;
	sub.s32 	%r748, %r745, %r747;
	div.s32 	%r749, %r748, %r85;
	mul.lo.s32 	%r750, %r749, %r85;
	sub.s32 	%r751, %r748, %r750;
	add.s32 	%r752, %r746, %r82;
	add.s32 	%r753, %r749, %r83;
	mad.lo.s32 	%r754, %r752, %r81, %r84;
	add.s32 	%r755, %r754, %r751;
	mad.lo.s32 	%r756, %r753, %r80, %r755;
	mul.wide.s32 	%rd99, %r756, 4;
	add.s64 	%rd100, %rd2, %rd99;
	ld.global.u32 	%r757, [%rd100];
	add.s32 	%r927, %r757, %r744;
	add.s32 	%r919, %r919, 1024;
	add.s32 	%r918, %r918, 1024;
	add.s32 	%r917, %r917, 4;
	setp.ne.s32 	%p24, %r917, 0;
	@%p24 bra 	$L__BB4_9;
	add.s32 	%r922, %r919, -512;
$L__BB4_11:
	and.b32  	%r759, %r16, 3;
	setp.eq.s32 	%p25, %r759, 0;
	@%p25 bra 	$L__BB4_16;
	setp.eq.s32 	%p26, %r759, 1;
	@%p26 bra 	$L__BB4_14;
	add.s32 	%r760, %r922, %r79;
	div.s32 	%r761, %r760, %r86;
	mul.lo.s32 	%r762, %r761, %r86;
	sub.s32 	%r763, %r760, %r762;
	div.s32 	%r764, %r763, %r85;
	mul.lo.s32 	%r765, %r764, %r85;
	sub.s32 	%r766, %r763, %r765;
	add.s32 	%r767, %r761, %r82;
	add.s32 	%r768, %r764, %r83;
	mad.lo.s32 	%r769, %r767, %r81, %r84;
	add.s32 	%r770, %r769, %r766;
	mad.lo.s32 	%r771, %r768, %r80, %r770;
	mul.wide.s32 	%rd101, %r771, 4;
	add.s64 	%rd102, %rd2, %rd101;
	ld.global.u32 	%r772, [%rd102];
	add.s32 	%r773, %r772, %r927;
	add.s32 	%r774, %r760, 256;
	div.s32 	%r775, %r774, %r86;
	mul.lo.s32 	%r776, %r775, %r86;
	sub.s32 	%r777, %r774, %r776;
	div.s32 	%r778, %r777, %r85;
	mul.lo.s32 	%r779, %r778, %r85;
	sub.s32 	%r780, %r777, %r779;
	add.s32 	%r781, %r775, %r82;
	add.s32 	%r782, %r778, %r83;
	mad.lo.s32 	%r783, %r781, %r81, %r84;
	add.s32 	%r784, %r783, %r780;
	mad.lo.s32 	%r785, %r782, %r80, %r784;
	mul.wide.s32 	%rd103, %r785, 4;
	add.s64 	%rd104, %rd2, %rd103;
	ld.global.u32 	%r786, [%rd104];
	add.s32 	%r927, %r786, %r773;
	add.s32 	%r922, %r922, 512;
$L__BB4_14:
	and.b32  	%r787, %r15, 256;
	setp.ne.s32 	%p27, %r787, 0;
	@%p27 bra 	$L__BB4_16;
	add.s32 	%r788, %r922, %r79;
	div.s32 	%r789, %r788, %r86;
	mul.lo.s32 	%r790, %r789, %r86;
	sub.s32 	%r791, %r788, %r790;
	div.s32 	%r792, %r791, %r85;
	mul.lo.s32 	%r793, %r792, %r85;
	sub.s32 	%r794, %r791, %r793;
	add.s32 	%r795, %r789, %r82;
	add.s32 	%r796, %r792, %r83;
	mad.lo.s32 	%r797, %r795, %r81, %r84;
	add.s32 	%r798, %r797, %r794;
	mad.lo.s32 	%r799, %r796, %r80, %r798;
	mul.wide.s32 	%rd105, %r799, 4;
	add.s64 	%rd106, %rd2, %rd105;
	ld.global.u32 	%r800, [%rd106];
	add.s32 	%r927, %r800, %r927;
$L__BB4_16:
	setp.lt.u64 	%p28, %rd8, 256;
	@%p28 bra 	$L__BB4_21;
	// begin inline asm
	mov.u32 %r864, %laneid;
	// end inline asm
	mov.b32 	%r867, 1;
	mov.b32 	%r888, 31;
	mov.b32 	%r889, -1;
	// begin inline asm
	shfl.sync.down.b32 %r865, %r927, %r867, %r888, %r889;
	// end inline asm
	setp.gt.s32 	%p44, %r864, 30;
	selp.b32 	%r890, 0, %r865, %p44;
	add.s32 	%r871, %r890, %r927;
	mov.b32 	%r872, 2;
	// begin inline asm
	shfl.sync.down.b32 %r870, %r871, %r872, %r888, %r889;
	// end inline asm
	setp.gt.s32 	%p45, %r864, 29;
	selp.b32 	%r891, 0, %r870, %p45;
	add.s32 	%r876, %r871, %r891;
	mov.b32 	%r877, 4;
	// begin inline asm
	shfl.sync.down.b32 %r875, %r876, %r877, %r888, %r889;
	// end inline asm
	setp.gt.s32 	%p46, %r864, 27;
	selp.b32 	%r892, 0, %r875, %p46;
	add.s32 	%r881, %r876, %r892;
	mov.b32 	%r882, 8;
	// begin inline asm
	shfl.sync.down.b32 %r880, %r881, %r882, %r888, %r889;
	// end inline asm
	setp.gt.s32 	%p47, %r864, 23;
	selp.b32 	%r893, 0, %r880, %p47;
	add.s32 	%r886, %r881, %r893;
	mov.b32 	%r887, 16;
	// begin inline asm
	shfl.sync.down.b32 %r885, %r886, %r887, %r888, %r889;
	// end inline asm
	setp.gt.s32 	%p48, %r864, 15;
	selp.b32 	%r894, 0, %r885, %p48;
	add.s32 	%r941, %r886, %r894;
	setp.ne.s32 	%p49, %r864, 0;
	@%p49 bra 	$L__BB4_19;
	shr.u32 	%r895, %r10, 3;
	and.b32  	%r896, %r895, 124;
	mov.u32 	%r897, _ZZN3cub18CUB_300001_SM_10006detail6reduce28DeviceReduceSingleTileKernelINS2_10policy_hubIiyN4cuda3std3__44plusIiEEE10Policy1000EN6thrust24THRUST_300001_SM_1000_NS20permutation_iteratorINSD_10device_ptrIKiEENSD_18transform_iteratorI18SubarrayIndexMap3DNSD_17counting_iteratorIiNSD_11use_defaultESL_SL_EESL_SL_EEEEPiyS9_iiNS7_10__identityEEEvT0_T1_T2_T3_T4_T6_E12temp_storage;
	add.s32 	%r898, %r897, %r896;
	st.shared.u32 	[%r898+8], %r941;
$L__BB4_19:
	bar.sync 	0;
	setp.ne.s32 	%p50, %r10, 0;
	@%p50 bra 	$L__BB4_43;
	ld.shared.u32 	%r899, [_ZZN3cub18CUB_300001_SM_10006detail6reduce28DeviceReduceSingleTileKernelINS2_10policy_hubIiyN4cuda3std3__44plusIiEEE10Policy1000EN6thrust24THRUST_300001_SM_1000_NS20permutation_iteratorINSD_10device_ptrIKiEENSD_18transform_iteratorI18SubarrayIndexMap3DNSD_17counting_iteratorIiNSD_11use_defaultESL_SL_EESL_SL_EEEEPiyS9_iiNS7_10__identityEEEvT0_T1_T2_T3_T4_T6_E12temp_storage+12];
	add.s32 	%r900, %r899, %r941;
	ld.shared.u32 	%r901, [_ZZN3cub18CUB_300001_SM_10006detail6reduce28DeviceReduceSingleTileKernelINS2_10policy_hubIiyN4cuda3std3__44plusIiEEE10Policy1000EN6thrust24THRUST_300001_SM_1000_NS20permutation_iteratorINSD_10device_ptrIKiEENSD_18transform_iteratorI18SubarrayIndexMap3DNSD_17counting_iteratorIiNSD_11use_defaultESL_SL_EESL_SL_EEEEPiyS9_iiNS7_10__identityEEEvT0_T1_T2_T3_T4_T6_E12temp_storage+16];
	add.s32 	%r902, %r900, %r901;
	ld.shared.u32 	%r903, [_ZZN3cub18CUB_300001_SM_10006detail6reduce28DeviceReduceSingleTileKernelINS2_10policy_hubIiyN4cuda3std3__44plusIiEEE10Policy1000EN6thrust24THRUST_300001_SM_1000_NS20permutation_iteratorINSD_10device_ptrIKiEENSD_18transform_iteratorI18SubarrayIndexMap3DNSD_17counting_iteratorIiNSD_11use_defaultESL_SL_EESL_SL_EEEEPiyS9_iiNS7_10__identityEEEvT0_T1_T2_T3_T4_T6_E12temp_storage+20];
	add.s32 	%r904, %r902, %r903;
	ld.shared.u32 	%r905, [_ZZN3cub18CUB_300001_SM_10006detail6reduce28DeviceReduceSingleTileKernelINS2_10policy_hubIiyN4cuda3std3__44plusIiEEE10Policy1000EN6thrust24THRUST_300001_SM_1000_NS20permutation_iteratorINSD_10device_ptrIKiEENSD_18transform_iteratorI18SubarrayIndexMap3DNSD_17counting_iteratorIiNSD_11use_defaultESL_SL_EESL_SL_EEEEPiyS9_iiNS7_10__identityEEEvT0_T1_T2_T3_T4_T6_E12temp_storage+24];
	add.s32 	%r906, %r904, %r905;
	ld.shared.u32 	%r907, [_ZZN3cub18CUB_300001_SM_10006detail6reduce28DeviceReduceSingleTileKernelINS2_10policy_hubIiyN4cuda3std3__44plusIiEEE10Policy1000EN6thrust24THRUST_300001_SM_1000_NS20permutation_iteratorINSD_10device_ptrIKiEENSD_18transform_iteratorI18SubarrayIndexMap3DNSD_17counting_iteratorIiNSD_11use_defaultESL_SL_EESL_SL_EEEEPiyS9_iiNS7_10__identityEEEvT0_T1_T2_T3_T4_T6_E12temp_storage+28];
	add.s32 	%r908, %r906, %r907;
	ld.shared.u32 	%r909, [_ZZN3cub18CUB_300001_SM_10006detail6reduce28DeviceReduceSingleTileKernelINS2_10policy_hubIiyN4cuda3std3__44plusIiEEE10Policy1000EN6thrust24THRUST_300001_SM_1000_NS20permutation_iteratorINSD_10device_ptrIKiEENSD_18transform_iteratorI18SubarrayIndexMap3DNSD_17counting_iteratorIiNSD_11use_defaultESL_SL_EESL_SL_EEEEPiyS9_iiNS7_10__identityEEEvT0_T1_T2_T3_T4_T6_E12temp_storage+32];
	add.s32 	%r910, %r908, %r909;
	ld.shared.u32 	%r911, [_ZZN3cub18CUB_300001_SM_10006detail6reduce28DeviceReduceSingleTileKernelINS2_10policy_hubIiyN4cuda3std3__44plusIiEEE10Policy1000EN6thrust24THRUST_300001_SM_1000_NS20permutation_iteratorINSD_10device_ptrIKiEENSD_18transform_iteratorI18SubarrayIndexMap3DNSD_17counting_iteratorIiNSD_11use_defaultESL_SL_EESL_SL_EEEEPiyS9_iiNS7_10__identityEEEvT0_T1_T2_T3_T4_T6_E12temp_storage+36];
	add.s32 	%r941, %r910, %r911;
	bra.uni 	$L__BB4_43;
$L__BB4_21:
	// begin inline asm
	mov.u32 %r801, %laneid;
	// end inline asm
	and.b32  	%r827, %r10, 992;
	add.s32 	%r828, %r827, 32;
	setp.gt.u32 	%p29, %r828, %r9;
	not.b32 	%r829, %r827;
	add.s32 	%r830, %r9, %r829;
	selp.b32 	%r825, %r830, 31, %p29;
	mov.b32 	%r804, 1;
	mov.b32 	%r826, -1;
	// begin inline asm
	shfl.sync.down.b32 %r802, %r927, %r804, %r825, %r826;
	// end inline asm
	setp.lt.s32 	%p30, %r801, %r825;
	selp.b32 	%r831, %r802, 0, %p30;
	add.s32 	%r808, %r831, %r927;
	mov.b32 	%r809, 2;
	// begin inline asm
	shfl.sync.down.b32 %r807, %r808, %r809, %r825, %r826;
	// end inline asm
	add.s32 	%r832, %r801, 2;
	setp.gt.s32 	%p31, %r832, %r825;
	selp.b32 	%r833, 0, %r807, %p31;
	add.s32 	%r813, %r808, %r833;
	mov.b32 	%r814, 4;
	// begin inline asm
	shfl.sync.down.b32 %r812, %r813, %r814, %r825, %r826;
	// end inline asm
	add.s32 	%r834, %r801, 4;
	setp.gt.s32 	%p32, %r834, %r825;
	selp.b32 	%r835, 0, %r812, %p32;
	add.s32 	%r818, %r813, %r835;
	mov.b32 	%r819, 8;
	// begin inline asm
	shfl.sync.down.b32 %r817, %r818, %r819, %r825, %r826;
	// end inline asm
	add.s32 	%r836, %r801, 8;
	setp.gt.s32 	%p33, %r836, %r825;
	selp.b32 	%r837, 0, %r817, %p33;
	add.s32 	%r823, %r818, %r837;
	mov.b32 	%r824, 16;
	// begin inline asm
	shfl.sync.down.b32 %r822, %r823, %r824, %r825, %r826;
	// end inline asm
	add.s32 	%r838, %r801, 16;
	setp.gt.s32 	%p34, %r838, %r825;
	selp.b32 	%r839, 0, %r822, %p34;
	add.s32 	%r941, %r823, %r839;
	setp.ne.s32 	%p35, %r801, 0;
	@%p35 bra 	$L__BB4_23;
	shr.u32 	%r840, %r10, 3;
	and.b32  	%r841, %r840, 124;
	mov.u32 	%r842, _ZZN3cub18CUB_300001_SM_10006detail6reduce28DeviceReduceSingleTileKernelINS2_10policy_hubIiyN4cuda3std3__44plusIiEEE10Policy1000EN6thrust24THRUST_300001_SM_1000_NS20permutation_iteratorINSD_10device_ptrIKiEENSD_18transform_iteratorI18SubarrayIndexMap3DNSD_17counting_iteratorIiNSD_11use_defaultESL_SL_EESL_SL_EEEEPiyS9_iiNS7_10__identityEEEvT0_T1_T2_T3_T4_T6_E12temp_storage;
	add.s32 	%r843, %r842, %r841;
	st.shared.u32 	[%r843+8], %r941;
$L__BB4_23:
	bar.sync 	0;
	setp.ne.s32 	%p36, %r10, 0;
	@%p36 bra 	$L__BB4_43;
	setp.gt.u64 	%p37, %rd8, 32;
	ld.shared.u32 	%r844, [_ZZN3cub18CUB_300001_SM_10006detail6reduce28DeviceReduceSingleTileKernelINS2_10policy_hubIiyN4cuda3std3__44plusIiEEE10Policy1000EN6thrust24THRUST_300001_SM_1000_NS20permutation_iteratorINSD_10device_ptrIKiEENSD_18transform_iteratorI18SubarrayIndexMap3DNSD_17counting_iteratorIiNSD_11use_defaultESL_SL_EESL_SL_EEEEPiyS9_iiNS7_10__identityEEEvT0_T1_T2_T3_T4_T6_E12temp_storage+12];
	selp.b32 	%r845, %r844, 0, %p37;
	add.s32 	%r846, %r845, %r941;
	setp.gt.u64 	%p38, %rd8, 64;
	ld.shared.u32 	%r847, [_ZZN3cub18CUB_300001_SM_10006detail6reduce28DeviceReduceSingleTileKernelINS2_10policy_hubIiyN4cuda3std3__44plusIiEEE10Policy1000EN6thrust24THRUST_300001_SM_1000_NS20permutation_iteratorINSD_10device_ptrIKiEENSD_18transform_iteratorI18SubarrayIndexMap3DNSD_17counting_iteratorIiNSD_11use_defaultESL_SL_EESL_SL_EEEEPiyS9_iiNS7_10__identityEEEvT0_T1_T2_T3_T4_T6_E12temp_storage+16];
	selp.b32 	%r848, %r847, 0, %p38;
	add.s32 	%r849, %r846, %r848;
	setp.gt.u64 	%p39, %rd8, 96;
	ld.shared.u32 	%r850, [_ZZN3cub18CUB_300001_SM_10006detail6reduce28DeviceReduceSingleTileKernelINS2_10policy_hubIiyN4cuda3std3__44plusIiEEE10Policy1000EN6thrust24THRUST_300001_SM_1000_NS20permutation_iteratorINSD_10device_ptrIKiEENSD_18transform_iteratorI18SubarrayIndexMap3DNSD_17counting_iteratorIiNSD_11use_defaultESL_SL_EESL_SL_EEEEPiyS9_iiNS7_10__identityEEEvT0_T1_T2_T3_T4_T6_E12temp_storage+20];
	selp.b32 	%r851, %r850, 0, %p39;
	add.s32 	%r852, %r849, %r851;
	setp.gt.u64 	%p40, %rd8, 128;
	ld.shared.u32 	%r853, [_ZZN3cub18CUB_300001_SM_10006detail6reduce28DeviceReduceSingleTileKernelINS2_10policy_hubIiyN4cuda3std3__44plusIiEEE10Policy1000EN6thrust24THRUST_300001_SM_1000_NS20permutation_iteratorINSD_10device_ptrIKiEENSD_18transform_iteratorI18SubarrayIndexMap3DNSD_17counting_iteratorIiNSD_11use_defaultESL_SL_EESL_SL_EEEEPiyS9_iiNS7_10__identityEEEvT0_T1_T2_T3_T4_T6_E12temp_storage+24];
	selp.b32 	%r854, %r853, 0, %p40;
	add.s32 	%r855, %r852, %r854;
	setp.gt.u64 	%p41, %rd8, 160;
	ld.shared.u32 	%r856, [_ZZN3cub18CUB_300001_SM_10006detail6reduce28DeviceReduceSingleTileKernelINS2_10policy_hubIiyN4cuda3std3__44plusIiEEE10Policy1000EN6thrust24THRUST_300001_SM_1000_NS20permutation_iteratorINSD_10device_ptrIKiEENSD_18transform_iteratorI18SubarrayIndexMap3DNSD_17counting_iteratorIiNSD_11use_defaultESL_SL_EESL_SL_EEEEPiyS9_iiNS7_10__identityEEEvT0_T1_T2_T3_T4_T6_E12temp_storage+28];
	selp.b32 	%r857, %r856, 0, %p41;
	add.s32 	%r858, %r855, %r857;
	setp.gt.u64 	%p42, %rd8, 192;
	ld.shared.u32 	%r859, [_ZZN3cub18CUB_300001_SM_10006detail6reduce28DeviceReduceSingleTileKernelINS2_10policy_hubIiyN4cuda3std3__44plusIiEEE10Policy1000EN6thrust24THRUST_300001_SM_1000_NS20permutation_iteratorINSD_10device_ptrIKiEENSD_18transform_iteratorI18SubarrayIndexMap3DNSD_17counting_iteratorIiNSD_11use_defaultESL_SL_EESL_SL_EEEEPiyS9_iiNS7_10__identityEEEvT0_T1_T2_T3_T4_T6_E12temp_storage+32];
	selp.b32 	%r860, %r859, 0, %p42;
	add.s32 	%r861, %r858, %r860;
	setp.gt.u64 	%p43, %rd8, 224;
	ld.shared.u32 	%r862, [_ZZN3cub18CUB_300001_SM_10006detail6reduce28DeviceReduceSingleTileKernelINS2_10policy_hubIiyN4cuda3std3__44plusIiEEE10Policy1000EN6thrust24THRUST_300001_SM_1000_NS20permutation_iteratorINSD_10device_ptrIKiEENSD_18transform_iteratorI18SubarrayIndexMap3DNSD_17counting_iteratorIiNSD_11use_defaultESL_SL_EESL_SL_EEEEPiyS9_iiNS7_10__identityEEEvT0_T1_T2_T3_T4_T6_E12temp_storage+36];
	selp.b32 	%r863, %r862, 0, %p43;
	add.s32 	%r941, %r861, %r863;
	bra.uni 	$L__BB4_43;
$L__BB4_25:
	mov.u32 	%r43, %tid.x;
	add.s32 	%r44, %r79, %r43;
	div.s32 	%r88, %r44, %r86;
	mul.lo.s32 	%r89, %r88, %r86;
	sub.s32 	%r90, %r44, %r89;
	div.s32 	%r91, %r90, %r85;
	mul.lo.s32 	%r92, %r91, %r85;
	sub.s32 	%r93, %r90, %r92;
	add.s32 	%r94, %r88, %r82;
	add.s32 	%r95, %r91, %r83;
	mad.lo.s32 	%r96, %r94, %r81, %r84;
	add.s32 	%r97, %r96, %r93;
	mad.lo.s32 	%r98, %r95, %r80, %r97;
	mul.wide.s32 	%rd11, %r98, 4;
	add.s64 	%rd12, %rd2, %rd11;
	ld.global.u32 	%r99, [%rd12];
	add.s32 	%r45, %r44, 256;
	div.s32 	%r100, %r45, %r86;
	mul.lo.s32 	%r101, %r100, %r86;
	sub.s32 	%r102, %r45, %r101;
	div.s32 	%r103, %r102, %r85;
	mul.lo.s32 	%r104, %r103, %r85;
	sub.s32 	%r105, %r102, %r104;
	add.s32 	%r106, %r100, %r82;
	add.s32 	%r107, %r103, %r83;
	mad.lo.s32 	%r108, %r106, %r81, %r84;
	add.s32 	%r109, %r108, %r105;
	mad.lo.s32 	%r110, %r107, %r80, %r109;
	mul.wide.s32 	%rd13, %r110, 4;
	add.s64 	%rd14, %rd2, %rd13;
	ld.global.u32 	%r111, [%rd14];
	add.s32 	%r112, %r44, 512;
	div.s32 	%r113, %r112, %r86;
	mul.lo.s32 	%r114, %r113, %r86;
	sub.s32 	%r115, %r112, %r114;
	div.s32 	%r116, %r115, %r85;
	mul.lo.s32 	%r117, %r116, %r85;
	sub.s32 	%r118, %r115, %r117;
	add.s32 	%r119, %r113, %r82;
	add.s32 	%r120, %r116, %r83;
	mad.lo.s32 	%r121, %r119, %r81, %r84;
	add.s32 	%r122, %r121, %r118;
	mad.lo.s32 	%r123, %r120, %r80, %r122;
	mul.wide.s32 	%rd15, %r123, 4;
	add.s64 	%rd16, %rd2, %rd15;
	ld.global.u32 	%r124, [%rd16];
	add.s32 	%r125, %r44, 768;
	div.s32 	%r126, %r125, %r86;
	mul.lo.s32 	%r127, %r126, %r86;
	sub.s32 	%r128, %r125, %r127;
	div.s32 	%r129, %r128, %r85;
	mul.lo.s32 	%r130, %r129, %r85;
	sub.s32 	%r131, %r128, %r130;
	add.s32 	%r132, %r126, %r82;
	add.s32 	%r133, %r129, %r83;
	mad.lo.s32 	%r134, %r132, %r81, %r84;
	add.s32 	%r135, %r134, %r131;
	mad.lo.s32 	%r136, %r133, %r80, %r135;
	mul.wide.s32 	%rd17, %r136, 4;
	add.s64 	%rd18, %rd2, %rd17;
	ld.global.u32 	%r137, [%rd18];
	add.s32 	%r138, %r44, 1024;
	div.s32 	%r139, %r138, %r86;
	mul.lo.s32 	%r140, %r139, %r86;
	sub.s32 	%r141, %r138, %r140;
	div.s32 	%r142, %r141, %r85;
	mul.lo.s32 	%r143, %r142, %r85;
	sub.s32 	%r144, %r141, %r143;
	add.s32 	%r145, %r139, %r82;
	add.s32 	%r146, %r142, %r83;
	mad.lo.s32 	%r147, %r145, %r81, %r84;
	add.s32 	%r148, %r147, %r144;
	mad.lo.s32 	%r149, %r146, %r80, %r148;
	mul.wide.s32 	%rd19, %r149, 4;
	add.s64 	%rd20, %rd2, %rd19;
	ld.global.u32 	%r150, [%rd20];
	add.s32 	%r151, %r44, 1280;
	div.s32 	%r152, %r151, %r86;
	mul.lo.s32 	%r153, %r152, %r86;
	sub.s32 	%r154, %r151, %r153;
	div.s32 	%r155, %r154, %r85;
	mul.lo.s32 	%r156, %r155, %r85;
	sub.s32 	%r157, %r154, %r156;
	add.s32 	%r158, %r152, %r82;
	add.s32 	%r159, %r155, %r83;
	mad.lo.s32 	%r160, %r158, %r81, %r84;
	add.s32 	%r161, %r160, %r157;
	mad.lo.s32 	%r162, %r159, %r80, %r161;
	mul.wide.s32 	%rd21, %r162, 4;
	add.s64 	%rd22, %rd2, %rd21;
	ld.global.u32 	%r163, [%rd22];
	add.s32 	%r164, %r44, 1536;
	div.s32 	%r165, %r164, %r86;
	mul.lo.s32 	%r166, %r165, %r86;
	sub.s32 	%r167, %r164, %r166;
	div.s32 	%r168, %r167, %r85;
	mul.lo.s32 	%r169, %r168, %r85;
	sub.s32 	%r170, %r167, %r169;
	add.s32 	%r171, %r165, %r82;
	add.s32 	%r172, %r168, %r83;
	mad.lo.s32 	%r173, %r171, %r81, %r84;
	add.s32 	%r174, %r173, %r170;
	mad.lo.s32 	%r175, %r172, %r80, %r174;
	mul.wide.s32 	%rd23, %r175, 4;
	add.s64 	%rd24, %rd2, %rd23;
	ld.global.u32 	%r176, [%rd24];
	add.s32 	%r177, %r44, 1792;
	div.s32 	%r178, %r177, %r86;
	mul.lo.s32 	%r179, %r178, %r86;
	sub.s32 	%r180, %r177, %r179;
	div.s32 	%r181, %r180, %r85;
	mul.lo.s32 	%r182, %r181, %r85;
	sub.s32 	%r183, %r180, %r182;
	add.s32 	%r184, %r178, %r82;
	add.s32 	%r185, %r181, %r83;
	mad.lo.s32 	%r186, %r184, %r81, %r84;
	add.s32 	%r187, %r186, %r183;
	mad.lo.s32 	%r188, %r185, %r80, %r187;
	mul.wide.s32 	%rd25, %r188, 4;
	add.s64 	%rd26, %rd2, %rd25;
	ld.global.u32 	%r189, [%rd26];
	add.s32 	%r190, %r44, 2048;
	div.s32 	%r191, %r190, %r86;
	mul.lo.s32 	%r192, %r191, %r86;
	sub.s32 	%r193, %r190, %r192;
	div.s32 	%r194, %r193, %r85;
	mul.lo.s32 	%r195, %r194, %r85;
	sub.s32 	%r196, %r193, %r195;
	add.s32 	%r197, %r191, %r82;
	add.s32 	%r198, %r194, %r83;
	mad.lo.s32 	%r199, %r197, %r81, %r84;
	add.s32 	%r200, %r199, %r196;
	mad.lo.s32 	%r201, %r198, %r80, %r200;
	mul.wide.s32 	%rd27, %r201, 4;
	add.s64 	%rd28, %rd2, %rd27;
	ld.global.u32 	%r202, [%rd28];
	add.s32 	%r203, %r44, 2304;
	div.s32 	%r204, %r203, %r86;
	mul.lo.s32 	%r205, %r204, %r86;
	sub.s32 	%r206, %r203, %r205;
	div.s32 	%r207, %r206, %r85;
	mul.lo.s32 	%r208, %r207, %r85;
	sub.s32 	%r209, %r206, %r208;
	add.s32 	%r210, %r204, %r82;
	add.s32 	%r211, %r207, %r83;
	mad.lo.s32 	%r212, %r210, %r81, %r84;
	add.s32 	%r213, %r212, %r209;
	mad.lo.s32 	%r214, %r211, %r80, %r213;
	mul.wide.s32 	%rd29, %r214, 4;
	add.s64 	%rd30, %rd2, %rd29;
	ld.global.u32 	%r215, [%rd30];
	add.s32 	%r216, %r44, 2560;
	div.s32 	%r217, %r216, %r86;
	mul.lo.s32 	%r218, %r217, %r86;
	sub.s32 	%r219, %r216, %r218;
	div.s32 	%r220, %r219, %r85;
	mul.lo.s32 	%r221, %r220, %r85;
	sub.s32 	%r222, %r219, %r221;
	add.s32 	%r223, %r217, %r82;
	add.s32 	%r224, %r220, %r83;
	mad.lo.s32 	%r225, %r223, %r81, %r84;
	add.s32 	%r226, %r225, %r222;
	mad.lo.s32 	%r227, %r224, %r80, %r226;
	mul.wide.s32 	%rd31, %r227, 4;
	add.s64 	%rd32, %rd2, %rd31;
	ld.global.u32 	%r228, [%rd32];
	add.s32 	%r229, %r44, 2816;
	div.s32 	%r230, %r229, %r86;
	mul.lo.s32 	%r231, %r230, %r86;
	sub.s32 	%r232, %r229, %r231;
	div.s32 	%r233, %r232, %r85;
	mul.lo.s32 	%r234, %r233, %r85;
	sub.s32 	%r235, %r232, %r234;
	add.s32 	%r236, %r230, %r82;
	add.s32 	%r237, %r233, %r83;
	mad.lo.s32 	%r238, %r236, %r81, %r84;
	add.s32 	%r239, %r238, %r235;
	mad.lo.s32 	%r240, %r237, %r80, %r239;
	mul.wide.s32 	%rd33, %r240, 4;
	add.s64 	%rd34, %rd2, %rd33;
	ld.global.u32 	%r241, [%rd34];
	add.s32 	%r242, %r44, 3072;
	div.s32 	%r243, %r242, %r86;
	mul.lo.s32 	%r244, %r243, %r86;
	sub.s32 	%r245, %r242, %r244;
	div.s32 	%r246, %r245, %r85;
	mul.lo.s32 	%r247, %r246, %r85;
	sub.s32 	%r248, %r245, %r247;
	add.s32 	%r249, %r243, %r82;
	add.s32 	%r250, %r246, %r83;
	mad.lo.s32 	%r251, %r249, %r81, %r84;
	add.s32 	%r252, %r251, %r248;
	mad.lo.s32 	%r253, %r250, %r80, %r252;
	mul.wide.s32 	%rd35, %r253, 4;
	add.s64 	%rd36, %rd2, %rd35;
	ld.global.u32 	%r254, [%rd36];
	add.s32 	%r255, %r44, 3328;
	div.s32 	%r256, %r255, %r86;
	mul.lo.s32 	%r257, %r256, %r86;
	sub.s32 	%r258, %r255, %r257;
	div.s32 	%r259, %r258, %r85;
	mul.lo.s32 	%r260, %r259, %r85;
	sub.s32 	%r261, %r258, %r260;
	add.s32 	%r262, %r256, %r82;
	add.s32 	%r263, %r259, %r83;
	mad.lo.s32 	%r264, %r262, %r81, %r84;
	add.s32 	%r265, %r264, %r261;
	mad.lo.s32 	%r266, %r263, %r80, %r265;
	mul.wide.s32 	%rd37, %r266, 4;
	add.s64 	%rd38, %rd2, %rd37;
	ld.global.u32 	%r267, [%rd38];
	add.s32 	%r268, %r44, 3584;
	div.s32 	%r269, %r268, %r86;
	mul.lo.s32 	%r270, %r269, %r86;
	sub.s32 	%r271, %r268, %r270;
	div.s32 	%r272, %r271, %r85;
	mul.lo.s32 	%r273, %r272, %r85;
	sub.s32 	%r274, %r271, %r273;
	add.s32 	%r275, %r269, %r82;
	add.s32 	%r276, %r272, %r83;
	mad.lo.s32 	%r277, %r275, %r81, %r84;
	add.s32 	%r278, %r277, %r274;
	mad.lo.s32 	%r279, %r276, %r80, %r278;
	mul.wide.s32 	%rd39, %r279, 4;
	add.s64 	%rd40, %rd2, %rd39;
	ld.global.u32 	%r280, [%rd40];
	add.s32 	%r281, %r44, 3840;
	div.s32 	%r282, %r281, %r86;
	mul.lo.s32 	%r283, %r282, %r86;
	sub.s32 	%r284, %r281, %r283;
	div.s32 	%r285, %r284, %r85;
	mul.lo.s32 	%r286, %r285, %r85;
	sub.s32 	%r287, %r284, %r286;
	add.s32 	%r288, %r282, %r82;
	add.s32 	%r289, %r285, %r83;
	mad.lo.s32 	%r290, %r288, %r81, %r84;
	add.s32 	%r291, %r290, %r287;
	mad.lo.s32 	%r292, %r289, %r80, %r291;
	mul.wide.s32 	%rd41, %r292, 4;
	add.s64 	%rd42, %rd2, %rd41;
	ld.global.u32 	%r293, [%rd42];
	add.s32 	%r294, %r111, %r99;
	add.s32 	%r295, %r124, %r294;
	add.s32 	%r296, %r137, %r295;
	add.s32 	%r297, %r150, %r296;
	add.s32 	%r298, %r163, %r297;
	add.s32 	%r299, %r176, %r298;
	add.s32 	%r300, %r189, %r299;
	add.s32 	%r301, %r202, %r300;
	add.s32 	%r302, %r215, %r301;
	add.s32 	%r303, %r228, %r302;
	add.s32 	%r304, %r241, %r303;
	add.s32 	%r305, %r254, %r304;
	add.s32 	%r306, %r267, %r305;
	add.s32 	%r307, %r280, %r306;
	add.s32 	%r940, %r293, %r307;
	add.s64 	%rd3, %rd8, -4096;
	setp.lt.u64 	%p3, %rd3, 4096;
	mov.b64 	%rd108, 4096;
	@%p3 bra 	$L__BB4_29;
	mov.b64 	%rd108, 4096;
$L__BB4_27:
	cvt.u32.u64 	%r308, %rd108;
	add.s32 	%r309, %r44, %r308;
	div.s32 	%r310, %r309, %r86;
	mul.lo.s32 	%r311, %r310, %r86;
	sub.s32 	%r312, %r309, %r311;
	div.s32 	%r313, %r312, %r85;
	mul.lo.s32 	%r314, %r313, %r85;
	sub.s32 	%r315, %r312, %r314;
	add.s32 	%r316, %r310, %r82;
	add.s32 	%r317, %r313, %r83;
	mad.lo.s32 	%r318, %r316, %r81, %r84;
	add.s32 	%r319, %r318, %r315;
	mad.lo.s32 	%r320, %r317, %r80, %r319;
	mul.wide.s32 	%rd44, %r320, 4;
	add.s64 	%rd45, %rd2, %rd44;
	ld.global.u32 	%r321, [%rd45];
	add.s32 	%r322, %r45, %r308;
	div.s32 	%r323, %r322, %r86;
	mul.lo.s32 	%r324, %r323, %r86;
	sub.s32 	%r325, %r322, %r324;
	div.s32 	%r326, %r325, %r85;
	mul.lo.s32 	%r327, %r326, %r85;
	sub.s32 	%r328, %r325, %r327;
	add.s32 	%r329, %r323, %r82;
	add.s32 	%r330, %r326, %r83;
	mad.lo.s32 	%r331, %r329, %r81, %r84;
	add.s32 	%r332, %r331, %r328;
	mad.lo.s32 	%r333, %r330, %r80, %r332;
	mul.wide.s32 	%rd46, %r333, 4;
	add.s64 	%rd47, %rd2, %rd46;
	ld.global.u32 	%r334, [%rd47];
	add.s32 	%r335, %r322, 256;
	div.s32 	%r336, %r335, %r86;
	mul.lo.s32 	%r337, %r336, %r86;
	sub.s32 	%r338, %r335, %r337;
	div.s32 	%r339, %r338, %r85;
	mul.lo.s32 	%r340, %r339, %r85;
	sub.s32 	%r341, %r338, %r340;
	add.s32 	%r342, %r336, %r82;
	add.s32 	%r343, %r339, %r83;
	mad.lo.s32 	%r344, %r342, %r81, %r84;
	add.s32 	%r345, %r344, %r341;
	mad.lo.s32 	%r346, %r343, %r80, %r345;
	mul.wide.s32 	%rd48, %r346, 4;
	add.s64 	%rd49, %rd2, %rd48;
	ld.global.u32 	%r347, [%rd49];
	add.s32 	%r348, %r322, 512;
	div.s32 	%r349, %r348, %r86;
	mul.lo.s32 	%r350, %r349, %r86;
	sub.s32 	%r351, %r348, %r350;
	div.s32 	%r352, %r351, %r85;
	mul.lo.s32 	%r353, %r352, %r85;
	sub.s32 	%r354, %r351, %r353;
	add.s32 	%r355, %r349, %r82;
	add.s32 	%r356, %r352, %r83;
	mad.lo.s32 	%r357, %r355, %r81, %r84;
	add.s32 	%r358, %r357, %r354;
	mad.lo.s32 	%r359, %r356, %r80, %r358;
	mul.wide.s32 	%rd50, %r359, 4;
	add.s64 	%rd51, %rd2, %rd50;
	ld.global.u32 	%r360, [%rd51];
	add.s32 	%r361, %r322, 768;
	div.s32 	%r362, %r361, %r86;
	mul.lo.s32 	%r363, %r362, %r86;
	sub.s32 	%r364, %r361, %r363;
	div.s32 	%r365, %r364, %r85;
	mul.lo.s32 	%r366, %r365, %r85;
	sub.s32 	%r367, %r364, %r366;
	add.s32 	%r368, %r362, %r82;
	add.s32 	%r369, %r365, %r83;
	mad.lo.s32 	%r370, %r368, %r81, %r84;
	add.s32 	%r371, %r370, %r367;
	mad.lo.s32 	%r372, %r369, %r80, %r371;
	mul.wide.s32 	%rd52, %r372, 4;
	add.s64 	%rd53, %rd2, %rd52;
	ld.global.u32 	%r373, [%rd53];
	add.s32 	%r374, %r322, 1024;
	div.s32 	%r375, %r374, %r86;
	mul.lo.s32 	%r376, %r375, %r86;
	sub.s32 	%r377, %r374, %r376;
	div.s32 	%r378, %r377, %r85;
	mul.lo.s32 	%r379, %r378, %r85;
	sub.s32 	%r380, %r377, %r379;
	add.s32 	%r381, %r375, %r82;
	add.s32 	%r382, %r378, %r83;
	mad.lo.s32 	%r383, %r381, %r81, %r84;
	add.s32 	%r384, %r383, %r380;
	mad.lo.s32 	%r385, %r382, %r80, %r384;
	mul.wide.s32 	%rd54, %r385, 4;
	add.s64 	%rd55, %rd2, %rd54;
	ld.global.u32 	%r386, [%rd55];
	add.s32 	%r387, %r322, 1280;
	div.s32 	%r388, %r387, %r86;
	mul.lo.s32 	%r389, %r388, %r86;
	sub.s32 	%r390, %r387, %r389;
	div.s32 	%r391, %r390, %r85;
	mul.lo.s32 	%r392, %r391, %r85;
	sub.s32 	%r393, %r390, %r392;
	add.s32 	%r394, %r388, %r82;
	add.s32 	%r395, %r391, %r83;
	mad.lo.s32 	%r396, %r394, %r81, %r84;
	add.s32 	%r397, %r396, %r393;
	mad.lo.s32 	%r398, %r395, %r80, %r397;
	mul.wide.s32 	%rd56, %r398, 4;
	add.s64 	%rd57, %rd2, %rd56;
	ld.global.u32 	%r399, [%rd57];
	add.s32 	%r400, %r322, 1536;
	div.s32 	%r401, %r400, %r86;
	mul.lo.s32 	%r402, %r401, %r86;
	sub.s32 	%r403, %r400, %r402;
	div.s32 	%r404, %r403, %r85;
	mul.lo.s32 	%r405, %r404, %r85;
	sub.s32 	%r406, %r403, %r405;
	add.s32 	%r407, %r401, %r82;
	add.s32 	%r408, %r404, %r83;
	mad.lo.s32 	%r409, %r407, %r81, %r84;
	add.s32 	%r410, %r409, %r406;
	mad.lo.s32 	%r411, %r408, %r80, %r410;
	mul.wide.s32 	%rd58, %r411, 4;
	add.s64 	%rd59, %rd2, %rd58;
	ld.global.u32 	%r412, [%rd59];
	add.s32 	%r413, %r322, 1792;
	div.s32 	%r414, %r413, %r86;
	mul.lo.s32 	%r415, %r414, %r86;
	sub.s32 	%r416, %r413, %r415;
	div.s32 	%r417, %r416, %r85;
	mul.lo.s32 	%r418, %r417, %r85;
	sub.s32 	%r419, %r416, %r418;
	add.s32 	%r420, %r414, %r82;
	add.s32 	%r421, %r417, %r83;
	mad.lo.s32 	%r422, %r420, %r81, %r84;
	add.s32 	%r423, %r422, %r419;
	mad.lo.s32 	%r424, %r421, %r80, %r423;
	mul.wide.s32 	%rd60, %r424, 4;
	add.s64 	%rd61, %rd2, %rd60;
	ld.global.u32 	%r425, [%rd61];
	add.s32 	%r426, %r322, 2048;
	div.s32 	%r427, %r426, %r86;
	mul.lo.s32 	%r428, %r427, %r86;
	sub.s32 	%r429, %r426, %r428;
	div.s32 	%r430, %r429, %r85;
	mul.lo.s32 	%r431, %r430, %r85;
	sub.s32 	%r432, %r429, %r431;
	add.s32 	%r433, %r427, %r82;
	add.s32 	%r434, %r430, %r83;
	mad.lo.s32 	%r435, %r433, %r81, %r84;
	add.s32 	%r436, %r435, %r432;
	mad.lo.s32 	%r437, %r434, %r80, %r436;
	mul.wide.s32 	%rd62, %r437, 4;
	add.s64 	%rd63, %rd2, %rd62;
	ld.global.u32 	%r438, [%rd63];
	add.s32 	%r439, %r322, 2304;
	div.s32 	%r440, %r439, %r86;
	mul.lo.s32 	%r441, %r440, %r86;
	sub.s32 	%r442, %r439, %r441;
	div.s32 	%r443, %r442, %r85;
	mul.lo.s32 	%r444, %r443, %r85;
	sub.s32 	%r445, %r442, %r444;
	add.s32 	%r446, %r440, %r82;
	add.s32 	%r447, %r443, %r83;
	mad.lo.s32 	%r448, %r446, %r81, %r84;
	add.s32 	%r449, %r448, %r445;
	mad.lo.s32 	%r450, %r447, %r80, %r449;
	mul.wide.s32 	%rd64, %r450, 4;
	add.s64 	%rd65, %rd2, %rd64;
	ld.global.u32 	%r451, [%rd65];
	add.s32 	%r452, %r322, 2560;
	div.s32 	%r453, %r452, %r86;
	mul.lo.s32 	%r454, %r453, %r86;
	sub.s32 	%r455, %r452, %r454;
	div.s32 	%r456, %r455, %r85;
	mul.lo.s32 	%r457, %r456, %r85;
	sub.s32 	%r458, %r455, %r457;
	add.s32 	%r459, %r453, %r82;
	add.s32 	%r460, %r456, %r83;
	mad.lo.s32 	%r461, %r459, %r81, %r84;
	add.s32 	%r462, %r461, %r458;
	mad.lo.s32 	%r463, %r460, %r80, %r462;
	mul.wide.s32 	%rd66, %r463, 4;
	add.s64 	%rd67, %rd2, %rd66;
	ld.global.u32 	%r464, [%rd67];
	add.s32 	%r465, %r322, 2816;
	div.s32 	%r466, %r465, %r86;
	mul.lo.s32 	%r467, %r466, %r86;
	sub.s32 	%r468, %r465, %r467;
	div.s32 	%r469, %r468, %r85;
	mul.lo.s32 	%r470, %r469, %r85;
	sub.s32 	%r471, %r468, %r470;
	add.s32 	%r472, %r466, %r82;
	add.s32 	%r473, %r469, %r83;
	mad.lo.s32 	%r474, %r472, %r81, %r84;
	add.s32 	%r475, %r474, %r471;
	mad.lo.s32 	%r476, %r473, %r80, %r475;
	mul.wide.s32 	%rd68, %r476, 4;
	add.s64 	%rd69, %rd2, %rd68;
	ld.global.u32 	%r477, [%rd69];
	add.s32 	%r478, %r322, 3072;
	div.s32 	%r479, %r478, %r86;
	mul.lo.s32 	%r480, %r479, %r86;
	sub.s32 	%r481, %r478, %r480;
	div.s32 	%r482, %r481, %r85;
	mul.lo.s32 	%r483, %r482, %r85;
	sub.s32 	%r484, %r481, %r483;
	add.s32 	%r485, %r479, %r82;
	add.s32 	%r486, %r482, %r83;
	mad.lo.s32 	%r487, %r485, %r81, %r84;
	add.s32 	%r488, %r487, %r484;
	mad.lo.s32 	%r489, %r486, %r80, %r488;
	mul.wide.s32 	%rd70, %r489, 4;
	add.s64 	%rd71, %rd2, %rd70;
	ld.global.u32 	%r490, [%rd71];
	add.s32 	%r491, %r322, 3328;
	div.s32 	%r492, %r491, %r86;
	mul.lo.s32 	%r493, %r492, %r86;
	sub.s32 	%r494, %r491, %r493;
	div.s32 	%r495, %r494, %r85;
	mul.lo.s32 	%r496, %r495, %r85;
	sub.s32 	%r497, %r494, %r496;
	add.s32 	%r498, %r492, %r82;
	add.s32 	%r499, %r495, %r83;
	mad.lo.s32 	%r500, %r498, %r81, %r84;
	add.s32 	%r501, %r500, %r497;
	mad.lo.s32 	%r502, %r499, %r80, %r501;
	mul.wide.s32 	%rd72, %r502, 4;
	add.s64 	%rd73, %rd2, %rd72;
	ld.global.u32 	%r503, [%rd73];
	add.s32 	%r504, %r322, 3584;
	div.s32 	%r505, %r504, %r86;
	mul.lo.s32 	%r506, %r505, %r86;
	sub.s32 	%r507, %r504, %r506;
	div.s32 	%r508, %r507, %r85;
	mul.lo.s32 	%r509, %r508, %r85;
	sub.s32 	%r510, %r507, %r509;
	add.s32 	%r511, %r505, %r82;
	add.s32 	%r512, %r508, %r83;
	mad.lo.s32 	%r513, %r511, %r81, %r84;
	add.s32 	%r514, %r513, %r510;
	mad.lo.s32 	%r515, %r512, %r80, %r514;
	mul.wide.s32 	%rd74, %r515, 4;
	add.s64 	%rd75, %rd2, %rd74;
	ld.global.u32 	%r516, [%rd75];
	add.s32 	%r517, %r321, %r940;
	add.s32 	%r518, %r334, %r517;
	add.s32 	%r519, %r347, %r518;
	add.s32 	%r520, %r360, %r519;
	add.s32 	%r521, %r373, %r520;
	add.s32 	%r522, %r386, %r521;
	add.s32 	%r523, %r399, %r522;
	add.s32 	%r524, %r412, %r523;
	add.s32 	%r525, %r425, %r524;
	add.s32 	%r526, %r438, %r525;
	add.s32 	%r527, %r451, %r526;
	add.s32 	%r528, %r464, %r527;
	add.s32 	%r529, %r477, %r528;
	add.s32 	%r530, %r490, %r529;
	add.s32 	%r531, %r503, %r530;
	add.s32 	%r940, %r516, %r531;
	sub.s64 	%rd76, %rd8, %rd108;
	setp.lt.u64 	%p4, %rd76, 4096;
	@%p4 bra 	$L__BB4_39;
	add.s64 	%rd108, %rd108, 4096;
	setp.le.u64 	%p5, %rd108, %rd3;
	@%p5 bra 	$L__BB4_27;
$L__BB4_29:
	setp.le.u64 	%p6, %rd8, %rd108;
	cvt.u32.u64 	%r532, %rd108;
	cvt.u32.u64 	%r533, %rd8;
	sub.s32 	%r534, %r533, %r532;
	setp.ge.s32 	%p7, %r43, %r534;
	or.pred  	%p8, %p6, %p7;
	@%p8 bra 	$L__BB4_39;
	add.s32 	%r51, %r79, %r532;
	not.b32 	%r538, %r43;
	add.s32 	%r539, %r538, %r533;
	sub.s32 	%r52, %r539, %r532;
	shr.u32 	%r540, %r52, 8;
	add.s32 	%r53, %r540, 1;
	setp.lt.u32 	%p9, %r52, 768;
	mov.u32 	%r938, %r43;
	@%p9 bra 	$L__BB4_34;
	add.s32 	%r932, %r43, 512;
	add.s32 	%r931, %r44, %r532;
	and.b32  	%r541, %r53, 33554428;
	neg.s32 	%r930, %r541;
$L__BB4_32:
	.pragma "nounroll";
	div.s32 	%r542, %r931, %r86;
	mul.lo.s32 	%r543, %r542, %r86;
	sub.s32 	%r544, %r931, %r543;
	div.s32 	%r545, %r544, %r85;
	mul.lo.s32 	%r546, %r545, %r85;
	sub.s32 	%r547, %r544, %r546;
	add.s32 	%r548, %r542, %r82;
	add.s32 	%r549, %r545, %r83;
	mad.lo.s32 	%r550, %r548, %r81, %r84;
	add.s32 	%r551, %r550, %r547;
	mad.lo.s32 	%r552, %r549, %r80, %r551;
	mul.wide.s32 	%rd77, %r552, 4;
	add.s64 	%rd78, %rd2, %rd77;
	ld.global.u32 	%r553, [%rd78];
	add.s32 	%r554, %r553, %r940;
	add.s32 	%r555, %r931, 256;
	div.s32 	%r556, %r555, %r86;
	mul.lo.s32 	%r557, %r556, %r86;
	sub.s32 	%r558, %r555, %r557;
	div.s32 	%r559, %r558, %r85;
	mul.lo.s32 	%r560, %r559, %r85;
	sub.s32 	%r561, %r558, %r560;
	add.s32 	%r562, %r556, %r82;
	add.s32 	%r563, %r559, %r83;
	mad.lo.s32 	%r564, %r562, %r81, %r84;
	add.s32 	%r565, %r564, %r561;
	mad.lo.s32 	%r566, %r563, %r80, %r565;
	mul.wide.s32 	%rd79, %r566, 4;
	add.s64 	%rd80, %rd2, %rd79;
	ld.global.u32 	%r567, [%rd80];
	add.s32 	%r568, %r567, %r554;
	add.s32 	%r569, %r931, 512;
	div.s32 	%r570, %r569, %r86;
	mul.lo.s32 	%r571, %r570, %r86;
	sub.s32 	%r572, %r569, %r571;
	div.s32 	%r573, %r572, %r85;
	mul.lo.s32 	%r574, %r573, %r85;
	sub.s32 	%r575, %r572, %r574;
	add.s32 	%r576, %r570, %r82;
	add.s32 	%r577, %r573, %r83;
	mad.lo.s32 	%r578, %r576, %r81, %r84;
	add.s32 	%r579, %r578, %r575;
	mad.lo.s32 	%r580, %r577, %r80, %r579;
	mul.wide.s32 	%rd81, %r580, 4;
	add.s64 	%rd82, %rd2, %rd81;
	ld.global.u32 	%r581, [%rd82];
	add.s32 	%r582, %r581, %r568;
	add.s32 	%r583, %r931, 768;
	div.s32 	%r584, %r583, %r86;
	mul.lo.s32 	%r585, %r584, %r86;
	sub.s32 	%r586, %r583, %r585;
	div.s32 	%r587, %r586, %r85;
	mul.lo.s32 	%r588, %r587, %r85;
	sub.s32 	%r589, %r586, %r588;
	add.s32 	%r590, %r584, %r82;
	add.s32 	%r591, %r587, %r83;
	mad.lo.s32 	%r592, %r590, %r81, %r84;
	add.s32 	%r593, %r592, %r589;
	mad.lo.s32 	%r594, %r591, %r80, %r593;
	mul.wide.s32 	%rd83, %r594, 4;
	add.s64 	%rd84, %rd2, %rd83;
	ld.global.u32 	%r595, [%rd84];
	add.s32 	%r940, %r595, %r582;
	add.s32 	%r932, %r932, 1024;
	add.s32 	%r931, %r931, 1024;
	add.s32 	%r930, %r930, 4;
	setp.ne.s32 	%p10, %r930, 0;
	@%p10 bra 	$L__BB4_32;
	add.s32 	%r938, %r932, -512;
$L__BB4_34:
	and.b32  	%r597, %r53, 3;
	setp.eq.s32 	%p11, %r597, 0;
	@%p11 bra 	$L__BB4_39;
	setp.eq.s32 	%p12, %r597, 1;
	@%p12 bra 	$L__BB4_37;
	add.s32 	%r598, %r51, %r938;
	div.s32 	%r599, %r598, %r86;
	mul.lo.s32 	%r600, %r599, %r86;
	sub.s32 	%r601, %r598, %r600;
	div.s32 	%r602, %r601, %r85;
	mul.lo.s32 	%r603, %r602, %r85;
	sub.s32 	%r604, %r601, %r603;
	add.s32 	%r605, %r599, %r82;
	add.s32 	%r606, %r602, %r83;
	mad.lo.s32 	%r607, %r605, %r81, %r84;
	add.s32 	%r608, %r607, %r604;
	mad.lo.s32 	%r609, %r606, %r80, %r608;
	mul.wide.s32 	%rd85, %r609, 4;
	add.s64 	%rd86, %rd2, %rd85;
	ld.global.u32 	%r610, [%rd86];
	add.s32 	%r611, %r610, %r940;
	add.s32 	%r612, %r598, 256;
	div.s32 	%r613, %r612, %r86;
	mul.lo.s32 	%r614, %r613, %r86;
	sub.s32 	%r615, %r612, %r614;
	div.s32 	%r616, %r615, %r85;
	mul.lo.s32 	%r617, %r616, %r85;
	sub.s32 	%r618, %r615, %r617;
	add.s32 	%r619, %r613, %r82;
	add.s32 	%r620, %r616, %r83;
	mad.lo.s32 	%r621, %r619, %r81, %r84;
	add.s32 	%r622, %r621, %r618;
	mad.lo.s32 	%r623, %r620, %r80, %r622;
	mul.wide.s32 	%rd87, %r623, 4;
	add.s64 	%rd88, %rd2, %rd87;
	ld.global.u32 	%r624, [%rd88];
	add.s32 	%r940, %r624, %r611;
	add.s32 	%r938, %r938, 512;
$L__BB4_37:
	and.b32  	%r625, %r52, 256;
	setp.ne.s32 	%p13, %r625, 0;
	@%p13 bra 	$L__BB4_39;
	add.s32 	%r626, %r51, %r938;
	div.s32 	%r627, %r626, %r86;
	mul.lo.s32 	%r628, %r627, %r86;
	sub.s32 	%r629, %r626, %r628;
	div.s32 	%r630, %r629, %r85;
	mul.lo.s32 	%r631, %r630, %r85;
	sub.s32 	%r632, %r629, %r631;
	add.s32 	%r633, %r627, %r82;
	add.s32 	%r634, %r630, %r83;
	mad.lo.s32 	%r635, %r633, %r81, %r84;
	add.s32 	%r636, %r635, %r632;
	mad.lo.s32 	%r637, %r634, %r80, %r636;
	mul.wide.s32 	%rd89, %r637, 4;
	add.s64 	%rd90, %rd2, %rd89;
	ld.global.u32 	%r638, [%rd90];
	add.s32 	%r940, %r638, %r940;
$L__BB4_39:
	// begin inline asm
	mov.u32 %r639, %laneid;
	// end inline asm
	mov.b32 	%r642, 1;
	mov.b32 	%r663, 31;
	mov.b32 	%r664, -1;
	// begin inline asm
	shfl.sync.down.b32 %r640, %r940, %r642, %r663, %r664;
	// end inline asm
	setp.gt.s32 	%p14, %r639, 30;
	selp.b32 	%r665, 0, %r640, %p14;
	add.s32 	%r646, %r665, %r940;
	mov.b32 	%r647, 2;
	// begin inline asm
	shfl.sync.down.b32 %r645, %r646, %r647, %r663, %r664;
	// end inline asm
	setp.gt.s32 	%p15, %r639, 29;
	selp.b32 	%r666, 0, %r645, %p15;
	add.s32 	%r651, %r646, %r666;
	mov.b32 	%r652, 4;
	// begin inline asm
	shfl.sync.down.b32 %r650, %r651, %r652, %r663, %r664;
	// end inline asm
	setp.gt.s32 	%p16, %r639, 27;
	selp.b32 	%r667, 0, %r650, %p16;
	add.s32 	%r656, %r651, %r667;
	mov.b32 	%r657, 8;
	// begin inline asm
	shfl.sync.down.b32 %r655, %r656, %r657, %r663, %r664;
	// end inline asm
	setp.gt.s32 	%p17, %r639, 23;
	selp.b32 	%r668, 0, %r655, %p17;
	add.s32 	%r661, %r656, %r668;
	mov.b32 	%r662, 16;
	// begin inline asm
	shfl.sync.down.b32 %r660, %r661, %r662, %r663, %r664;
	// end inline asm
	setp.gt.s32 	%p18, %r639, 15;
	selp.b32 	%r669, 0, %r660, %p18;
	add.s32 	%r941, %r661, %r669;
	setp.ne.s32 	%p19, %r639, 0;
	@%p19 bra 	$L__BB4_41;
	shr.u32 	%r670, %r43, 3;
	and.b32  	%r671, %r670, 124;
	mov.u32 	%r672, _ZZN3cub18CUB_300001_SM_10006detail6reduce28DeviceReduceSingleTileKernelINS2_10policy_hubIiyN4cuda3std3__44plusIiEEE10Policy1000EN6thrust24THRUST_300001_SM_1000_NS20permutation_iteratorINSD_10device_ptrIKiEENSD_18transform_iteratorI18SubarrayIndexMap3DNSD_17counting_iteratorIiNSD_11use_defaultESL_SL_EESL_SL_EEEEPiyS9_iiNS7_10__identityEEEvT0_T1_T2_T3_T4_T6_E12temp_storage;
	add.s32 	%r673, %r672, %r671;
	st.shared.u32 	[%r673+8], %r941;
$L__BB4_41:
	bar.sync 	0;
	setp.ne.s32 	%p20, %r43, 0;
	@%p20 bra 	$L__BB4_43;
	ld.shared.u32 	%r674, [_ZZN3cub18CUB_300001_SM_10006detail6reduce28DeviceReduceSingleTileKernelINS2_10policy_hubIiyN4cuda3std3__44plusIiEEE10Policy1000EN6thrust24THRUST_300001_SM_1000_NS20permutation_iteratorINSD_10device_ptrIKiEENSD_18transform_iteratorI18SubarrayIndexMap3DNSD_17counting_iteratorIiNSD_11use_defaultESL_SL_EESL_SL_EEEEPiyS9_iiNS7_10__identityEEEvT0_T1_T2_T3_T4_T6_E12temp_storage+12];
	add.s32 	%r675, %r674, %r941;
	ld.shared.u32 	%r676, [_ZZN3cub18CUB_300001_SM_10006detail6reduce28DeviceReduceSingleTileKernelINS2_10policy_hubIiyN4cuda3std3__44plusIiEEE10Policy1000EN6thrust24THRUST_300001_SM_1000_NS20permutation_iteratorINSD_10device_ptrIKiEENSD_18transform_iteratorI18SubarrayIndexMap3DNSD_17counting_iteratorIiNSD_11use_defaultESL_SL_EESL_SL_EEEEPiyS9_iiNS7_10__identityEEEvT0_T1_T2_T3_T4_T6_E12temp_storage+16];
	add.s32 	%r677, %r675, %r676;
	ld.shared.u32 	%r678, [_ZZN3cub18CUB_300001_SM_10006detail6reduce28DeviceReduceSingleTileKernelINS2_10policy_hubIiyN4cuda3std3__44plusIiEEE10Policy1000EN6thrust24THRUST_300001_SM_1000_NS20permutation_iteratorINSD_10device_ptrIKiEENSD_18transform_iteratorI18SubarrayIndexMap3DNSD_17counting_iteratorIiNSD_11use_defaultESL_SL_EESL_SL_EEEEPiyS9_iiNS7_10__identityEEEvT0_T1_T2_T3_T4_T6_E12temp_storage+20];
	add.s32 	%r679, %r677, %r678;
	ld.shared.u32 	%r680, [_ZZN3cub18CUB_300001_SM_10006detail6reduce28DeviceReduceSingleTileKernelINS2_10policy_hubIiyN4cuda3std3__44plusIiEEE10Policy1000EN6thrust24THRUST_300001_SM_1000_NS20permutation_iteratorINSD_10device_ptrIKiEENSD_18transform_iteratorI18SubarrayIndexMap3DNSD_17counting_iteratorIiNSD_11use_defaultESL_SL_EESL_SL_EEEEPiyS9_iiNS7_10__identityEEEvT0_T1_T2_T3_T4_T6_E12temp_storage+24];
	add.s32 	%r681, %r679, %r680;
	ld.shared.u32 	%r682, [_ZZN3cub18CUB_300001_SM_10006detail6reduce28DeviceReduceSingleTileKernelINS2_10policy_hubIiyN4cuda3std3__44plusIiEEE10Policy1000EN6thrust24THRUST_300001_SM_1000_NS20permutation_iteratorINSD_10device_ptrIKiEENSD_18transform_iteratorI18SubarrayIndexMap3DNSD_17counting_iteratorIiNSD_11use_defaultESL_SL_EESL_SL_EEEEPiyS9_iiNS7_10__identityEEEvT0_T1_T2_T3_T4_T6_E12temp_storage+28];
	add.s32 	%r683, %r681, %r682;
	ld.shared.u32 	%r684, [_ZZN3cub18CUB_300001_SM_10006detail6reduce28DeviceReduceSingleTileKernelINS2_10policy_hubIiyN4cuda3std3__44plusIiEEE10Policy1000EN6thrust24THRUST_300001_SM_1000_NS20permutation_iteratorINSD_10device_ptrIKiEENSD_18transform_iteratorI18SubarrayIndexMap3DNSD_17counting_iteratorIiNSD_11use_defaultESL_SL_EESL_SL_EEEEPiyS9_iiNS7_10__identityEEEvT0_T1_T2_T3_T4_T6_E12temp_storage+32];
	add.s32 	%r685, %r683, %r684;
	ld.shared.u32 	%r686, [_ZZN3cub18CUB_300001_SM_10006detail6reduce28DeviceReduceSingleTileKernelINS2_10policy_hubIiyN4cuda3std3__44plusIiEEE10Policy1000EN6thrust24THRUST_300001_SM_1000_NS20permutation_iteratorINSD_10device_ptrIKiEENSD_18transform_iteratorI18SubarrayIndexMap3DNSD_17counting_iteratorIiNSD_11use_defaultESL_SL_EESL_SL_EEEEPiyS9_iiNS7_10__identityEEEvT0_T1_T2_T3_T4_T6_E12temp_storage+36];
	add.s32 	%r941, %r685, %r686;
$L__BB4_43:
	mov.u32 	%r912, %tid.x;
	setp.ne.s32 	%p51, %r912, 0;
	@%p51 bra 	$L__BB4_45;
	add.s32 	%r913, %r941, %r87;
	st.global.u32 	[%rd1], %r913;
$L__BB4_45:
	ret;

}
	// .globl	_ZN3cub18CUB_300001_SM_10006detail6reduce18DeviceReduceKernelINS2_10policy_hubIiyN4cuda3std3__44plusIiEEE10Policy1000EN6thrust24THRUST_300001_SM_1000_NS20permutation_iteratorINSD_10device_ptrIKiEENSD_18transform_iteratorI18SubarrayIndexMap3DNSD_17counting_iteratorIiNSD_11use_defaultESL_SL_EESL_SL_EEEEyS9_iNS7_10__identityEEEvT0_PT3_T1_NS0_13GridEvenShareIST_EET2_T4_
.visible .entry _ZN3cub18CUB_300001_SM_10006detail6reduce18DeviceReduceKernelINS2_10policy_hubIiyN4cuda3std3__44plusIiEEE10Policy1000EN6thrust24THRUST_300001_SM_1000_NS20permutation_iteratorINSD_10device_ptrIKiEENSD_18transform_iteratorI18SubarrayIndexMap3DNSD_17counting_iteratorIiNSD_11use_defaultESL_SL_EESL_SL_EEEEyS9_iNS7_10__identityEEEvT0_PT3_T1_NS0_13GridEvenShareIST_EET2_T4_(
	.param .align 8 .b8 _ZN3cub18CUB_300001_SM_10006detail6reduce18DeviceReduceKernelINS2_10policy_hubIiyN4cuda3std3__44plusIiEEE10Policy1000EN6thrust24THRUST_300001_SM_1000_NS20permutation_iteratorINSD_10device_ptrIKiEENSD_18transform_iteratorI18SubarrayIndexMap3DNSD_17counting_iteratorIiNSD_11use_defaultESL_SL_EESL_SL_EEEEyS9_iNS7_10__identityEEEvT0_PT3_T1_NS0_13GridEvenShareIST_EET2_T4__param_0[40],
	.param .u64 .ptr .align 1 _ZN3cub18CUB_300001_SM_10006detail6reduce18DeviceReduceKernelINS2_10policy_hubIiyN4cuda3std3__44plusIiEEE10Policy1000EN6thrust24THRUST_300001_SM_1000_NS20permutation_iteratorINSD_10device_ptrIKiEENSD_18transform_iteratorI18SubarrayIndexMap3DNSD_17counting_iteratorIiNSD_11use_defaultESL_SL_EESL_SL_EEEEyS9_iNS7_10__identityEEEvT0_PT3_T1_NS0_13GridEvenShareIST_EET2_T4__param_1,
	.param .u64 _ZN3cub18CUB_300001_SM_10006detail6reduce18DeviceReduceKernelINS2_10policy_hubIiyN4cuda3std3__44plusIiEEE10Policy1000EN6thrust24THRUST_300001_SM_1000_NS20permutation_iteratorINSD_10device_ptrIKiEENSD_18transform_iteratorI18SubarrayIndexMap3DNSD_17counting_iteratorIiNSD_11use_defaultESL_SL_EESL_SL_EEEEyS9_iNS7_10__identityEEEvT0_PT3_T1_NS0_13GridEvenShareIST_EET2_T4__param_2,
	.param .align 8 .b8 _ZN3cub18CUB_300001_SM_10006detail6reduce18DeviceReduceKernelINS2_10policy_hubIiyN4cuda3std3__44plusIiEEE10Policy1000EN6thrust24THRUST_300001_SM_1000_NS20permutation_iteratorINSD_10device_ptrIKiEENSD_18transform_iteratorI18SubarrayIndexMap3DNSD_17counting_iteratorIiNSD_11use_defaultESL_SL_EESL_SL_EEEEyS9_iNS7_10__identityEEEvT0_PT3_T1_NS0_13GridEvenShareIST_EET2_T4__param_3[72],
	.param .align 1 .b8 _ZN3cub18CUB_300001_SM_10006detail6reduce18DeviceReduceKernelINS2_10policy_hubIiyN4cuda3std3__44plusIiEEE10Policy1000EN6thrust24THRUST_300001_SM_1000_NS20permutation_iteratorINSD_10device_ptrIKiEENSD_18transform_iteratorI18SubarrayIndexMap3DNSD_17counting_iteratorIiNSD_11use_defaultESL_SL_EESL_SL_EEEEyS9_iNS7_10__identityEEEvT0_PT3_T1_NS0_13GridEvenShareIST_EET2_T4__param_4[1],
	.param .align 1 .b8 _ZN3cub18CUB_300001_SM_10006detail6reduce18DeviceReduceKernelINS2_10policy_hubIiyN4cuda3std3__44plusIiEEE10Policy1000EN6thrust24THRUST_300001_SM_1000_NS20permutation_iteratorINSD_10device_ptrIKiEENSD_18transform_iteratorI18SubarrayIndexMap3DNSD_17counting_iteratorIiNSD_11use_defaultESL_SL_EESL_SL_EEEEyS9_iNS7_10__identityEEEvT0_PT3_T1_NS0_13GridEvenShareIST_EET2_T4__param_5[1]
)
.maxntid 256
{
	.reg .pred 	%p<51>;
	.reg .b32 	%r<978>;
	.reg .b64 	%rd<111>;
	// demoted variable
	.shared .align 4 .b8 _ZZN3cub18CUB_300001_SM_10006detail6reduce18DeviceReduceKernelINS2_10policy_hubIiyN4cuda3std3__44plusIiEEE10Policy1000EN6thrust24THRUST_300001_SM_1000_NS20permutation_iteratorINSD_10device_ptrIKiEENSD_18transform_iteratorI18SubarrayIndexMap3DNSD_17counting_iteratorIiNSD_11use_defaultESL_SL_EESL_SL_EEEEyS9_iNS7_10__identityEEEvT0_PT3_T1_NS0_13GridEvenShareIST_EET2_T4_E12temp_storage[44];
	ld.param.v2.u32 	{%r92, %r93}, [_ZN3cub18CUB_300001_SM_10006detail6reduce18DeviceReduceKernelINS2_10policy_hubIiyN4cuda3std3__44plusIiEEE10Policy1000EN6thrust24THRUST_300001_SM_1000_NS20permutation_iteratorINSD_10device_ptrIKiEENSD_18transform_iteratorI18SubarrayIndexMap3DNSD_17counting_iteratorIiNSD_11use_defaultESL_SL_EESL_SL_EEEEyS9_iNS7_10__identityEEEvT0_PT3_T1_NS0_13GridEvenShareIST_EET2_T4__param_0+24];
	ld.param.v2.u32 	{%r90, %r91}, [_ZN3cub18CUB_300001_SM_10006detail6reduce18DeviceReduceKernelINS2_10policy_hubIiyN4cuda3std3__44plusIiEEE10Policy1000EN6thrust24THRUST_300001_SM_1000_NS20permutation_iteratorINSD_10device_ptrIKiEENSD_18transform_iteratorI18SubarrayIndexMap3DNSD_17counting_iteratorIiNSD_11use_defaultESL_SL_EESL_SL_EEEEyS9_iNS7_10__identityEEEvT0_PT3_T1_NS0_13GridEvenShareIST_EET2_T4__param_0+16];
	ld.param.v2.u32 	{%r88, %r89}, [_ZN3cub18CUB_300001_SM_10006detail6reduce18DeviceReduceKernelINS2_10policy_hubIiyN4cuda3std3__44plusIiEEE10Policy1000EN6thrust24THRUST_300001_SM_1000_NS20permutation_iteratorINSD_10device_ptrIKiEENSD_18transform_iteratorI18SubarrayIndexMap3DNSD_17counting_iteratorIiNSD_11use_defaultESL_SL_EESL_SL_EEEEyS9_iNS7_10__identityEEEvT0_PT3_T1_NS0_13GridEvenShareIST_EET2_T4__param_0+8];
	ld.param.v2.u32 	{%r86, %r87}, [_ZN3cub18CUB_300001_SM_10006detail6reduce18DeviceReduceKernelINS2_10policy_hubIiyN4cuda3std3__44plusIiEEE10Policy1000EN6thrust24THRUST_300001_SM_1000_NS20permutation_iteratorINSD_10device_ptrIKiEENSD_18transform_iteratorI18SubarrayIndexMap3DNSD_17counting_iteratorIiNSD_11use_defaultESL_SL_EESL_SL_EEEEyS9_iNS7_10__identityEEEvT0_PT3_T1_NS0_13GridEvenShareIST_EET2_T4__param_0];
	ld.param.u64 	%rd1, [_ZN3cub18CUB_300001_SM_10006detail6reduce18DeviceReduceKernelINS2_10policy_hubIiyN4cuda3std3__44plusIiEEE10Policy1000EN6thrust24THRUST_300001_SM_1000_NS20permutation_iteratorINSD_10device_ptrIKiEENSD_18transform_iteratorI18SubarrayIndexMap3DNSD_17counting_iteratorIiNSD_11use_defaultESL_SL_EESL_SL_EEEEyS9_iNS7_10__identityEEEvT0_PT3_T1_NS0_13GridEvenShareIST_EET2_T4__param_3+32];
	ld.param.u32 	%r1, [_ZN3cub18CUB_300001_SM_10006detail6reduce18DeviceReduceKernelINS2_10policy_hubIiyN4cuda3std3__44plusIiEEE10Policy1000EN6thrust24THRUST_300001_SM_1000_NS20permutation_iteratorINSD_10device_ptrIKiEENSD_18transform_iteratorI18SubarrayIndexMap3DNSD_17counting_iteratorIiNSD_11use_defaultESL_SL_EESL_SL_EEEEyS9_iNS7_10__identityEEEvT0_PT3_T1_NS0_13GridEvenShareIST_EET2_T4__param_3+40];
	ld.param.u64 	%rd8, [_ZN3cub18CUB_300001_SM_10006detail6reduce18DeviceReduceKernelINS2_10policy_hubIiyN4cuda3std3__44plusIiEEE10Policy1000EN6thrust24THRUST_300001_SM_1000_NS20permutation_iteratorINSD_10device_ptrIKiEENSD_18transform_iteratorI18SubarrayIndexMap3DNSD_17counting_iteratorIiNSD_11use_defaultESL_SL_EESL_SL_EEEEyS9_iNS7_10__identityEEEvT0_PT3_T1_NS0_13GridEvenShareIST_EET2_T4__param_0+32];
	cvta.to.global.u64 	%rd2, %rd8;
	mov.u32 	%r10, %ctaid.x;
	shl.b32 	%r94, %r1, 12;
	cvt.s64.s32 	%rd3, %r94;
	shl.b32 	%r95, %r10, 12;
	cvt.u64.u32 	%rd4, %r95;
	sub.s64 	%rd5, %rd1, %rd4;
	setp.gt.u64 	%p1, %rd5, 4095;
	@%p1 bra 	$L__BB5_22;
	cvt.u32.u64 	%r717, %rd4;
	cvt.u32.u64 	%r11, %rd1;
	sub.s32 	%r12, %r11, %r717;
	mov.u32 	%r13, %tid.x;
	setp.ge.s32 	%p20, %r13, %r12;
	mov.b32 	%r961, 0;
	mov.u32 	%r956, %r13;
	@%p20 bra 	$L__BB5_3;
	add.s32 	%r719, %r717, %r13;
	add.s32 	%r720, %r719, %r86;
	div.s32 	%r721, %r720, %r93;
	mul.lo.s32 	%r722, %r721, %r93;
	sub.s32 	%r723, %r720, %r722;
	div.s32 	%r724, %r723, %r92;
	mul.lo.s32 	%r725, %r724, %r92;
	sub.s32 	%r726, %r723, %r725;
	add.s32 	%r727, %r721, %r89;
	add.s32 	%r728, %r724, %r90;
	mad.lo.s32 	%r729, %r727, %r88, %r91;
	add.s32 	%r730, %r729, %r726;
	mad.lo.s32 	%r731, %r728, %r87, %r730;
	mul.wide.s32 	%rd90, %r731, 4;
	add.s64 	%rd91, %rd2, %rd90;
	ld.global.u32 	%r961, [%rd91];
	add.s32 	%r956, %r13, 256;
$L__BB5_3:
	setp.ge.s32 	%p21, %r956, %r12;
	@%p21 bra 	$L__BB5_13;
	add.s32 	%r18, %r86, %r717;
	not.b32 	%r734, %r956;
	add.s32 	%r19, %r734, %r11;
	sub.s32 	%r735, %r19, %r717;
	shr.u32 	%r736, %r735, 8;
	add.s32 	%r20, %r736, 1;
	setp.lt.u32 	%p22, %r735, 768;
	@%p22 bra 	$L__BB5_8;
	add.s32 	%r953, %r956, 512;
	add.s32 	%r738, %r86, %r956;
	add.s32 	%r952, %r738, %r717;
	and.b32  	%r739, %r20, 33554428;
	neg.s32 	%r951, %r739;
$L__BB5_6:
	.pragma "nounroll";
	div.s32 	%r740, %r952, %r93;
	mul.lo.s32 	%r741, %r740, %r93;
	sub.s32 	%r742, %r952, %r741;
	div.s32 	%r743, %r742, %r92;
	mul.lo.s32 	%r744, %r743, %r92;
	sub.s32 	%r745, %r742, %r744;
	add.s32 	%r746, %r740, %r89;
	add.s32 	%r747, %r743, %r90;
	mad.lo.s32 	%r748, %r746, %r88, %r91;
	add.s32 	%r749, %r748, %r745;
	mad.lo.s32 	%r750, %r747, %r87, %r749;
	mul.wide.s32 	%rd92, %r750, 4;
	add.s64 	%rd93, %rd2, %rd92;
	ld.global.u32 	%r751, [%rd93];
	add.s32 	%r752, %r751, %r961;
	add.s32 	%r753, %r952, 256;
	div.s32 	%r754, %r753, %r93;
	mul.lo.s32 	%r755, %r754, %r93;
	sub.s32 	%r756, %r753, %r755;
	div.s32 	%r757, %r756, %r92;
	mul.lo.s32 	%r758, %r757, %r92;
	sub.s32 	%r759, %r756, %r758;
	add.s32 	%r760, %r754, %r89;
	add.s32 	%r761, %r757, %r90;
	mad.lo.s32 	%r762, %r760, %r88, %r91;
	add.s32 	%r763, %r762, %r759;
	mad.lo.s32 	%r764, %r761, %r87, %r763;
	mul.wide.s32 	%rd94, %r764, 4;
	add.s64 	%rd95, %rd2, %rd94;
	ld.global.u32 	%r765, [%rd95];
	add.s32 	%r766, %r765, %r752;
	add.s32 	%r767, %r952, 512;
	div.s32 	%r768, %r767, %r93;
	mul.lo.s32 	%r769, %r768, %r93;
	sub.s32 	%r770, %r767, %r769;
	div.s32 	%r771, %r770, %r92;
	mul.lo.s32 	%r772, %r771, %r92;
	sub.s32 	%r773, %r770, %r772;
	add.s32 	%r774, %r768, %r89;
	add.s32 	%r775, %r771, %r90;
	mad.lo.s32 	%r776, %r774, %r88, %r91;
	add.s32 	%r777, %r776, %r773;
	mad.lo.s32 	%r778, %r775, %r87, %r777;
	mul.wide.s32 	%rd96, %r778, 4;
	add.s64 	%rd97, %rd2, %rd96;
	ld.global.u32 	%r779, [%rd97];
	add.s32 	%r780, %r779, %r766;
	add.s32 	%r781, %r952, 768;
	div.s32 	%r782, %r781, %r93;
	mul.lo.s32 	%r783, %r782, %r93;
	sub.s32 	%r784, %r781, %r783;
	div.s32 	%r785, %r784, %r92;
	mul.lo.s32 	%r786, %r785, %r92;
	sub.s32 	%r787, %r784, %r786;
	add.s32 	%r788, %r782, %r89;
	add.s32 	%r789, %r785, %r90;
	mad.lo.s32 	%r790, %r788, %r88, %r91;
	add.s32 	%r791, %r790, %r787;
	mad.lo.s32 	%r792, %r789, %r87, %r791;
	mul.wide.s32 	%rd98, %r792, 4;
	add.s64 	%rd99, %rd2, %rd98;
	ld.global.u32 	%r793, [%rd99];
	add.s32 	%r961, %r793, %r780;
	add.s32 	%r953, %r953, 1024;
	add.s32 	%r952, %r952, 1024;
	add.s32 	%r951, %r951, 4;
	setp.ne.s32 	%p23, %r951, 0;
	@%p23 bra 	$L__BB5_6;
	add.s32 	%r956, %r953, -512;
$L__BB5_8:
	and.b32  	%r795, %r20, 3;
	setp.eq.s32 	%p24, %r795, 0;
	@%p24 bra 	$L__BB5_13;
	setp.eq.s32 	%p25, %r795, 1;
	@%p25 bra 	$L__BB5_11;
	add.s32 	%r796, %r18, %r956;
	div.s32 	%r797, %r796, %r93;
	mul.lo.s32 	%r798, %r797, %r93;
	sub.s32 	%r799, %r796, %r798;
	div.s32 	%r800, %r799, %r92;
	mul.lo.s32 	%r801, %r800, %r92;
	sub.s32 	%r802, %r799, %r801;
	add.s32 	%r803, %r797, %r89;
	add.s32 	%r804, %r800, %r90;
	mad.lo.s32 	%r805, %r803, %r88, %r91;
	add.s32 	%r806, %r805, %r802;
	mad.lo.s32 	%r807, %r804, %r87, %r806;
	mul.wide.s32 	%rd100, %r807, 4;
	add.s64 	%rd101, %rd2, %rd100;
	ld.global.u32 	%r808, [%rd101];
	add.s32 	%r809, %r808, %r961;
	add.s32 	%r810, %r796, 256;
	div.s32 	%r811, %r810, %r93;
	mul.lo.s32 	%r812, %r811, %r93;
	sub.s32 	%r813, %r810, %r812;
	div.s32 	%r814, %r813, %r92;
	mul.lo.s32 	%r815, %r814, %r92;
	sub.s32 	%r816, %r813, %r815;
	add.s32 	%r817, %r811, %r89;
	add.s32 	%r818, %r814, %r90;
	mad.lo.s32 	%r819, %r817, %r88, %r91;
	add.s32 	%r820, %r819, %r816;
	mad.lo.s32 	%r821, %r818, %r87, %r820;
	mul.wide.s32 	%rd102, %r821, 4;
	add.s64 	%rd103, %rd2, %rd102;
	ld.global.u32 	%r822, [%rd103];
	add.s32 	%r961, %r822, %r809;
	add.s32 	%r956, %r956, 512;
$L__BB5_11:
	and.b32  	%r823, %r19, 256;
	setp.ne.s32 	%p26, %r823, 0;
	@%p26 bra 	$L__BB5_13;
	add.s32 	%r824, %r18, %r956;
	div.s32 	%r825, %r824, %r93;
	mul.lo.s32 	%r826, %r825, %r93;
	sub.s32 	%r827, %r824, %r826;
	div.s32 	%r828, %r827, %r92;
	mul.lo.s32 	%r829, %r828, %r92;
	sub.s32 	%r830, %r827, %r829;
	add.s32 	%r831, %r825, %r89;
	add.s32 	%r832, %r828, %r90;
	mad.lo.s32 	%r833, %r831, %r88, %r91;
	add.s32 	%r834, %r833, %r830;
	mad.lo.s32 	%r835, %r832, %r87, %r834;
	mul.wide.s32 	%rd104, %r835, 4;
	add.s64 	%rd105, %rd2, %rd104;
	ld.global.u32 	%r836, [%rd105];
	add.s32 	%r961, %r836, %r961;
$L__BB5_13:
	setp.lt.s32 	%p27, %r12, 256;
	@%p27 bra 	$L__BB5_18;
	// begin inline asm
	mov.u32 %r900, %laneid;
	// end inline asm
	mov.b32 	%r903, 1;
	mov.b32 	%r924, 31;
	mov.b32 	%r925, -1;
	// begin inline asm
	shfl.sync.down.b32 %r901, %r961, %r903, %r924, %r925;
	// end inline asm
	setp.gt.s32 	%p43, %r900, 30;
	selp.b32 	%r926, 0, %r901, %p43;
	add.s32 	%r907, %r926, %r961;
	mov.b32 	%r908, 2;
	// begin inline asm
	shfl.sync.down.b32 %r906, %r907, %r908, %r924, %r925;
	// end inline asm
	setp.gt.s32 	%p44, %r900, 29;
	selp.b32 	%r927, 0, %r906, %p44;
	add.s32 	%r912, %r907, %r927;
	mov.b32 	%r913, 4;
	// begin inline asm
	shfl.sync.down.b32 %r911, %r912, %r913, %r924, %r925;
	// end inline asm
	setp.gt.s32 	%p45, %r900, 27;
	selp.b32 	%r928, 0, %r911, %p45;
	add.s32 	%r917, %r912, %r928;
	mov.b32 	%r918, 8;
	// begin inline asm
	shfl.sync.down.b32 %r916, %r917, %r918, %r924, %r925;
	// end inline asm
	setp.gt.s32 	%p46, %r900, 23;
	selp.b32 	%r929, 0, %r916, %p46;
	add.s32 	%r922, %r917, %r929;
	mov.b32 	%r923, 16;
	// begin inline asm
	shfl.sync.down.b32 %r921, %r922, %r923, %r924, %r925;
	// end inline asm
	setp.gt.s32 	%p47, %r900, 15;
	selp.b32 	%r930, 0, %r921, %p47;
	add.s32 	%r977, %r922, %r930;
	setp.ne.s32 	%p48, %r900, 0;
	@%p48 bra 	$L__BB5_16;
	shr.u32 	%r931, %r13, 3;
	and.b32  	%r932, %r931, 124;
	mov.u32 	%r933, _ZZN3cub18CUB_300001_SM_10006detail6reduce18DeviceReduceKernelINS2_10policy_hubIiyN4cuda3std3__44plusIiEEE10Policy1000EN6thrust24THRUST_300001_SM_1000_NS20permutation_iteratorINSD_10device_ptrIKiEENSD_18transform_iteratorI18SubarrayIndexMap3DNSD_17counting_iteratorIiNSD_11use_defaultESL_SL_EESL_SL_EEEEyS9_iNS7_10__identityEEEvT0_PT3_T1_NS0_13GridEvenShareIST_EET2_T4_E12temp_storage;
	add.s32 	%r934, %r933, %r932;
	st.shared.u32 	[%r934+8], %r977;
$L__BB5_16:
	bar.sync 	0;
	setp.ne.s32 	%p49, %r13, 0;
	@%p49 bra 	$L__BB5_39;
	ld.shared.u32 	%r935, [_ZZN3cub18CUB_300001_SM_10006detail6reduce18DeviceReduceKernelINS2_10policy_hubIiyN4cuda3std3__44plusIiEEE10Policy1000EN6thrust24THRUST_300001_SM_1000_NS20permutation_iteratorINSD_10device_ptrIKiEENSD_18transform_iteratorI18SubarrayIndexMap3DNSD_17counting_iteratorIiNSD_11use_defaultESL_SL_EESL_SL_EEEEyS9_iNS7_10__identityEEEvT0_PT3_T1_NS0_13GridEvenShareIST_EET2_T4_E12temp_storage+12];
	add.s32 	%r936, %r935, %r977;
	ld.shared.u32 	%r937, [_ZZN3cub18CUB_300001_SM_10006detail6reduce18DeviceReduceKernelINS2_10policy_hubIiyN4cuda3std3__44plusIiEEE10Policy1000EN6thrust24THRUST_300001_SM_1000_NS20permutation_iteratorINSD_10device_ptrIKiEENSD_18transform_iteratorI18SubarrayIndexMap3DNSD_17counting_iteratorIiNSD_11use_defaultESL_SL_EESL_SL_EEEEyS9_iNS7_10__identityEEEvT0_PT3_T1_NS0_13GridEvenShareIST_EET2_T4_E12temp_storage+16];
	add.s32 	%r938, %r936, %r937;
	ld.shared.u32 	%r939, [_ZZN3cub18CUB_300001_SM_10006detail6reduce18DeviceReduceKernelINS2_10policy_hubIiyN4cuda3std3__44plusIiEEE10Policy1000EN6thrust24THRUST_300001_SM_1000_NS20permutation_iteratorINSD_10device_ptrIKiEENSD_18transform_iteratorI18SubarrayIndexMap3DNSD_17counting_iteratorIiNSD_11use_defaultESL_SL_EESL_SL_EEEEyS9_iNS7_10__identityEEEvT0_PT3_T1_NS0_13GridEvenShareIST_EET2_T4_E12temp_storage+20];
	add.s32 	%r940, %r938, %r939;
	ld.shared.u32 	%r941, [_ZZN3cub18CUB_300001_SM_10006detail6reduce18DeviceReduceKernelINS2_10policy_hubIiyN4cuda3std3__44plusIiEEE10Policy1000EN6thrust24THRUST_300001_SM_1000_NS20permutation_iteratorINSD_10device_ptrIKiEENSD_18transform_iteratorI18SubarrayIndexMap3DNSD_17counting_iteratorIiNSD_11use_defaultESL_SL_EESL_SL_EEEEyS9_iNS7_10__identityEEEvT0_PT3_T1_NS0_13GridEvenShareIST_EET2_T4_E12temp_storage+24];
	add.s32 	%r942, %r940, %r941;
	ld.shared.u32 	%r943, [_ZZN3cub18CUB_300001_SM_10006detail6reduce18DeviceReduceKernelINS2_10policy_hubIiyN4cuda3std3__44plusIiEEE10Policy1000EN6thrust24THRUST_300001_SM_1000_NS20permutation_iteratorINSD_10device_ptrIKiEENSD_18transform_iteratorI18SubarrayIndexMap3DNSD_17counting_iteratorIiNSD_11use_defaultESL_SL_EESL_SL_EEEEyS9_iNS7_10__identityEEEvT0_PT3_T1_NS0_13GridEvenShareIST_EET2_T4_E12temp_storage+28];
	add.s32 	%r944, %r942, %r943;
	ld.shared.u32 	%r945, [_ZZN3cub18CUB_300001_SM_10006detail6reduce18DeviceReduceKernelINS2_10policy_hubIiyN4cuda3std3__44plusIiEEE10Policy1000EN6thrust24THRUST_300001_SM_1000_NS20permutation_iteratorINSD_10device_ptrIKiEENSD_18transform_iteratorI18SubarrayIndexMap3DNSD_17counting_iteratorIiNSD_11use_defaultESL_SL_EESL_SL_EEEEyS9_iNS7_10__identityEEEvT0_PT3_T1_NS0_13GridEvenShareIST_EET2_T4_E12temp_storage+32];
	add.s32 	%r946, %r944, %r945;
	ld.shared.u32 	%r947, [_ZZN3cub18CUB_300001_SM_10006detail6reduce18DeviceReduceKernelINS2_10policy_hubIiyN4cuda3std3__44plusIiEEE10Policy1000EN6thrust24THRUST_300001_SM_1000_NS20permutation_iteratorINSD_10device_ptrIKiEENSD_18transform_iteratorI18SubarrayIndexMap3DNSD_17counting_iteratorIiNSD_11use_defaultESL_SL_EESL_SL_EEEEyS9_iNS7_10__identityEEEvT0_PT3_T1_NS0_13GridEvenShareIST_EET2_T4_E12temp_storage+36];
	add.s32 	%r977, %r946, %r947;
	bra.uni 	$L__BB5_39;
$L__BB5_18:
	// begin inline asm
	mov.u32 %r837, %laneid;
	// end inline asm
	and.b32  	%r863, %r13, 992;
	add.s32 	%r864, %r863, 32;
	setp.gt.s32 	%p28, %r864, %r12;
	not.b32 	%r865, %r863;
	add.s32 	%r866, %r12, %r865;
	selp.b32 	%r861, %r866, 31, %p28;
	mov.b32 	%r840, 1;
	mov.b32 	%r862, -1;
	// begin inline asm
	shfl.sync.down.b32 %r838, %r961, %r840, %r861, %r862;
	// end inline asm
	setp.lt.s32 	%p29, %r837, %r861;
	selp.b32 	%r867, %r838, 0, %p29;
	add.s32 	%r844, %r867, %r961;
	mov.b32 	%r845, 2;
	// begin inline asm
	shfl.sync.down.b32 %r843, %r844, %r845, %r861, %r862;
	// end inline asm
	add.s32 	%r868, %r837, 2;
	setp.gt.s32 	%p30, %r868, %r861;
	selp.b32 	%r869, 0, %r843, %p30;
	add.s32 	%r849, %r844, %r869;
	mov.b32 	%r850, 4;
	// begin inline asm
	shfl.sync.down.b32 %r848, %r849, %r850, %r861, %r862;
	// end inline asm
	add.s32 	%r870, %r837, 4;
	setp.gt.s32 	%p31, %r870, %r861;
	selp.b32 	%r871, 0, %r848, %p31;
	add.s32 	%r854, %r849, %r871;
	mov.b32 	%r855, 8;
	// begin inline asm
	shfl.sync.down.b32 %r853, %r854, %r855, %r861, %r862;
	// end inline asm
	add.s32 	%r872, %r837, 8;
	setp.gt.s32 	%p32, %r872, %r861;
	selp.b32 	%r873, 0, %r853, %p32;
	add.s32 	%r859, %r854, %r873;
	mov.b32 	%r860, 16;
	// begin inline asm
	shfl.sync.down.b32 %r858, %r859, %r860, %r861, %r862;
	// end inline asm
	add.s32 	%r874, %r837, 16;
	setp.gt.s32 	%p33, %r874, %r861;
	selp.b32 	%r875, 0, %r858, %p33;
	add.s32 	%r977, %r859, %r875;
	setp.ne.s32 	%p34, %r837, 0;
	@%p34 bra 	$L__BB5_20;
	shr.u32 	%r876, %r13, 3;
	and.b32  	%r877, %r876, 124;
	mov.u32 	%r878, _ZZN3cub18CUB_300001_SM_10006detail6reduce18DeviceReduceKernelINS2_10policy_hubIiyN4cuda3std3__44plusIiEEE10Policy1000EN6thrust24THRUST_300001_SM_1000_NS20permutation_iteratorINSD_10device_ptrIKiEENSD_18transform_iteratorI18SubarrayIndexMap3DNSD_17counting_iteratorIiNSD_11use_defaultESL_SL_EESL_SL_EEEEyS9_iNS7_10__identityEEEvT0_PT3_T1_NS0_13GridEvenShareIST_EET2_T4_E12temp_storage;
	add.s32 	%r879, %r878, %r877;
	st.shared.u32 	[%r879+8], %r977;
$L__BB5_20:
	bar.sync 	0;
	setp.ne.s32 	%p35, %r13, 0;
	@%p35 bra 	$L__BB5_39;
	setp.gt.s32 	%p36, %r12, 32;
	ld.shared.u32 	%r880, [_ZZN3cub18CUB_300001_SM_10006detail6reduce18DeviceReduceKernelINS2_10policy_hubIiyN4cuda3std3__44plusIiEEE10Policy1000EN6thrust24THRUST_300001_SM_1000_NS20permutation_iteratorINSD_10device_ptrIKiEENSD_18transform_iteratorI18SubarrayIndexMap3DNSD_17counting_iteratorIiNSD_11use_defaultESL_SL_EESL_SL_EEEEyS9_iNS7_10__identityEEEvT0_PT3_T1_NS0_13GridEvenShareIST_EET2_T4_E12temp_storage+12];
	selp.b32 	%r881, %r880, 0, %p36;
	add.s32 	%r882, %r881, %r977;
	setp.gt.s32 	%p37, %r12, 64;
	ld.shared.u32 	%r883, [_ZZN3cub18CUB_300001_SM_10006detail6reduce18DeviceReduceKernelINS2_10policy_hubIiyN4cuda3std3__44plusIiEEE10Policy1000EN6thrust24THRUST_300001_SM_1000_NS20permutation_iteratorINSD_10device_ptrIKiEENSD_18transform_iteratorI18SubarrayIndexMap3DNSD_17counting_iteratorIiNSD_11use_defaultESL_SL_EESL_SL_EEEEyS9_iNS7_10__identityEEEvT0_PT3_T1_NS0_13GridEvenShareIST_EET2_T4_E12temp_storage+16];
	selp.b32 	%r884, %r883, 0, %p37;
	add.s32 	%r885, %r882, %r884;
	setp.gt.s32 	%p38, %r12, 96;
	ld.shared.u32 	%r886, [_ZZN3cub18CUB_300001_SM_10006detail6reduce18DeviceReduceKernelINS2_10policy_hubIiyN4cuda3std3__44plusIiEEE10Policy1000EN6thrust24THRUST_300001_SM_1000_NS20permutation_iteratorINSD_10device_ptrIKiEENSD_18transform_iteratorI18SubarrayIndexMap3DNSD_17counting_iteratorIiNSD_11use_defaultESL_SL_EESL_SL_EEEEyS9_iNS7_10__identityEEEvT0_PT3_T1_NS0_13GridEvenShareIST_EET2_T4_E12temp_storage+20];
	selp.b32 	%r887, %r886, 0, %p38;
	add.s32 	%r888, %r885, %r887;
	setp.gt.s32 	%p39, %r12, 128;
	ld.shared.u32 	%r889, [_ZZN3cub18CUB_300001_SM_10006detail6reduce18DeviceReduceKernelINS2_10policy_hubIiyN4cuda3std3__44plusIiEEE10Policy1000EN6thrust24THRUST_300001_SM_1000_NS20permutation_iteratorINSD_10device_ptrIKiEENSD_18transform_iteratorI18SubarrayIndexMap3DNSD_17counting_iteratorIiNSD_11use_defaultESL_SL_EESL_SL_EEEEyS9_iNS7_10__identityEEEvT0_PT3_T1_NS0_13GridEvenShareIST_EET2_T4_E12temp_storage+24];
	selp.b32 	%r890, %r889, 0, %p39;
	add.s32 	%r891, %r888, %r890;
	setp.gt.s32 	%p40, %r12, 160;
	ld.shared.u32 	%r892, [_ZZN3cub18CUB_300001_SM_10006detail6reduce18DeviceReduceKernelINS2_10policy_hubIiyN4cuda3std3__44plusIiEEE10Policy1000EN6thrust24THRUST_300001_SM_1000_NS20permutation_iteratorINSD_10device_ptrIKiEENSD_18transform_iteratorI18SubarrayIndexMap3DNSD_17counting_iteratorIiNSD_11use_defaultESL_SL_EESL_SL_EEEEyS9_iNS7_10__identityEEEvT0_PT3_T1_NS0_13GridEvenShareIST_EET2_T4_E12temp_storage+28];
	selp.b32 	%r893, %r892, 0, %p40;
	add.s32 	%r894, %r891, %r893;
	setp.gt.s32 	%p41, %r12, 192;
	ld.shared.u32 	%r895, [_ZZN3cub18CUB_300001_SM_10006detail6reduce18DeviceReduceKernelINS2_10policy_hubIiyN4cuda3std3__44plusIiEEE10Policy1000EN6thrust24THRUST_300001_SM_1000_NS20permutation_iteratorINSD_10device_ptrIKiEENSD_18transform_iteratorI18SubarrayIndexMap3DNSD_17counting_iteratorIiNSD_11use_defaultESL_SL_EESL_SL_EEEEyS9_iNS7_10__identityEEEvT0_PT3_T1_NS0_13GridEvenShareIST_EET2_T4_E12temp_storage+32];
	selp.b32 	%r896, %r895, 0, %p41;
	add.s32 	%r897, %r894, %r896;
	setp.gt.s32 	%p42, %r12, 224;
	ld.shared.u32 	%r898, [_ZZN3cub18CUB_300001_SM_10006detail6reduce18DeviceReduceKernelINS2_10policy_hubIiyN4cuda3std3__44plusIiEEE10Policy1000EN6thrust24THRUST_300001_SM_1000_NS20permutation_iteratorINSD_10device_ptrIKiEENSD_18transform_iteratorI18SubarrayIndexMap3DNSD_17counting_iteratorIiNSD_11use_defaultESL_SL_EESL_SL_EEEEyS9_iNS7_10__identityEEEvT0_PT3_T1_NS0_13GridEvenShareIST_EET2_T4_E12temp_storage+36];
	selp.b32 	%r899, %r898, 0, %p42;
	add.s32 	%r977, %r897, %r899;
	bra.uni 	$L__BB5_39;
$L__BB5_22:
	cvt.u32.u64 	%r96, %rd4;
	mov.u32 	%r47, %tid.x;
	add.s32 	%r97, %r96, %r47;
	add.s32 	%r98, %r97, %r86;
	div.s32 	%r99, %r98, %r93;
	mul.lo.s32 	%r100, %r99, %r93;
	sub.s32 	%r101, %r98, %r100;
	div.s32 	%r102, %r101, %r92;
	mul.lo.s32 	%r103, %r102, %r92;
	sub.s32 	%r104, %r101, %r103;
	add.s32 	%r105, %r99, %r89;
	add.s32 	%r106, %r102, %r90;
	mad.lo.s32 	%r107, %r105, %r88, %r91;
	add.s32 	%r108, %r107, %r104;
	mad.lo.s32 	%r109, %r106, %r87, %r108;
	mul.wide.s32 	%rd10, %r109, 4;
	add.s64 	%rd11, %rd2, %rd10;
	ld.global.u32 	%r110, [%rd11];
	add.s32 	%r111, %r98, 256;
	div.s32 	%r112, %r111, %r93;
	mul.lo.s32 	%r113, %r112, %r93;
	sub.s32 	%r114, %r111, %r113;
	div.s32 	%r115, %r114, %r92;
	mul.lo.s32 	%r116, %r115, %r92;
	sub.s32 	%r117, %r114, %r116;
	add.s32 	%r118, %r112, %r89;
	add.s32 	%r119, %r115, %r90;
	mad.lo.s32 	%r120, %r118, %r88, %r91;
	add.s32 	%r121, %r120, %r117;
	mad.lo.s32 	%r122, %r119, %r87, %r121;
	mul.wide.s32 	%rd12, %r122, 4;
	add.s64 	%rd13, %rd2, %rd12;
	ld.global.u32 	%r123, [%rd13];
	add.s32 	%r124, %r98, 512;
	div.s32 	%r125, %r124, %r93;
	mul.lo.s32 	%r126, %r125, %r93;
	sub.s32 	%r127, %r124, %r126;
	div.s32 	%r128, %r127, %r92;
	mul.lo.s32 	%r129, %r128, %r92;
	sub.s32 	%r130, %r127, %r129;
	add.s32 	%r131, %r125, %r89;
	add.s32 	%r132, %r128, %r90;
	mad.lo.s32 	%r133, %r131, %r88, %r91;
	add.s32 	%r134, %r133, %r130;
	mad.lo.s32 	%r135, %r132, %r87, %r134;
	mul.wide.s32 	%rd14, %r135, 4;
	add.s64 	%rd15, %rd2, %rd14;
	ld.global.u32 	%r136, [%rd15];
	add.s32 	%r137, %r98, 768;
	div.s32 	%r138, %r137, %r93;
	mul.lo.s32 	%r139, %r138, %r93;
	sub.s32 	%r140, %r137, %r139;
	div.s32 	%r141, %r140, %r92;
	mul.lo.s32 	%r142, %r141, %r92;
	sub.s32 	%r143, %r140, %r142;
	add.s32 	%r144, %r138, %r89;
	add.s32 	%r145, %r141, %r90;
	mad.lo.s32 	%r146, %r144, %r88, %r91;
	add.s32 	%r147, %r146, %r143;
	mad.lo.s32 	%r148, %r145, %r87, %r147;
	mul.wide.s32 	%rd16, %r148, 4;
	add.s64 	%rd17, %rd2, %rd16;
	ld.global.u32 	%r149, [%rd17];
	add.s32 	%r150, %r98, 1024;
	div.s32 	%r151, %r150, %r93;
	mul.lo.s32 	%r152, %r151, %r93;
	sub.s32 	%r153, %r150, %r152;
	div.s32 	%r154, %r153, %r92;
	mul.lo.s32 	%r155, %r154, %r92;
	sub.s32 	%r156, %r153, %r155;
	add.s32 	%r157, %r151, %r89;
	add.s32 	%r158, %r154, %r90;
	mad.lo.s32 	%r159, %r157, %r88, %r91;
	add.s32 	%r160, %r159, %r156;
	mad.lo.s32 	%r161, %r158, %r87, %r160;
	mul.wide.s32 	%rd18, %r161, 4;
	add.s64 	%rd19, %rd2, %rd18;
	ld.global.u32 	%r162, [%rd19];
	add.s32 	%r163, %r98, 1280;
	div.s32 	%r164, %r163, %r93;
	mul.lo.s32 	%r165, %r164, %r93;
	sub.s32 	%r166, %r163, %r165;
	div.s32 	%r167, %r166, %r92;
	mul.lo.s32 	%r168, %r167, %r92;
	sub.s32 	%r169, %r166, %r168;
	add.s32 	%r170, %r164, %r89;
	add.s32 	%r171, %r167, %r90;
	mad.lo.s32 	%r172, %r170, %r88, %r91;
	add.s32 	%r173, %r172, %r169;
	mad.lo.s32 	%r174, %r171, %r87, %r173;
	mul.wide.s32 	%rd20, %r174, 4;
	add.s64 	%rd21, %rd2, %rd20;
	ld.global.u32 	%r175, [%rd21];
	add.s32 	%r176, %r98, 1536;
	div.s32 	%r177, %r176, %r93;
	mul.lo.s32 	%r178, %r177, %r93;
	sub.s32 	%r179, %r176, %r178;
	div.s32 	%r180, %r179, %r92;
	mul.lo.s32 	%r181, %r180, %r92;
	sub.s32 	%r182, %r179, %r181;
	add.s32 	%r183, %r177, %r89;
	add.s32 	%r184, %r180, %r90;
	mad.lo.s32 	%r185, %r183, %r88, %r91;
	add.s32 	%r186, %r185, %r182;
	mad.lo.s32 	%r187, %r184, %r87, %r186;
	mul.wide.s32 	%rd22, %r187, 4;
	add.s64 	%rd23, %rd2, %rd22;
	ld.global.u32 	%r188, [%rd23];
	add.s32 	%r189, %r98, 1792;
	div.s32 	%r190, %r189, %r93;
	mul.lo.s32 	%r191, %r190, %r93;
	sub.s32 	%r192, %r189, %r191;
	div.s32 	%r193, %r192, %r92;
	mul.lo.s32 	%r194, %r193, %r92;
	sub.s32 	%r195, %r192, %r194;
	add.s32 	%r196, %r190, %r89;
	add.s32 	%r197, %r193, %r90;
	mad.lo.s32 	%r198, %r196, %r88, %r91;
	add.s32 	%r199, %r198, %r195;
	mad.lo.s32 	%r200, %r197, %r87, %r199;
	mul.wide.s32 	%rd24, %r200, 4;
	add.s64 	%rd25, %rd2, %rd24;
	ld.global.u32 	%r201, [%rd25];
	add.s32 	%r202, %r98, 2048;
	div.s32 	%r203, %r202, %r93;
	mul.lo.s32 	%r204, %r203, %r93;
	sub.s32 	%r205, %r202, %r204;
	div.s32 	%r206, %r205, %r92;
	mul.lo.s32 	%r207, %r206, %r92;
	sub.s32 	%r208, %r205, %r207;
	add.s32 	%r209, %r203, %r89;
	add.s32 	%r210, %r206, %r90;
	mad.lo.s32 	%r211, %r209, %r88, %r91;
	add.s32 	%r212, %r211, %r208;
	mad.lo.s32 	%r213, %r210, %r87, %r212;
	mul.wide.s32 	%rd26, %r213, 4;
	add.s64 	%rd27, %rd2, %rd26;
	ld.global.u32 	%r214, [%rd27];
	add.s32 	%r215, %r98, 2304;
	div.s32 	%r216, %r215, %r93;
	mul.lo.s32 	%r217, %r216, %r93;
	sub.s32 	%r218, %r215, %r217;
	div.s32 	%r219, %r218, %r92;
	mul.lo.s32 	%r220, %r219, %r92;
	sub.s32 	%r221, %r218, %r220;
	add.s32 	%r222, %r216, %r89;
	add.s32 	%r223, %r219, %r90;
	mad.lo.s32 	%r224, %r222, %r88, %r91;
	add.s32 	%r225, %r224, %r221;
	mad.lo.s32 	%r226, %r223, %r87, %r225;
	mul.wide.s32 	%rd28, %r226, 4;
	add.s64 	%rd29, %rd2, %rd28;
	ld.global.u32 	%r227, [%rd29];
	add.s32 	%r228, %r98, 2560;
	div.s32 	%r229, %r228, %r93;
	mul.lo.s32 	%r230, %r229, %r93;
	sub.s32 	%r231, %r228, %r230;
	div.s32 	%r232, %r231, %r92;
	mul.lo.s32 	%r233, %r232, %r92;
	sub.s32 	%r234, %r231, %r233;
	add.s32 	%r235, %r229, %r89;
	add.s32 	%r236, %r232, %r90;
	mad.lo.s32 	%r237, %r235, %r88, %r91;
	add.s32 	%r238, %r237, %r234;
	mad.lo.s32 	%r239, %r236, %r87, %r238;
	mul.wide.s32 	%rd30, %r239, 4;
	add.s64 	%rd31, %rd2, %rd30;
	ld.global.u32 	%r240, [%rd31];
	add.s32 	%r241, %r98, 2816;
	div.s32 	%r242, %r241, %r93;
	mul.lo.s32 	%r243, %r242, %r93;
	sub.s32 	%r244, %r241, %r243;
	div.s32 	%r245, %r244, %r92;
	mul.lo.s32 	%r246, %r245, %r92;
	sub.s32 	%r247, %r244, %r246;
	add.s32 	%r248, %r242, %r89;
	add.s32 	%r249, %r245, %r90;
	mad.lo.s32 	%r250, %r248, %r88, %r91;
	add.s32 	%r251, %r250, %r247;
	mad.lo.s32 	%r252, %r249, %r87, %r251;
	mul.wide.s32 	%rd32, %r252, 4;
	add.s64 	%rd33, %rd2, %rd32;
	ld.global.u32 	%r253, [%rd33];
	add.s32 	%r254, %r98, 3072;
	div.s32 	%r255, %r254, %r93;
	mul.lo.s32 	%r256, %r255, %r93;
	sub.s32 	%r257, %r254, %r256;
	div.s32 	%r258, %r257, %r92;
	mul.lo.s32 	%r259, %r258, %r92;
	sub.s32 	%r260, %r257, %r259;
	add.s32 	%r261, %r255, %r89;
	add.s32 	%r262, %r258, %r90;
	mad.lo.s32 	%r263, %r261, %r88, %r91;
	add.s32 	%r264, %r263, %r260;
	mad.lo.s32 	%r265, %r262, %r87, %r264;
	mul.wide.s32 	%rd34, %r265, 4;
	add.s64 	%rd35, %rd2, %rd34;
	ld.global.u32 	%r266, [%rd35];
	add.s32 	%r267, %r98, 3328;
	div.s32 	%r268, %r267, %r93;
	mul.lo.s32 	%r269, %r268, %r93;
	sub.s32 	%r270, %r267, %r269;
	div.s32 	%r271, %r270, %r92;
	mul.lo.s32 	%r272, %r271, %r92;
	sub.s32 	%r273, %r270, %r272;
	add.s32 	%r274, %r268, %r89;
	add.s32 	%r275, %r271, %r90;
	mad.lo.s32 	%r276, %r274, %r88, %r91;
	add.s32 	%r277, %r276, %r273;
	mad.lo.s32 	%r278, %r275, %r87, %r277;
	mul.wide.s32 	%rd36, %r278, 4;
	add.s64 	%rd37, %rd2, %rd36;
	ld.global.u32 	%r279, [%rd37];
	add.s32 	%r280, %r98, 3584;
	div.s32 	%r281, %r280, %r93;
	mul.lo.s32 	%r282, %r281, %r93;
	sub.s32 	%r283, %r280, %r282;
	div.s32 	%r284, %r283, %r92;
	mul.lo.s32 	%r285, %r284, %r92;
	sub.s32 	%r286, %r283, %r285;
	add.s32 	%r287, %r281, %r89;
	add.s32 	%r288, %r284, %r90;
	mad.lo.s32 	%r289, %r287, %r88, %r91;
	add.s32 	%r290, %r289, %r286;
	mad.lo.s32 	%r291, %r288, %r87, %r290;
	mul.wide.s32 	%rd38, %r291, 4;
	add.s64 	%rd39, %rd2, %rd38;
	ld.global.u32 	%r292, [%rd39];
	add.s32 	%r293, %r98, 3840;
	div.s32 	%r294, %r293, %r93;
	mul.lo.s32 	%r295, %r294, %r93;
	sub.s32 	%r296, %r293, %r295;
	div.s32 	%r297, %r296, %r92;
	mul.lo.s32 	%r298, %r297, %r92;
	sub.s32 	%r299, %r296, %r298;
	add.s32 	%r300, %r294, %r89;
	add.s32 	%r301, %r297, %r90;
	mad.lo.s32 	%r302, %r300, %r88, %r91;
	add.s32 	%r303, %r302, %r299;
	mad.lo.s32 	%r304, %r301, %r87, %r303;
	mul.wide.s32 	%rd40, %r304, 4;
	add.s64 	%rd41, %rd2, %rd40;
	ld.global.u32 	%r305, [%rd41];
	add.s32 	%r306, %r123, %r110;
	add.s32 	%r307, %r136, %r306;
	add.s32 	%r308, %r149, %r307;
	add.s32 	%r309, %r162, %r308;
	add.s32 	%r310, %r175, %r309;
	add.s32 	%r311, %r188, %r310;
	add.s32 	%r312, %r201, %r311;
	add.s32 	%r313, %r214, %r312;
	add.s32 	%r314, %r227, %r313;
	add.s32 	%r315, %r240, %r314;
	add.s32 	%r316, %r253, %r315;
	add.s32 	%r317, %r266, %r316;
	add.s32 	%r318, %r279, %r317;
	add.s32 	%r319, %r292, %r318;
	add.s32 	%r976, %r305, %r319;
	setp.lt.u64 	%p2, %rd5, %rd3;
	@%p2 bra 	$L__BB5_35;
	cvt.u32.u64 	%r321, %rd3;
	add.s32 	%r49, %r86, %r47;
	add.s32 	%r323, %r49, %r321;
	add.s32 	%r324, %r323, %r96;
	add.s32 	%r963, %r324, 512;
	cvt.u32.u64 	%r51, %rd1;
	not.b32 	%r325, %r47;
	add.s32 	%r326, %r325, %r51;
	sub.s32 	%r327, %r326, %r321;
	sub.s32 	%r962, %r327, %r96;
	mov.b32 	%r964, 0;
	add.s64 	%rd42, %rd1, -4096;
	mov.u64 	%rd110, %rd4;
$L__BB5_24:
	add.s64 	%rd110, %rd110, %rd3;
	setp.gt.u64 	%p3, %rd110, %rd42;
	@%p3 bra 	$L__BB5_26;
	cvt.u32.u64 	%r328, %rd3;
	cvt.u32.u64 	%r329, %rd110;
	add.s32 	%r330, %r49, %r329;
	div.s32 	%r331, %r330, %r93;
	mul.lo.s32 	%r332, %r331, %r93;
	sub.s32 	%r333, %r330, %r332;
	div.s32 	%r334, %r333, %r92;
	mul.lo.s32 	%r335, %r334, %r92;
	sub.s32 	%r336, %r333, %r335;
	add.s32 	%r337, %r331, %r89;
	add.s32 	%r338, %r334, %r90;
	mad.lo.s32 	%r339, %r337, %r88, %r91;
	add.s32 	%r340, %r339, %r336;
	mad.lo.s32 	%r341, %r338, %r87, %r340;
	mul.wide.s32 	%rd43, %r341, 4;
	add.s64 	%rd44, %rd2, %rd43;
	ld.global.u32 	%r342, [%rd44];
	add.s32 	%r343, %r330, 256;
	div.s32 	%r344, %r343, %r93;
	mul.lo.s32 	%r345, %r344, %r93;
	sub.s32 	%r346, %r343, %r345;
	div.s32 	%r347, %r346, %r92;
	mul.lo.s32 	%r348, %r347, %r92;
	sub.s32 	%r349, %r346, %r348;
	add.s32 	%r350, %r344, %r89;
	add.s32 	%r351, %r347, %r90;
	mad.lo.s32 	%r352, %r350, %r88, %r91;
	add.s32 	%r353, %r352, %r349;
	mad.lo.s32 	%r354, %r351, %r87, %r353;
	mul.wide.s32 	%rd45, %r354, 4;
	add.s64 	%rd46, %rd2, %rd45;
	ld.global.u32 	%r355, [%rd46];
	add.s32 	%r356, %r330, 512;
	div.s32 	%r357, %r356, %r93;
	mul.lo.s32 	%r358, %r357, %r93;
	sub.s32 	%r359, %r356, %r358;
	div.s32 	%r360, %r359, %r92;
	mul.lo.s32 	%r361, %r360, %r92;
	sub.s32 	%r362, %r359, %r361;
	add.s32 	%r363, %r357, %r89;
	add.s32 	%r364, %r360, %r90;
	mad.lo.s32 	%r365, %r363, %r88, %r91;
	add.s32 	%r366, %r365, %r362;
	mad.lo.s32 	%r367, %r364, %r87, %r366;
	mul.wide.s32 	%rd47, %r367, 4;
	add.s64 	%rd48, %rd2, %rd47;
	ld.global.u32 	%r368, [%rd48];
	add.s32 	%r369, %r330, 768;
	div.s32 	%r370, %r369, %r93;
	mul.lo.s32 	%r371, %r370, %r93;
	sub.s32 	%r372, %r369, %r371;
	div.s32 	%r373, %r372, %r92;
	mul.lo.s32 	%r374, %r373, %r92;
	sub.s32 	%r375, %r372, %r374;
	add.s32 	%r376, %r370, %r89;
	add.s32 	%r377, %r373, %r90;
	mad.lo.s32 	%r378, %r376, %r88, %r91;
	add.s32 	%r379, %r378, %r375;
	mad.lo.s32 	%r380, %r377, %r87, %r379;
	mul.wide.s32 	%rd49, %r380, 4;
	add.s64 	%rd50, %rd2, %rd49;
	ld.global.u32 	%r381, [%rd50];
	add.s32 	%r382, %r330, 1024;
	div.s32 	%r383, %r382, %r93;
	mul.lo.s32 	%r384, %r383, %r93;
	sub.s32 	%r385, %r382, %r384;
	div.s32 	%r386, %r385, %r92;
	mul.lo.s32 	%r387, %r386, %r92;
	sub.s32 	%r388, %r385, %r387;
	add.s32 	%r389, %r383, %r89;
	add.s32 	%r390, %r386, %r90;
	mad.lo.s32 	%r391, %r389, %r88, %r91;
	add.s32 	%r392, %r391, %r388;
	mad.lo.s32 	%r393, %r390, %r87, %r392;
	mul.wide.s32 	%rd51, %r393, 4;
	add.s64 	%rd52, %rd2, %rd51;
	ld.global.u32 	%r394, [%rd52];
	add.s32 	%r395, %r330, 1280;
	div.s32 	%r396, %r395, %r93;
	mul.lo.s32 	%r397, %r396, %r93;
	sub.s32 	%r398, %r395, %r397;
	div.s32 	%r399, %r398, %r92;
	mul.lo.s32 	%r400, %r399, %r92;
	sub.s32 	%r401, %r398, %r400;
	add.s32 	%r402, %r396, %r89;
	add.s32 	%r403, %r399, %r90;
	mad.lo.s32 	%r404, %r402, %r88, %r91;
	add.s32 	%r405, %r404, %r401;
	mad.lo.s32 	%r406, %r403, %r87, %r405;
	mul.wide.s32 	%rd53, %r406, 4;
	add.s64 	%rd54, %rd2, %rd53;
	ld.global.u32 	%r407, [%rd54];
	add.s32 	%r408, %r330, 1536;
	div.s32 	%r409, %r408, %r93;
	mul.lo.s32 	%r410, %r409, %r93;
	sub.s32 	%r411, %r408, %r410;
	div.s32 	%r412, %r411, %r92;
	mul.lo.s32 	%r413, %r412, %r92;
	sub.s32 	%r414, %r411, %r413;
	add.s32 	%r415, %r409, %r89;
	add.s32 	%r416, %r412, %r90;
	mad.lo.s32 	%r417, %r415, %r88, %r91;
	add.s32 	%r418, %r417, %r414;
	mad.lo.s32 	%r419, %r416, %r87, %r418;
	mul.wide.s32 	%rd55, %r419, 4;
	add.s64 	%rd56, %rd2, %rd55;
	ld.global.u32 	%r420, [%rd56];
	add.s32 	%r421, %r330, 1792;
	div.s32 	%r422, %r421, %r93;
	mul.lo.s32 	%r423, %r422, %r93;
	sub.s32 	%r424, %r421, %r423;
	div.s32 	%r425, %r424, %r92;
	mul.lo.s32 	%r426, %r425, %r92;
	sub.s32 	%r427, %r424, %r426;
	add.s32 	%r428, %r422, %r89;
	add.s32 	%r429, %r425, %r90;
	mad.lo.s32 	%r430, %r428, %r88, %r91;
	add.s32 	%r431, %r430, %r427;
	mad.lo.s32 	%r432, %r429, %r87, %r431;
	mul.wide.s32 	%rd57, %r432, 4;
	add.s64 	%rd58, %rd2, %rd57;
	ld.global.u32 	%r433, [%rd58];
	add.s32 	%r434, %r330, 2048;
	div.s32 	%r435, %r434, %r93;
	mul.lo.s32 	%r436, %r435, %r93;
	sub.s32 	%r437, %r434, %r436;
	div.s32 	%r438, %r437, %r92;
	mul.lo.s32 	%r439, %r438, %r92;
	sub.s32 	%r440, %r437, %r439;
	add.s32 	%r441, %r435, %r89;
	add.s32 	%r442, %r438, %r90;
	mad.lo.s32 	%r443, %r441, %r88, %r91;
	add.s32 	%r444, %r443, %r440;
	mad.lo.s32 	%r445, %r442, %r87, %r444;
	mul.wide.s32 	%rd59, %r445, 4;
	add.s64 	%rd60, %rd2, %rd59;
	ld.global.u32 	%r446, [%rd60];
	add.s32 	%r447, %r330, 2304;
	div.s32 	%r448, %r447, %r93;
	mul.lo.s32 	%r449, %r448, %r93;
	sub.s32 	%r450, %r447, %r449;
	div.s32 	%r451, %r450, %r92;
	mul.lo.s32 	%r452, %r451, %r92;
	sub.s32 	%r453, %r450, %r452;
	add.s32 	%r454, %r448, %r89;
	add.s32 	%r455, %r451, %r90;
	mad.lo.s32 	%r456, %r454, %r88, %r91;
	add.s32 	%r457, %r456, %r453;
	mad.lo.s32 	%r458, %r455, %r87, %r457;
	mul.wide.s32 	%rd61, %r458, 4;
	add.s64 	%rd62, %rd2, %rd61;
	ld.global.u32 	%r459, [%rd62];
	add.s32 	%r460, %r330, 2560;
	div.s32 	%r461, %r460, %r93;
	mul.lo.s32 	%r462, %r461, %r93;
	sub.s32 	%r463, %r460, %r462;
	div.s32 	%r464, %r463, %r92;
	mul.lo.s32 	%r465, %r464, %r92;
	sub.s32 	%r466, %r463, %r465;
	add.s32 	%r467, %r461, %r89;
	add.s32 	%r468, %r464, %r90;
	mad.lo.s32 	%r469, %r467, %r88, %r91;
	add.s32 	%r470, %r469, %r466;
	mad.lo.s32 	%r471, %r468, %r87, %r470;
	mul.wide.s32 	%rd63, %r471, 4;
	add.s64 	%rd64, %rd2, %rd63;
	ld.global.u32 	%r472, [%rd64];
	add.s32 	%r473, %r330, 2816;
	div.s32 	%r474, %r473, %r93;
	mul.lo.s32 	%r475, %r474, %r93;
	sub.s32 	%r476, %r473, %r475;
	div.s32 	%r477, %r476, %r92;
	mul.lo.s32 	%r478, %r477, %r92;
	sub.s32 	%r479, %r476, %r478;
	add.s32 	%r480, %r474, %r89;
	add.s32 	%r481, %r477, %r90;
	mad.lo.s32 	%r482, %r480, %r88, %r91;
	add.s32 	%r483, %r482, %r479;
	mad.lo.s32 	%r484, %r481, %r87, %r483;
	mul.wide.s32 	%rd65, %r484, 4;
	add.s64 	%rd66, %rd2, %rd65;
	ld.global.u32 	%r485, [%rd66];
	add.s32 	%r486, %r330, 3072;
	div.s32 	%r487, %r486, %r93;
	mul.lo.s32 	%r488, %r487, %r93;
	sub.s32 	%r489, %r486, %r488;
	div.s32 	%r490, %r489, %r92;
	mul.lo.s32 	%r491, %r490, %r92;
	sub.s32 	%r492, %r489, %r491;
	add.s32 	%r493, %r487, %r89;
	add.s32 	%r494, %r490, %r90;
	mad.lo.s32 	%r495, %r493, %r88, %r91;
	add.s32 	%r496, %r495, %r492;
	mad.lo.s32 	%r497, %r494, %r87, %r496;
	mul.wide.s32 	%rd67, %r497, 4;
	add.s64 	%rd68, %rd2, %rd67;
	ld.global.u32 	%r498, [%rd68];
	add.s32 	%r499, %r330, 3328;
	div.s32 	%r500, %r499, %r93;
	mul.lo.s32 	%r501, %r500, %r93;
	sub.s32 	%r502, %r499, %r501;
	div.s32 	%r503, %r502, %r92;
	mul.lo.s32 	%r504, %r503, %r92;
	sub.s32 	%r505, %r502, %r504;
	add.s32 	%r506, %r500, %r89;
	add.s32 	%r507, %r503, %r90;
	mad.lo.s32 	%r508, %r506, %r88, %r91;
	add.s32 	%r509, %r508, %r505;
	mad.lo.s32 	%r510, %r507, %r87, %r509;
	mul.wide.s32 	%rd69, %r510, 4;
	add.s64 	%rd70, %rd2, %rd69;
	ld.global.u32 	%r511, [%rd70];
	add.s32 	%r512, %r330, 3584;
	div.s32 	%r513, %r512, %r93;
	mul.lo.s32 	%r514, %r513, %r93;
	sub.s32 	%r515, %r512, %r514;
	div.s32 	%r516, %r515, %r92;
	mul.lo.s32 	%r517, %r516, %r92;
	sub.s32 	%r518, %r515, %r517;
	add.s32 	%r519, %r513, %r89;
	add.s32 	%r520, %r516, %r90;
	mad.lo.s32 	%r521, %r519, %r88, %r91;
	add.s32 	%r522, %r521, %r518;
	mad.lo.s32 	%r523, %r520, %r87, %r522;
	mul.wide.s32 	%rd71, %r523, 4;
	add.s64 	%rd72, %rd2, %rd71;
	ld.global.u32 	%r524, [%rd72];
	add.s32 	%r525, %r330, 3840;
	div.s32 	%r526, %r525, %r93;
	mul.lo.s32 	%r527, %r526, %r93;
	sub.s32 	%r528, %r525, %r527;
	div.s32 	%r529, %r528, %r92;
	mul.lo.s32 	%r530, %r529, %r92;
	sub.s32 	%r531, %r528, %r530;
	add.s32 	%r532, %r526, %r89;
	add.s32 	%r533, %r529, %r90;
	mad.lo.s32 	%r534, %r532, %r88, %r91;
	add.s32 	%r535, %r534, %r531;
	mad.lo.s32 	%r536, %r533, %r87, %r535;
	mul.wide.s32 	%rd73, %r536, 4;
	add.s64 	%rd74, %rd2, %rd73;
	ld.global.u32 	%r537, [%rd74];
	add.s32 	%r538, %r342, %r976;
	add.s32 	%r539, %r355, %r538;
	add.s32 	%r540, %r368, %r539;
	add.s32 	%r541, %r381, %r540;
	add.s32 	%r542, %r394, %r541;
	add.s32 	%r543, %r407, %r542;
	add.s32 	%r544, %r420, %r543;
	add.s32 	%r545, %r433, %r544;
	add.s32 	%r546, %r446, %r545;
	add.s32 	%r547, %r459, %r546;
	add.s32 	%r548, %r472, %r547;
	add.s32 	%r549, %r485, %r548;
	add.s32 	%r550, %r498, %r549;
	add.s32 	%r551, %r511, %r550;
	add.s32 	%r552, %r524, %r551;
	add.s32 	%r976, %r537, %r552;
	sub.s64 	%rd75, %rd1, %rd110;
	setp.lt.u64 	%p4, %rd75, %rd3;
	add.s32 	%r964, %r964, 1;
	add.s32 	%r963, %r963, %r328;
	sub.s32 	%r962, %r962, %r328;
	@%p4 bra 	$L__BB5_35;
	bra.uni 	$L__BB5_24;
$L__BB5_26:
	setp.le.u64 	%p5, %rd1, %rd110;
	cvt.u32.u64 	%r553, %rd110;
	cvt.u32.u64 	%r554, %rd1;
	sub.s32 	%r555, %r554, %r553;
	setp.ge.s32 	%p6, %r47, %r555;
	or.pred  	%p7, %p5, %p6;
	@%p7 bra 	$L__BB5_35;
	cvt.u32.u64 	%r558, %rd3;
	cvt.u32.u64 	%r559, %rd4;
	add.s32 	%r61, %r86, %r553;
	not.b32 	%r561, %r47;
	add.s32 	%r62, %r561, %r51;
	add.s32 	%r562, %r558, %r559;
	sub.s32 	%r563, %r62, %r562;
	mul.lo.s32 	%r564, %r1, %r964;
	shl.b32 	%r565, %r564, 12;
	sub.s32 	%r566, %r563, %r565;
	shr.u32 	%r567, %r566, 8;
	add.s32 	%r63, %r567, 1;
	setp.lt.u32 	%p8, %r566, 768;
	mov.u32 	%r971, %r47;
	@%p8 bra 	$L__BB5_30;
	shr.u32 	%r568, %r962, 8;
	add.s32 	%r569, %r568, 1;
	and.b32  	%r570, %r569, 33554428;
	neg.s32 	%r966, %r570;
	mov.u32 	%r971, %r47;
$L__BB5_29:
	.pragma "nounroll";
	add.s32 	%r571, %r963, -512;
	div.s32 	%r572, %r571, %r93;
	mul.lo.s32 	%r573, %r572, %r93;
	sub.s32 	%r574, %r571, %r573;
	div.s32 	%r575, %r574, %r92;
	mul.lo.s32 	%r576, %r575, %r92;
	sub.s32 	%r577, %r574, %r576;
	add.s32 	%r578, %r572, %r89;
	add.s32 	%r579, %r575, %r90;
	mad.lo.s32 	%r580, %r578, %r88, %r91;
	add.s32 	%r581, %r580, %r577;
	mad.lo.s32 	%r582, %r579, %r87, %r581;
	mul.wide.s32 	%rd76, %r582, 4;
	add.s64 	%rd77, %rd2, %rd76;
	ld.global.u32 	%r583, [%rd77];
	add.s32 	%r584, %r583, %r976;
	add.s32 	%r585, %r963, -256;
	div.s32 	%r586, %r585, %r93;
	mul.lo.s32 	%r587, %r586, %r93;
	sub.s32 	%r588, %r585, %r587;
	div.s32 	%r589, %r588, %r92;
	mul.lo.s32 	%r590, %r589, %r92;
	sub.s32 	%r591, %r588, %r590;
	add.s32 	%r592, %r586, %r89;
	add.s32 	%r593, %r589, %r90;
	mad.lo.s32 	%r594, %r592, %r88, %r91;
	add.s32 	%r595, %r594, %r591;
	mad.lo.s32 	%r596, %r593, %r87, %r595;
	mul.wide.s32 	%rd78, %r596, 4;
	add.s64 	%rd79, %rd2, %rd78;
	ld.global.u32 	%r597, [%rd79];
	add.s32 	%r598, %r597, %r584;
	add.s32 	%r599, %r963, 256;
	div.s32 	%r600, %r963, %r93;
	mul.lo.s32 	%r601, %r600, %r93;
	sub.s32 	%r602, %r963, %r601;
	div.s32 	%r603, %r602, %r92;
	mul.lo.s32 	%r604, %r603, %r92;
	sub.s32 	%r605, %r602, %r604;
	add.s32 	%r606, %r600, %r89;
	add.s32 	%r607, %r603, %r90;
	mad.lo.s32 	%r608, %r606, %r88, %r91;
	add.s32 	%r609, %r608, %r605;
	mad.lo.s32 	%r610, %r607, %r87, %r609;
	mul.wide.s32 	%rd80, %r610, 4;
	add.s64 	%rd81, %rd2, %rd80;
	ld.global.u32 	%r611, [%rd81];
	add.s32 	%r612, %r611, %r598;
	div.s32 	%r613, %r599, %r93;
	mul.lo.s32 	%r614, %r613, %r93;
	sub.s32 	%r615, %r599, %r614;
	div.s32 	%r616, %r615, %r92;
	mul.lo.s32 	%r617, %r616, %r92;
	sub.s32 	%r618, %r615, %r617;
	add.s32 	%r619, %r613, %r89;
	add.s32 	%r620, %r616, %r90;
	mad.lo.s32 	%r621, %r619, %r88, %r91;
	add.s32 	%r622, %r621, %r618;
	mad.lo.s32 	%r623, %r620, %r87, %r622;
	mul.wide.s32 	%rd82, %r623, 4;
	add.s64 	%rd83, %rd2, %rd82;
	ld.global.u32 	%r624, [%rd83];
	add.s32 	%r976, %r624, %r612;
	add.s32 	%r971, %r971, 1024;
	add.s32 	%r963, %r963, 1024;
	add.s32 	%r966, %r966, 4;
	setp.ne.s32 	%p9, %r966, 0;
	@%p9 bra 	$L__BB5_29;
$L__BB5_30:
	and.b32  	%r626, %r63, 3;
	setp.eq.s32 	%p10, %r626, 0;
	@%p10 bra 	$L__BB5_35;
	setp.eq.s32 	%p11, %r626, 1;
	@%p11 bra 	$L__BB5_33;
	add.s32 	%r627, %r61, %r971;
	div.s32 	%r628, %r627, %r93;
	mul.lo.s32 	%r629, %r628, %r93;
	sub.s32 	%r630, %r627, %r629;
	div.s32 	%r631, %r630, %r92;
	mul.lo.s32 	%r632, %r631, %r92;
	sub.s32 	%r633, %r630, %r632;
	add.s32 	%r634, %r628, %r89;
	add.s32 	%r635, %r631, %r90;
	mad.lo.s32 	%r636, %r634, %r88, %r91;
	add.s32 	%r637, %r636, %r633;
	mad.lo.s32 	%r638, %r635, %r87, %r637;
	mul.wide.s32 	%rd84, %r638, 4;
	add.s64 	%rd85, %rd2, %rd84;
	ld.global.u32 	%r639, [%rd85];
	add.s32 	%r640, %r639, %r976;
	add.s32 	%r641, %r627, 256;
	div.s32 	%r642, %r641, %r93;
	mul.lo.s32 	%r643, %r642, %r93;
	sub.s32 	%r644, %r641, %r643;
	div.s32 	%r645, %r644, %r92;
	mul.lo.s32 	%r646, %r645, %r92;
	sub.s32 	%r647, %r644, %r646;
	add.s32 	%r648, %r642, %r89;
	add.s32 	%r649, %r645, %r90;
	mad.lo.s32 	%r650, %r648, %r88, %r91;
	add.s32 	%r651, %r650, %r647;
	mad.lo.s32 	%r652, %r649, %r87, %r651;
	mul.wide.s32 	%rd86, %r652, 4;
	add.s64 	%rd87, %rd2, %rd86;
	ld.global.u32 	%r653, [%rd87];
	add.s32 	%r976, %r653, %r640;
	add.s32 	%r971, %r971, 512;
$L__BB5_33:
	and.b32  	%r654, %r62, 256;
	setp.ne.s32 	%p12, %r654, 0;
	@%p12 bra 	$L__BB5_35;
	add.s32 	%r655, %r61, %r971;
	div.s32 	%r656, %r655, %r93;
	mul.lo.s32 	%r657, %r656, %r93;
	sub.s32 	%r658, %r655, %r657;
	div.s32 	%r659, %r658, %r92;
	mul.lo.s32 	%r660, %r659, %r92;
	sub.s32 	%r661, %r658, %r660;
	add.s32 	%r662, %r656, %r89;
	add.s32 	%r663, %r659, %r90;
	mad.lo.s32 	%r664, %r662, %r88, %r91;
	add.s32 	%r665, %r664, %r661;
	mad.lo.s32 	%r666, %r663, %r87, %r665;
	mul.wide.s32 	%rd88, %r666, 4;
	add.s64 	%rd89, %rd2, %rd88;
	ld.global.u32 	%r667, [%rd89];
	add.s32 	%r976, %r667, %r976;
$L__BB5_35:
	// begin inline asm
	mov.u32 %r668, %laneid;
	// end inline asm
	mov.b32 	%r671, 1;
	mov.b32 	%r692, 31;
	mov.b32 	%r693, -1;
	// begin inline asm
	shfl.sync.down.b32 %r669, %r976, %r671, %r692, %r693;
	// end inline asm
	setp.gt.s32 	%p13, %r668, 30;
	selp.b32 	%r694, 0, %r669, %p13;
	add.s32 	%r675, %r694, %r976;
	mov.b32 	%r676, 2;
	// begin inline asm
	shfl.sync.down.b32 %r674, %r675, %r676, %r692, %r693;
	// end inline asm
	setp.gt.s32 	%p14, %r668, 29;
	selp.b32 	%r695, 0, %r674, %p14;
	add.s32 	%r680, %r675, %r695;
	mov.b32 	%r681, 4;
	// begin inline asm
	shfl.sync.down.b32 %r679, %r680, %r681, %r692, %r693;
	// end inline asm
	setp.gt.s32 	%p15, %r668, 27;
	selp.b32 	%r696, 0, %r679, %p15;
	add.s32 	%r685, %r680, %r696;
	mov.b32 	%r686, 8;
	// begin inline asm
	shfl.sync.down.b32 %r684, %r685, %r686, %r692, %r693;
	// end inline asm
	setp.gt.s32 	%p16, %r668, 23;
	selp.b32 	%r697, 0, %r684, %p16;
	add.s32 	%r690, %r685, %r697;
	mov.b32 	%r691, 16;
	// begin inline asm
	shfl.sync.down.b32 %r689, %r690, %r691, %r692, %r693;
	// end inline asm
	setp.gt.s32 	%p17, %r668, 15;
	selp.b32 	%r698, 0, %r689, %p17;
	add.s32 	%r977, %r690, %r698;
	setp.ne.s32 	%p18, %r668, 0;
	@%p18 bra 	$L__BB5_37;
	shr.u32 	%r699, %r47, 3;
	and.b32  	%r700, %r699, 124;
	mov.u32 	%r701, _ZZN3cub18CUB_300001_SM_10006detail6reduce18DeviceReduceKernelINS2_10policy_hubIiyN4cuda3std3__44plusIiEEE10Policy1000EN6thrust24THRUST_300001_SM_1000_NS20permutation_iteratorINSD_10device_ptrIKiEENSD_18transform_iteratorI18SubarrayIndexMap3DNSD_17counting_iteratorIiNSD_11use_defaultESL_SL_EESL_SL_EEEEyS9_iNS7_10__identityEEEvT0_PT3_T1_NS0_13GridEvenShareIST_EET2_T4_E12temp_storage;
	add.s32 	%r702, %r701, %r700;
	st.shared.u32 	[%r702+8], %r977;
$L__BB5_37:
	bar.sync 	0;
	setp.ne.s32 	%p19, %r47, 0;
	@%p19 bra 	$L__BB5_39;
	ld.shared.u32 	%r703, [_ZZN3cub18CUB_300001_SM_10006detail6reduce18DeviceReduceKernelINS2_10policy_hubIiyN4cuda3std3__44plusIiEEE10Policy1000EN6thrust24THRUST_300001_SM_1000_NS20permutation_iteratorINSD_10device_ptrIKiEENSD_18transform_iteratorI18SubarrayIndexMap3DNSD_17counting_iteratorIiNSD_11use_defaultESL_SL_EESL_SL_EEEEyS9_iNS7_10__identityEEEvT0_PT3_T1_NS0_13GridEvenShareIST_EET2_T4_E12temp_storage+12];
	add.s32 	%r704, %r703, %r977;
	ld.shared.u32 	%r705, [_ZZN3cub18CUB_300001_SM_10006detail6reduce18DeviceReduceKernelINS2_10policy_hubIiyN4cuda3std3__44plusIiEEE10Policy1000EN6thrust24THRUST_300001_SM_1000_NS20permutation_iteratorINSD_10device_ptrIKiEENSD_18transform_iteratorI18SubarrayIndexMap3DNSD_17counting_iteratorIiNSD_11use_defaultESL_SL_EESL_SL_EEEEyS9_iNS7_10__identityEEEvT0_PT3_T1_NS0_13GridEvenShareIST_EET2_T4_E12temp_storage+16];
	add.s32 	%r706, %r704, %r705;
	ld.shared.u32 	%r707, [_ZZN3cub18CUB_300001_SM_10006detail6reduce18DeviceReduceKernelINS2_10policy_hubIiyN4cuda3std3__44plusIiEEE10Policy1000EN6thrust24THRUST_300001_SM_1000_NS20permutation_iteratorINSD_10device_ptrIKiEENSD_18transform_iteratorI18SubarrayIndexMap3DNSD_17counting_iteratorIiNSD_11use_defaultESL_SL_EESL_SL_EEEEyS9_iNS7_10__identityEEEvT0_PT3_T1_NS0_13GridEvenShareIST_EET2_T4_E12temp_storage+20];
	add.s32 	%r708, %r706, %r707;
	ld.shared.u32 	%r709, [_ZZN3cub18CUB_300001_SM_10006detail6reduce18DeviceReduceKernelINS2_10policy_hubIiyN4cuda3std3__44plusIiEEE10Policy1000EN6thrust24THRUST_300001_SM_1000_NS20permutation_iteratorINSD_10device_ptrIKiEENSD_18transform_iteratorI18SubarrayIndexMap3DNSD_17counting_iteratorIiNSD_11use_defaultESL_SL_EESL_SL_EEEEyS9_iNS7_10__identityEEEvT0_PT3_T1_NS0_13GridEvenShareIST_EET2_T4_E12temp_storage+24];
	add.s32 	%r710, %r708, %r709;
	ld.shared.u32 	%r711, [_ZZN3cub18CUB_300001_SM_10006detail6reduce18DeviceReduceKernelINS2_10policy_hubIiyN4cuda3std3__44plusIiEEE10Policy1000EN6thrust24THRUST_300001_SM_1000_NS20permutation_iteratorINSD_10device_ptrIKiEENSD_18transform_iteratorI18SubarrayIndexMap3DNSD_17counting_iteratorIiNSD_11use_defaultESL_SL_EESL_SL_EEEEyS9_iNS7_10__identityEEEvT0_PT3_T1_NS0_13GridEvenShareIST_EET2_T4_E12temp_storage+28];
	add.s32 	%r712, %r710, %r711;
	ld.shared.u32 	%r713, [_ZZN3cub18CUB_300001_SM_10006detail6reduce18DeviceReduceKernelINS2_10policy_hubIiyN4cuda3std3__44plusIiEEE10Policy1000EN6thrust24THRUST_300001_SM_1000_NS20permutation_iteratorINSD_10device_ptrIKiEENSD_18transform_iteratorI18SubarrayIndexMap3DNSD_17counting_iteratorIiNSD_11use_defaultESL_SL_EESL_SL_EEEEyS9_iNS7_10__identityEEEvT0_PT3_T1_NS0_13GridEvenShareIST_EET2_T4_E12temp_storage+32];
	add.s32 	%r714, %r712, %r713;
	ld.shared.u32 	%r715, [_ZZN3cub18CUB_300001_SM_10006detail6reduce18DeviceReduceKernelINS2_10policy_hubIiyN4cuda3std3__44plusIiEEE10Policy1000EN6thrust24THRUST_300001_SM_1000_NS20permutation_iteratorINSD_10device_ptrIKiEENSD_18transform_iteratorI18SubarrayIndexMap3DNSD_17counting_iteratorIiNSD_11use_defaultESL_SL_EESL_SL_EEEEyS9_iNS7_10__identityEEEvT0_PT3_T1_NS0_13GridEvenShareIST_EET2_T4_E12temp_storage+36];
	add.s32 	%r977, %r714, %r715;
$L__BB5_39:
	mov.u32 	%r948, %tid.x;
	setp.ne.s32 	%p50, %r948, 0;
	@%p50 bra 	$L__BB5_41;
	ld.param.u64 	%rd109, [_ZN3cub18CUB_300001_SM_10006detail6reduce18DeviceReduceKernelINS2_10policy_hubIiyN4cuda3std3__44plusIiEEE10Policy1000EN6thrust24THRUST_300001_SM_1000_NS20permutation_iteratorINSD_10device_ptrIKiEENSD_18transform_iteratorI18SubarrayIndexMap3DNSD_17counting_iteratorIiNSD_11use_defaultESL_SL_EESL_SL_EEEEyS9_iNS7_10__identityEEEvT0_PT3_T1_NS0_13GridEvenShareIST_EET2_T4__param_1];
	cvta.to.global.u64 	%rd106, %rd109;
	mul.wide.u32 	%rd107, %r10, 4;
	add.s64 	%rd108, %rd106, %rd107;
	st.global.u32 	[%rd108], %r977;
$L__BB5_41:
	ret;

}
	// .globl	_ZN3cub18CUB_300001_SM_10006detail6reduce28DeviceReduceSingleTileKernelINS2_10policy_hubIiyN4cuda3std3__44plusIiEEE10Policy1000EPiSC_iS9_iiNS7_10__identityEEEvT0_T1_T2_T3_T4_T6_
.visible .entry _ZN3cub18CUB_300001_SM_10006detail6reduce28DeviceReduceSingleTileKernelINS2_10policy_hubIiyN4cuda3std3__44plusIiEEE10Policy1000EPiSC_iS9_iiNS7_10__identityEEEvT0_T1_T2_T3_T4_T6_(
	.param .u64 .ptr .align 1 _ZN3cub18CUB_300001_SM_10006detail6reduce28DeviceReduceSingleTileKernelINS2_10policy_hubIiyN4cuda3std3__44plusIiEEE10Policy1000EPiSC_iS9_iiNS7_10__identityEEEvT0_T1_T2_T3_T4_T6__param_0,
	.param .u64 .ptr .align 1 _ZN3cub18CUB_300001_SM_10006detail6reduce28DeviceReduceSingleTileKernelINS2_10policy_hubIiyN4cuda3std3__44plusIiEEE10Policy1000EPiSC_iS9_iiNS7_10__identityEEEvT0_T1_T2_T3_T4_T6__param_1,
	.param .u32 _ZN3cub18CUB_300001_SM_10006detail6reduce28DeviceReduceSingleTileKernelINS2_10policy_hubIiyN4cuda3std3__44plusIiEEE10Policy1000EPiSC_iS9_iiNS7_10__identityEEEvT0_T1_T2_T3_T4_T6__param_2,
	.param .align 1 .b8 _ZN3cub18CUB_300001_SM_10006detail6reduce28DeviceReduceSingleTileKernelINS2_10policy_hubIiyN4cuda3std3__44plusIiEEE10Policy1000EPiSC_iS9_iiNS7_10__identityEEEvT0_T1_T2_T3_T4_T6__param_3[1],
	.param .u32 _ZN3cub18CUB_300001_SM_10006detail6reduce28DeviceReduceSingleTileKernelINS2_10policy_hubIiyN4cuda3std3__44plusIiEEE10Policy1000EPiSC_iS9_iiNS7_10__identityEEEvT0_T1_T2_T3_T4_T6__param_4,
	.param .align 1 .b8 _ZN3cub18CUB_300001_SM_10006detail6reduce28DeviceReduceSingleTileKernelINS2_10policy_hubIiyN4cuda3std3__44plusIiEEE10Policy1000EPiSC_iS9_iiNS7_10__identityEEEvT0_T1_T2_T3_T4_T6__param_5[1]
)
.maxntid 256
.minnctapersm 1
{
	.reg .pred 	%p<97>;
	.reg .b32 	%r<687>;
	.reg .b64 	%rd<125>;
	// demoted variable
	.shared .align 4 .b8 _ZZN3cub18CUB_300001_SM_10006detail6reduce28DeviceReduceSingleTileKernelINS2_10policy_hubIiyN4cuda3std3__44plusIiEEE10Policy1000EPiSC_iS9_iiNS7_10__identityEEEvT0_T1_T2_T3_T4_T6_E12temp_storage[44];
	ld.param.u64 	%rd16, [_ZN3cub18CUB_300001_SM_10006detail6reduce28DeviceReduceSingleTileKernelINS2_10policy_hubIiyN4cuda3std3__44plusIiEEE10Policy1000EPiSC_iS9_iiNS7_10__identityEEEvT0_T1_T2_T3_T4_T6__param_0];
	ld.param.u64 	%rd17, [_ZN3cub18CUB_300001_SM_10006detail6reduce28DeviceReduceSingleTileKernelINS2_10policy_hubIiyN4cuda3std3__44plusIiEEE10Policy1000EPiSC_iS9_iiNS7_10__identityEEEvT0_T1_T2_T3_T4_T6__param_1];
	ld.param.u32 	%r120, [_ZN3cub18CUB_300001_SM_10006detail6reduce28DeviceReduceSingleTileKernelINS2_10policy_hubIiyN4cuda3std3__44plusIiEEE10Policy1000EPiSC_iS9_iiNS7_10__identityEEEvT0_T1_T2_T3_T4_T6__param_2];
	ld.param.u32 	%r121, [_ZN3cub18CUB_300001_SM_10006detail6reduce28DeviceReduceSingleTileKernelINS2_10policy_hubIiyN4cuda3std3__44plusIiEEE10Policy1000EPiSC_iS9_iiNS7_10__identityEEEvT0_T1_T2_T3_T4_T6__param_4];
	cvta.to.global.u64 	%rd1, %rd17;
	setp.ne.s32 	%p1, %r120, 0;
	@%p1 bra 	$L__BB6_3;
	mov.u32 	%r633, %tid.x;
	setp.ne.s32 	%p96, %r633, 0;
	@%p96 bra 	$L__BB6_74;
	st.global.u32 	[%rd1], %r121;
	bra.uni 	$L__BB6_74;
$L__BB6_3:
	and.b64  	%rd18, %rd16, 15;
	setp.ne.s64 	%p2, %rd18, 0;
	@%p2 bra 	$L__BB6_38;
	setp.gt.s32 	%p49, %r120, 4095;
	@%p49 bra 	$L__BB6_22;
	mov.u32 	%r1, %tid.x;
	setp.ge.s32 	%p66, %r1, %r120;
	mov.b32 	%r644, 0;
	mov.u32 	%r639, %r1;
	@%p66 bra 	$L__BB6_7;
	mul.wide.u32 	%rd113, %r1, 4;
	add.s64 	%rd112, %rd16, %rd113;
	// begin inline asm
	ld.global.nc.u32 %r644, [%rd112];
	// end inline asm
	add.s32 	%r639, %r1, 256;
$L__BB6_7:
	setp.ge.s32 	%p67, %r639, %r120;
	@%p67 bra 	$L__BB6_13;
	not.b32 	%r507, %r639;
	add.s32 	%r6, %r120, %r507;
	and.b32  	%r508, %r6, 768;
	setp.eq.s32 	%p68, %r508, 768;
	@%p68 bra 	$L__BB6_11;
	mul.wide.u32 	%rd114, %r639, 4;
	add.s64 	%rd121, %rd16, %rd114;
	shr.u32 	%r509, %r6, 8;
	add.s32 	%r510, %r509, 1;
	and.b32  	%r511, %r510, 3;
	neg.s32 	%r636, %r511;
$L__BB6_10:
	.pragma "nounroll";
	// begin inline asm
	ld.global.nc.u32 %r512, [%rd121];
	// end inline asm
	add.s32 	%r644, %r512, %r644;
	add.s32 	%r639, %r639, 256;
	add.s64 	%rd121, %rd121, 1024;
	add.s32 	%r636, %r636, 1;
	setp.ne.s32 	%p69, %r636, 0;
	@%p69 bra 	$L__BB6_10;
$L__BB6_11:
	setp.lt.u32 	%p70, %r6, 768;
	@%p70 bra 	$L__BB6_13;
$L__BB6_12:
	mul.wide.s32 	%rd120, %r639, 4;
	add.s64 	%rd116, %rd16, %rd120;
	// begin inline asm
	ld.global.nc.u32 %r513, [%rd116];
	// end inline asm
	add.s32 	%r517, %r513, %r644;
	add.s64 	%rd117, %rd116, 1024;
	// begin inline asm
	ld.global.nc.u32 %r514, [%rd117];
	// end inline asm
	add.s32 	%r518, %r514, %r517;
	add.s64 	%rd118, %rd116, 2048;
	// begin inline asm
	ld.global.nc.u32 %r515, [%rd118];
	// end inline asm
	add.s32 	%r519, %r515, %r518;
	add.s64 	%rd119, %rd116, 3072;
	// begin inline asm
	ld.global.nc.u32 %r516, [%rd119];
	// end inline asm
	add.s32 	%r644, %r516, %r519;
	add.s32 	%r639, %r639, 1024;
	setp.lt.s32 	%p71, %r639, %r120;
	@%p71 bra 	$L__BB6_12;
$L__BB6_13:
	setp.lt.s32 	%p72, %r120, 256;
	@%p72 bra 	$L__BB6_18;
	// begin inline asm
	mov.u32 %r583, %laneid;
	// end inline asm
	mov.b32 	%r586, 1;
	mov.b32 	%r607, 31;
	mov.b32 	%r608, -1;
	// begin inline asm
	shfl.sync.down.b32 %r584, %r644, %r586, %r607, %r608;
	// end inline asm
	setp.gt.s32 	%p88, %r583, 30;
	selp.b32 	%r609, 0, %r584, %p88;
	add.s32 	%r590, %r609, %r644;
	mov.b32 	%r591, 2;
	// begin inline asm
	shfl.sync.down.b32 %r589, %r590, %r591, %r607, %r608;
	// end inline asm
	setp.gt.s32 	%p89, %r583, 29;
	selp.b32 	%r610, 0, %r589, %p89;
	add.s32 	%r595, %r590, %r610;
	mov.b32 	%r596, 4;
	// begin inline asm
	shfl.sync.down.b32 %r594, %r595, %r596, %r607, %r608;
	// end inline asm
	setp.gt.s32 	%p90, %r583, 27;
	selp.b32 	%r611, 0, %r594, %p90;
	add.s32 	%r600, %r595, %r611;
	mov.b32 	%r601, 8;
	// begin inline asm
	shfl.sync.down.b32 %r599, %r600, %r601, %r607, %r608;
	// end inline asm
	setp.gt.s32 	%p91, %r583, 23;
	selp.b32 	%r612, 0, %r599, %p91;
	add.s32 	%r605, %r600, %r612;
	mov.b32 	%r606, 16;
	// begin inline asm
	shfl.sync.down.b32 %r604, %r605, %r606, %r607, %r608;
	// end inline asm
	setp.gt.s32 	%p92, %r583, 15;
	selp.b32 	%r613, 0, %r604, %p92;
	add.s32 	%r686, %r605, %r613;
	setp.ne.s32 	%p93, %r583, 0;
	@%p93 bra 	$L__BB6_16;
	shr.u32 	%r614, %r1, 3;
	and.b32  	%r615, %r614, 124;
	mov.u32 	%r616, _ZZN3cub18CUB_300001_SM_10006detail6reduce28DeviceReduceSingleTileKernelINS2_10policy_hubIiyN4cuda3std3__44plusIiEEE10Policy1000EPiSC_iS9_iiNS7_10__identityEEEvT0_T1_T2_T3_T4_T6_E12temp_storage;
	add.s32 	%r617, %r616, %r615;
	st.shared.u32 	[%r617+8], %r686;
$L__BB6_16:
	bar.sync 	0;
	setp.ne.s32 	%p94, %r1, 0;
	@%p94 bra 	$L__BB6_72;
	ld.shared.u32 	%r618, [_ZZN3cub18CUB_300001_SM_10006detail6reduce28DeviceReduceSingleTileKernelINS2_10policy_hubIiyN4cuda3std3__44plusIiEEE10Policy1000EPiSC_iS9_iiNS7_10__identityEEEvT0_T1_T2_T3_T4_T6_E12temp_storage+12];
	add.s32 	%r619, %r618, %r686;
	ld.shared.u32 	%r620, [_ZZN3cub18CUB_300001_SM_10006detail6reduce28DeviceReduceSingleTileKernelINS2_10policy_hubIiyN4cuda3std3__44plusIiEEE10Policy1000EPiSC_iS9_iiNS7_10__identityEEEvT0_T1_T2_T3_T4_T6_E12temp_storage+16];
	add.s32 	%r621, %r619, %r620;
	ld.shared.u32 	%r622, [_ZZN3cub18CUB_300001_SM_10006detail6reduce28DeviceReduceSingleTileKernelINS2_10policy_hubIiyN4cuda3std3__44plusIiEEE10Policy1000EPiSC_iS9_iiNS7_10__identityEEEvT0_T1_T2_T3_T4_T6_E12temp_storage+20];
	add.s32 	%r623, %r621, %r622;
	ld.shared.u32 	%r624, [_ZZN3cub18CUB_300001_SM_10006detail6reduce28DeviceReduceSingleTileKernelINS2_10policy_hubIiyN4cuda3std3__44plusIiEEE10Policy1000EPiSC_iS9_iiNS7_10__identityEEEvT0_T1_T2_T3_T4_T6_E12temp_storage+24];
	add.s32 	%r625, %r623, %r624;
	ld.shared.u32 	%r626, [_ZZN3cub18CUB_300001_SM_10006detail6reduce28DeviceReduceSingleTileKernelINS2_10policy_hubIiyN4cuda3std3__44plusIiEEE10Policy1000EPiSC_iS9_iiNS7_10__identityEEEvT0_T1_T2_T3_T4_T6_E12temp_storage+28];
	add.s32 	%r627, %r625, %r626;
	ld.shared.u32 	%r628, [_ZZN3cub18CUB_300001_SM_10006detail6reduce28DeviceReduceSingleTileKernelINS2_10policy_hubIiyN4cuda3std3__44plusIiEEE10Policy1000EPiSC_iS9_iiNS7_10__identityEEEvT0_T1_T2_T3_T4_T6_E12temp_storage+32];
	add.s32 	%r629, %r627, %r628;
	ld.shared.u32 	%r630, [_ZZN3cub18CUB_300001_SM_10006detail6reduce28DeviceReduceSingleTileKernelINS2_10policy_hubIiyN4cuda3std3__44plusIiEEE10Policy1000EPiSC_iS9_iiNS7_10__identityEEEvT0_T1_T2_T3_T4_T6_E12temp_storage+36];
	add.s32 	%r686, %r629, %r630;
	bra.uni 	$L__BB6_72;
$L__BB6_18:
	// begin inline asm
	mov.u32 %r520, %laneid;
	// end inline asm
	and.b32  	%r546, %r1, 992;
	add.s32 	%r547, %r546, 32;
	setp.gt.s32 	%p73, %r547, %r120;
	not.b32 	%r548, %r546;
	add.s32 	%r549, %r120, %r548;
	selp.b32 	%r544, %r549, 31, %p73;
	mov.b32 	%r523, 1;
	mov.b32 	%r545, -1;
	// begin inline asm
	shfl.sync.down.b32 %r521, %r644, %r523, %r544, %r545;
	// end inline asm
	setp.lt.s32 	%p74, %r520, %r544;
	selp.b32 	%r550, %r521, 0, %p74;
	add.s32 	%r527, %r550, %r644;
	mov.b32 	%r528, 2;
	// begin inline asm
	shfl.sync.down.b32 %r526, %r527, %r528, %r544, %r545;
	// end inline asm
	add.s32 	%r551, %r520, 2;
	setp.gt.s32 	%p75, %r551, %r544;
	selp.b32 	%r552, 0, %r526, %p75;
	add.s32 	%r532, %r527, %r552;
	mov.b32 	%r533, 4;
	// begin inline asm
	shfl.sync.down.b32 %r531, %r532, %r533, %r544, %r545;
	// end inline asm
	add.s32 	%r553, %r520, 4;
	setp.gt.s32 	%p76, %r553, %r544;
	selp.b32 	%r554, 0, %r531, %p76;
	add.s32 	%r537, %r532, %r554;
	mov.b32 	%r538, 8;
	// begin inline asm
	shfl.sync.down.b32 %r536, %r537, %r538, %r544, %r545;
	// end inline asm
	add.s32 	%r555, %r520, 8;
	setp.gt.s32 	%p77, %r555, %r544;
	selp.b32 	%r556, 0, %r536, %p77;
	add.s32 	%r542, %r537, %r556;
	mov.b32 	%r543, 16;
	// begin inline asm
	shfl.sync.down.b32 %r541, %r542, %r543, %r544, %r545;
	// end inline asm
	add.s32 	%r557, %r520, 16;
	setp.gt.s32 	%p78, %r557, %r544;
	selp.b32 	%r558, 0, %r541, %p78;
	add.s32 	%r686, %r542, %r558;
	setp.ne.s32 	%p79, %r520, 0;
	@%p79 bra 	$L__BB6_20;
	shr.u32 	%r559, %r1, 3;
	and.b32  	%r560, %r559, 124;
	mov.u32 	%r561, _ZZN3cub18CUB_300001_SM_10006detail6reduce28DeviceReduceSingleTileKernelINS2_10policy_hubIiyN4cuda3std3__44plusIiEEE10Policy1000EPiSC_iS9_iiNS7_10__identityEEEvT0_T1_T2_T3_T4_T6_E12temp_storage;
	add.s32 	%r562, %r561, %r560;
	st.shared.u32 	[%r562+8], %r686;
$L__BB6_20:
	bar.sync 	0;
	setp.ne.s32 	%p80, %r1, 0;
	@%p80 bra 	$L__BB6_72;
	setp.gt.s32 	%p81, %r120, 32;
	ld.shared.u32 	%r563, [_ZZN3cub18CUB_300001_SM_10006detail6reduce28DeviceReduceSingleTileKernelINS2_10policy_hubIiyN4cuda3std3__44plusIiEEE10Policy1000EPiSC_iS9_iiNS7_10__identityEEEvT0_T1_T2_T3_T4_T6_E12temp_storage+12];
	selp.b32 	%r564, %r563, 0, %p81;
	add.s32 	%r565, %r564, %r686;
	setp.gt.s32 	%p82, %r120, 64;
	ld.shared.u32 	%r566, [_ZZN3cub18CUB_300001_SM_10006detail6reduce28DeviceReduceSingleTileKernelINS2_10policy_hubIiyN4cuda3std3__44plusIiEEE10Policy1000EPiSC_iS9_iiNS7_10__identityEEEvT0_T1_T2_T3_T4_T6_E12temp_storage+16];
	selp.b32 	%r567, %r566, 0, %p82;
	add.s32 	%r568, %r565, %r567;
	setp.gt.s32 	%p83, %r120, 96;
	ld.shared.u32 	%r569, [_ZZN3cub18CUB_300001_SM_10006detail6reduce28DeviceReduceSingleTileKernelINS2_10policy_hubIiyN4cuda3std3__44plusIiEEE10Policy1000EPiSC_iS9_iiNS7_10__identityEEEvT0_T1_T2_T3_T4_T6_E12temp_storage+20];
	selp.b32 	%r570, %r569, 0, %p83;
	add.s32 	%r571, %r568, %r570;
	setp.gt.s32 	%p84, %r120, 128;
	ld.shared.u32 	%r572, [_ZZN3cub18CUB_300001_SM_10006detail6reduce28DeviceReduceSingleTileKernelINS2_10policy_hubIiyN4cuda3std3__44plusIiEEE10Policy1000EPiSC_iS9_iiNS7_10__identityEEEvT0_T1_T2_T3_T4_T6_E12temp_storage+24];
	selp.b32 	%r573, %r572, 0, %p84;
	add.s32 	%r574, %r571, %r573;
	setp.gt.s32 	%p85, %r120, 160;
	ld.shared.u32 	%r575, [_ZZN3cub18CUB_300001_SM_10006detail6reduce28DeviceReduceSingleTileKernelINS2_10policy_hubIiyN4cuda3std3__44plusIiEEE10Policy1000EPiSC_iS9_iiNS7_10__identityEEEvT0_T1_T2_T3_T4_T6_E12temp_storage+28];
	selp.b32 	%r576, %r575, 0, %p85;
	add.s32 	%r577, %r574, %r576;
	setp.gt.s32 	%p86, %r120, 192;
	ld.shared.u32 	%r578, [_ZZN3cub18CUB_300001_SM_10006detail6reduce28DeviceReduceSingleTileKernelINS2_10policy_hubIiyN4cuda3std3__44plusIiEEE10Policy1000EPiSC_iS9_iiNS7_10__identityEEEvT0_T1_T2_T3_T4_T6_E12temp_storage+32];
	selp.b32 	%r579, %r578, 0, %p86;
	add.s32 	%r580, %r577, %r579;
	setp.gt.s32 	%p87, %r120, 224;
	ld.shared.u32 	%r581, [_ZZN3cub18CUB_300001_SM_10006detail6reduce28DeviceReduceSingleTileKernelINS2_10policy_hubIiyN4cuda3std3__44plusIiEEE10Policy1000EPiSC_iS9_iiNS7_10__identityEEEvT0_T1_T2_T3_T4_T6_E12temp_storage+36];
	selp.b32 	%r582, %r581, 0, %p87;
	add.s32 	%r686, %r580, %r582;
	bra.uni 	$L__BB6_72;
$L__BB6_22:
	mov.u32 	%r26, %tid.x;
	shl.b32 	%r377, %r26, 2;
	mul.wide.u32 	%rd86, %r377, 4;
	add.s64 	%rd76, %rd16, %rd86;
	// begin inline asm
	ld.global.nc.v2.u64 {%rd74, %rd75}, [%rd76];
	// end inline asm
	mov.b64 	{%r378, %r379}, %rd75;
	mov.b64 	{%r380, %r381}, %rd74;
	add.s64 	%rd79, %rd76, 4096;
	// begin inline asm
	ld.global.nc.v2.u64 {%rd77, %rd78}, [%rd79];
	// end inline asm
	mov.b64 	{%r382, %r383}, %rd78;
	mov.b64 	{%r384, %r385}, %rd77;
	add.s64 	%rd82, %rd76, 8192;
	// begin inline asm
	ld.global.nc.v2.u64 {%rd80, %rd81}, [%rd82];
	// end inline asm
	mov.b64 	{%r386, %r387}, %rd81;
	mov.b64 	{%r388, %r389}, %rd80;
	add.s64 	%rd85, %rd76, 12288;
	// begin inline asm
	ld.global.nc.v2.u64 {%rd83, %rd84}, [%rd85];
	// end inline asm
	mov.b64 	{%r390, %r391}, %rd84;
	mov.b64 	{%r392, %r393}, %rd83;
	add.s32 	%r394, %r381, %r380;
	add.s32 	%r395, %r378, %r394;
	add.s32 	%r396, %r379, %r395;
	add.s32 	%r397, %r384, %r396;
	add.s32 	%r398, %r385, %r397;
	add.s32 	%r399, %r382, %r398;
	add.s32 	%r400, %r383, %r399;
	add.s32 	%r401, %r388, %r400;
	add.s32 	%r402, %r389, %r401;
	add.s32 	%r403, %r386, %r402;
	add.s32 	%r404, %r387, %r403;
	add.s32 	%r405, %r392, %r404;
	add.s32 	%r406, %r393, %r405;
	add.s32 	%r407, %r390, %r406;
	add.s32 	%r659, %r391, %r407;
	setp.lt.u32 	%p50, %r120, 8192;
	mov.b32 	%r648, 4096;
	@%p50 bra 	$L__BB6_26;
	add.s32 	%r28, %r120, -4096;
	mov.b32 	%r648, 4096;
$L__BB6_24:
	mul.wide.s32 	%rd99, %r648, 4;
	add.s64 	%rd89, %rd76, %rd99;
	// begin inline asm
	ld.global.nc.v2.u64 {%rd87, %rd88}, [%rd89];
	// end inline asm
	mov.b64 	{%r409, %r410}, %rd88;
	mov.b64 	{%r411, %r412}, %rd87;
	add.s64 	%rd92, %rd89, 4096;
	// begin inline asm
	ld.global.nc.v2.u64 {%rd90, %rd91}, [%rd92];
	// end inline asm
	mov.b64 	{%r413, %r414}, %rd91;
	mov.b64 	{%r415, %r416}, %rd90;
	add.s64 	%rd95, %rd89, 8192;
	// begin inline asm
	ld.global.nc.v2.u64 {%rd93, %rd94}, [%rd95];
	// end inline asm
	mov.b64 	{%r417, %r418}, %rd94;
	mov.b64 	{%r419, %r420}, %rd93;
	add.s64 	%rd98, %rd89, 12288;
	// begin inline asm
	ld.global.nc.v2.u64 {%rd96, %rd97}, [%rd98];
	// end inline asm
	mov.b64 	{%r421, %r422}, %rd97;
	mov.b64 	{%r423, %r424}, %rd96;
	add.s32 	%r425, %r411, %r659;
	add.s32 	%r426, %r412, %r425;
	add.s32 	%r427, %r409, %r426;
	add.s32 	%r428, %r410, %r427;
	add.s32 	%r429, %r415, %r428;
	add.s32 	%r430, %r416, %r429;
	add.s32 	%r431, %r413, %r430;
	add.s32 	%r432, %r414, %r431;
	add.s32 	%r433, %r419, %r432;
	add.s32 	%r434, %r420, %r433;
	add.s32 	%r435, %r417, %r434;
	add.s32 	%r436, %r418, %r435;
	add.s32 	%r437, %r423, %r436;
	add.s32 	%r438, %r424, %r437;
	add.s32 	%r439, %r421, %r438;
	add.s32 	%r659, %r422, %r439;
	sub.s32 	%r440, %r120, %r648;
	setp.lt.s32 	%p51, %r440, 4096;
	@%p51 bra 	$L__BB6_34;
	add.s32 	%r648, %r648, 4096;
	setp.le.s32 	%p52, %r648, %r28;
	@%p52 bra 	$L__BB6_24;
$L__BB6_26:
	setp.le.s32 	%p53, %r120, %r648;
	@%p53 bra 	$L__BB6_34;
	sub.s32 	%r35, %r120, %r648;
	setp.ge.s32 	%p54, %r26, %r35;
	@%p54 bra 	$L__BB6_34;
	not.b32 	%r442, %r26;
	add.s32 	%r443, %r120, %r442;
	sub.s32 	%r36, %r443, %r648;
	and.b32  	%r444, %r36, 768;
	setp.eq.s32 	%p55, %r444, 768;
	mov.u32 	%r653, %r26;
	@%p55 bra 	$L__BB6_31;
	add.s32 	%r650, %r26, %r648;
	shr.u32 	%r445, %r36, 8;
	add.s32 	%r446, %r445, 1;
	and.b32  	%r447, %r446, 3;
	neg.s32 	%r649, %r447;
	mov.u32 	%r653, %r26;
$L__BB6_30:
	.pragma "nounroll";
	mul.wide.u32 	%rd101, %r650, 4;
	add.s64 	%rd100, %rd16, %rd101;
	// begin inline asm
	ld.global.nc.u32 %r448, [%rd100];
	// end inline asm
	add.s32 	%r659, %r448, %r659;
	add.s32 	%r653, %r653, 256;
	add.s32 	%r650, %r650, 256;
	add.s32 	%r649, %r649, 1;
	setp.ne.s32 	%p56, %r649, 0;
	@%p56 bra 	$L__BB6_30;
$L__BB6_31:
	setp.lt.u32 	%p57, %r36, 768;
	@%p57 bra 	$L__BB6_34;
	cvt.u64.u32 	%rd102, %r653;
	cvt.u64.u32 	%rd103, %r648;
	add.s64 	%rd104, %rd102, %rd103;
	shl.b64 	%rd105, %rd104, 2;
	add.s64 	%rd106, %rd105, %rd16;
	add.s64 	%rd122, %rd106, 2048;
	add.s32 	%r656, %r653, %r648;
$L__BB6_33:
	mul.wide.u32 	%rd111, %r656, 4;
	add.s64 	%rd107, %rd16, %rd111;
	// begin inline asm
	ld.global.nc.u32 %r449, [%rd107];
	// end inline asm
	add.s32 	%r453, %r449, %r659;
	add.s64 	%rd108, %rd122, -1024;
	// begin inline asm
	ld.global.nc.u32 %r450, [%rd108];
	// end inline asm
	add.s32 	%r454, %r450, %r453;
	// begin inline asm
	ld.global.nc.u32 %r451, [%rd122];
	// end inline asm
	add.s32 	%r455, %r451, %r454;
	add.s64 	%rd110, %rd122, 1024;
	// begin inline asm
	ld.global.nc.u32 %r452, [%rd110];
	// end inline asm
	add.s32 	%r659, %r452, %r455;
	add.s32 	%r653, %r653, 1024;
	add.s64 	%rd122, %rd122, 4096;
	add.s32 	%r656, %r656, 1024;
	setp.lt.s32 	%p58, %r653, %r35;
	@%p58 bra 	$L__BB6_33;
$L__BB6_34:
	// begin inline asm
	mov.u32 %r456, %laneid;
	// end inline asm
	mov.b32 	%r459, 1;
	mov.b32 	%r480, 31;
	mov.b32 	%r481, -1;
	// begin inline asm
	shfl.sync.down.b32 %r457, %r659, %r459, %r480, %r481;
	// end inline asm
	setp.gt.s32 	%p59, %r456, 30;
	selp.b32 	%r482, 0, %r457, %p59;
	add.s32 	%r463, %r482, %r659;
	mov.b32 	%r464, 2;
	// begin inline asm
	shfl.sync.down.b32 %r462, %r463, %r464, %r480, %r481;
	// end inline asm
	setp.gt.s32 	%p60, %r456, 29;
	selp.b32 	%r483, 0, %r462, %p60;
	add.s32 	%r468, %r463, %r483;
	mov.b32 	%r469, 4;
	// begin inline asm
	shfl.sync.down.b32 %r467, %r468, %r469, %r480, %r481;
	// end inline asm
	setp.gt.s32 	%p61, %r456, 27;
	selp.b32 	%r484, 0, %r467, %p61;
	add.s32 	%r473, %r468, %r484;
	mov.b32 	%r474, 8;
	// begin inline asm
	shfl.sync.down.b32 %r472, %r473, %r474, %r480, %r481;
	// end inline asm
	setp.gt.s32 	%p62, %r456, 23;
	selp.b32 	%r485, 0, %r472, %p62;
	add.s32 	%r478, %r473, %r485;
	mov.b32 	%r479, 16;
	// begin inline asm
	shfl.sync.down.b32 %r477, %r478, %r479, %r480, %r481;
	// end inline asm
	setp.gt.s32 	%p63, %r456, 15;
	selp.b32 	%r486, 0, %r477, %p63;
	add.s32 	%r686, %r478, %r486;
	setp.ne.s32 	%p64, %r456, 0;
	@%p64 bra 	$L__BB6_36;
	shr.u32 	%r487, %r26, 3;
	and.b32  	%r488, %r487, 124;
	mov.u32 	%r489, _ZZN3cub18CUB_300001_SM_10006detail6reduce28DeviceReduceSingleTileKernelINS2_10policy_hubIiyN4cuda3std3__44plusIiEEE10Policy1000EPiSC_iS9_iiNS7_10__identityEEEvT0_T1_T2_T3_T4_T6_E12temp_storage;
	add.s32 	%r490, %r489, %r488;
	st.shared.u32 	[%r490+8], %r686;
$L__BB6_36:
	bar.sync 	0;
	setp.ne.s32 	%p65, %r26, 0;
	@%p65 bra 	$L__BB6_72;
	ld.shared.u32 	%r491, [_ZZN3cub18CUB_300001_SM_10006detail6reduce28DeviceReduceSingleTileKernelINS2_10policy_hubIiyN4cuda3std3__44plusIiEEE10Policy1000EPiSC_iS9_iiNS7_10__identityEEEvT0_T1_T2_T3_T4_T6_E12temp_storage+12];
	add.s32 	%r492, %r491, %r686;
	ld.shared.u32 	%r493, [_ZZN3cub18CUB_300001_SM_10006detail6reduce28DeviceReduceSingleTileKernelINS2_10policy_hubIiyN4cuda3std3__44plusIiEEE10Policy1000EPiSC_iS9_iiNS7_10__identityEEEvT0_T1_T2_T3_T4_T6_E12temp_storage+16];
	add.s32 	%r494, %r492, %r493;
	ld.shared.u32 	%r495, [_ZZN3cub18CUB_300001_SM_10006detail6reduce28DeviceReduceSingleTileKernelINS2_10policy_hubIiyN4cuda3std3__44plusIiEEE10Policy1000EPiSC_iS9_iiNS7_10__identityEEEvT0_T1_T2_T3_T4_T6_E12temp_storage+20];
	add.s32 	%r496, %r494, %r495;
	ld.shared.u32 	%r497, [_ZZN3cub18CUB_300001_SM_10006detail6reduce28DeviceReduceSingleTileKernelINS2_10policy_hubIiyN4cuda3std3__44plusIiEEE10Policy1000EPiSC_iS9_iiNS7_10__identityEEEvT0_T1_T2_T3_T4_T6_E12temp_storage+24];
	add.s32 	%r498, %r496, %r497;
	ld.shared.u32 	%r499, [_ZZN3cub18CUB_300001_SM_10006detail6reduce28DeviceReduceSingleTileKernelINS2_10policy_hubIiyN4cuda3std3__44plusIiEEE10Policy1000EPiSC_iS9_iiNS7_10__identityEEEvT0_T1_T2_T3_T4_T6_E12temp_storage+28];
	add.s32 	%r500, %r498, %r499;
	ld.shared.u32 	%r501, [_ZZN3cub18CUB_300001_SM_10006detail6reduce28DeviceReduceSingleTileKernelINS2_10policy_hubIiyN4cuda3std3__44plusIiEEE10Policy1000EPiSC_iS9_iiNS7_10__identityEEEvT0_T1_T2_T3_T4_T6_E12temp_storage+32];
	add.s32 	%r502, %r500, %r501;
	ld.shared.u32 	%r503, [_ZZN3cub18CUB_300001_SM_10006detail6reduce28DeviceReduceSingleTileKernelINS2_10policy_hubIiyN4cuda3std3__44plusIiEEE10Policy1000EPiSC_iS9_iiNS7_10__identityEEEvT0_T1_T2_T3_T4_T6_E12temp_storage+36];
	add.s32 	%r686, %r502, %r503;
	bra.uni 	$L__BB6_72;
$L__BB6_38:
	setp.gt.s32 	%p3, %r120, 4095;
	@%p3 bra 	$L__BB6_56;
	mov.u32 	%r60, %tid.x;
	setp.ge.s32 	%p20, %r60, %r120;
	mov.b32 	%r670, 0;
	mov.u32 	%r665, %r60;
	@%p20 bra 	$L__BB6_41;
	mul.wide.u32 	%rd66, %r60, 4;
	add.s64 	%rd65, %rd16, %rd66;
	// begin inline asm
	ld.global.nc.u32 %r670, [%rd65];
	// end inline asm
	add.s32 	%r665, %r60, 256;
$L__BB6_41:
	setp.ge.s32 	%p21, %r665, %r120;
	@%p21 bra 	$L__BB6_47;
	not.b32 	%r252, %r665;
	add.s32 	%r65, %r120, %r252;
	and.b32  	%r253, %r65, 768;
	setp.eq.s32 	%p22, %r253, 768;
	@%p22 bra 	$L__BB6_45;
	mul.wide.u32 	%rd67, %r665, 4;
	add.s64 	%rd123, %rd16, %rd67;
	shr.u32 	%r254, %r65, 8;
	add.s32 	%r255, %r254, 1;
	and.b32  	%r256, %r255, 3;
	neg.s32 	%r662, %r256;
$L__BB6_44:
	.pragma "nounroll";
	// begin inline asm
	ld.global.nc.u32 %r257, [%rd123];
	// end inline asm
	add.s32 	%r670, %r257, %r670;
	add.s32 	%r665, %r665, 256;
	add.s64 	%rd123, %rd123, 1024;
	add.s32 	%r662, %r662, 1;
	setp.ne.s32 	%p23, %r662, 0;
	@%p23 bra 	$L__BB6_44;
$L__BB6_45:
	setp.lt.u32 	%p24, %r65, 768;
	@%p24 bra 	$L__BB6_47;
$L__BB6_46:
	mul.wide.s32 	%rd73, %r665, 4;
	add.s64 	%rd69, %rd16, %rd73;
	// begin inline asm
	ld.global.nc.u32 %r258, [%rd69];
	// end inline asm
	add.s32 	%r262, %r258, %r670;
	add.s64 	%rd70, %rd69, 1024;
	// begin inline asm
	ld.global.nc.u32 %r259, [%rd70];
	// end inline asm
	add.s32 	%r263, %r259, %r262;
	add.s64 	%rd71, %rd69, 2048;
	// begin inline asm
	ld.global.nc.u32 %r260, [%rd71];
	// end inline asm
	add.s32 	%r264, %r260, %r263;
	add.s64 	%rd72, %rd69, 3072;
	// begin inline asm
	ld.global.nc.u32 %r261, [%rd72];
	// end inline asm
	add.s32 	%r670, %r261, %r264;
	add.s32 	%r665, %r665, 1024;
	setp.lt.s32 	%p25, %r665, %r120;
	@%p25 bra 	$L__BB6_46;
$L__BB6_47:
	setp.lt.s32 	%p26, %r120, 256;
	@%p26 bra 	$L__BB6_52;
	// begin inline asm
	mov.u32 %r328, %laneid;
	// end inline asm
	mov.b32 	%r331, 1;
	mov.b32 	%r352, 31;
	mov.b32 	%r353, -1;
	// begin inline asm
	shfl.sync.down.b32 %r329, %r670, %r331, %r352, %r353;
	// end inline asm
	setp.gt.s32 	%p42, %r328, 30;
	selp.b32 	%r354, 0, %r329, %p42;
	add.s32 	%r335, %r354, %r670;
	mov.b32 	%r336, 2;
	// begin inline asm
	shfl.sync.down.b32 %r334, %r335, %r336, %r352, %r353;
	// end inline asm
	setp.gt.s32 	%p43, %r328, 29;
	selp.b32 	%r355, 0, %r334, %p43;
	add.s32 	%r340, %r335, %r355;
	mov.b32 	%r341, 4;
	// begin inline asm
	shfl.sync.down.b32 %r339, %r340, %r341, %r352, %r353;
	// end inline asm
	setp.gt.s32 	%p44, %r328, 27;
	selp.b32 	%r356, 0, %r339, %p44;
	add.s32 	%r345, %r340, %r356;
	mov.b32 	%r346, 8;
	// begin inline asm
	shfl.sync.down.b32 %r344, %r345, %r346, %r352, %r353;
	// end inline asm
	setp.gt.s32 	%p45, %r328, 23;
	selp.b32 	%r357, 0, %r344, %p45;
	add.s32 	%r350, %r345, %r357;
	mov.b32 	%r351, 16;
	// begin inline asm
	shfl.sync.down.b32 %r349, %r350, %r351, %r352, %r353;
	// end inline asm
	setp.gt.s32 	%p46, %r328, 15;
	selp.b32 	%r358, 0, %r349, %p46;
	add.s32 	%r686, %r350, %r358;
	setp.ne.s32 	%p47, %r328, 0;
	@%p47 bra 	$L__BB6_50;
	shr.u32 	%r359, %r60, 3;
	and.b32  	%r360, %r359, 124;
	mov.u32 	%r361, _ZZN3cub18CUB_300001_SM_10006detail6reduce28DeviceReduceSingleTileKernelINS2_10policy_hubIiyN4cuda3std3__44plusIiEEE10Policy1000EPiSC_iS9_iiNS7_10__identityEEEvT0_T1_T2_T3_T4_T6_E12temp_storage;
	add.s32 	%r362, %r361, %r360;
	st.shared.u32 	[%r362+8], %r686;
$L__BB6_50:
	bar.sync 	0;
	setp.ne.s32 	%p48, %r60, 0;
	@%p48 bra 	$L__BB6_72;
	ld.shared.u32 	%r363, [_ZZN3cub18CUB_300001_SM_10006detail6reduce28DeviceReduceSingleTileKernelINS2_10policy_hubIiyN4cuda3std3__44plusIiEEE10Policy1000EPiSC_iS9_iiNS7_10__identityEEEvT0_T1_T2_T3_T4_T6_E12temp_storage+12];
	add.s32 	%r364, %r363, %r686;
	ld.shared.u32 	%r365, [_ZZN3cub18CUB_300001_SM_10006detail6reduce28DeviceReduceSingleTileKernelINS2_10policy_hubIiyN4cuda3std3__44plusIiEEE10Policy1000EPiSC_iS9_iiNS7_10__identityEEEvT0_T1_T2_T3_T4_T6_E12temp_storage+16];
	add.s32 	%r366, %r364, %r365;
	ld.shared.u32 	%r367, [_ZZN3cub18CUB_300001_SM_10006detail6reduce28DeviceReduceSingleTileKernelINS2_10policy_hubIiyN4cuda3std3__44plusIiEEE10Policy1000EPiSC_iS9_iiNS7_10__identityEEEvT0_T1_T2_T3_T4_T6_E12temp_storage+20];
	add.s32 	%r368, %r366, %r367;
	ld.shared.u32 	%r369, [_ZZN3cub18CUB_300001_SM_10006detail6reduce28DeviceReduceSingleTileKernelINS2_10policy_hubIiyN4cuda3std3__44plusIiEEE10Policy1000EPiSC_iS9_iiNS7_10__identityEEEvT0_T1_T2_T3_T4_T6_E12temp_storage+24];
	add.s32 	%r370, %r368, %r369;
	ld.shared.u32 	%r371, [_ZZN3cub18CUB_300001_SM_10006detail6reduce28DeviceReduceSingleTileKernelINS2_10policy_hubIiyN4cuda3std3__44plusIiEEE10Policy1000EPiSC_iS9_iiNS7_10__identityEEEvT0_T1_T2_T3_T4_T6_E12temp_storage+28];
	add.s32 	%r372, %r370, %r371;
	ld.shared.u32 	%r373, [_ZZN3cub18CUB_300001_SM_10006detail6reduce28DeviceReduceSingleTileKernelINS2_10policy_hubIiyN4cuda3std3__44plusIiEEE10Policy1000EPiSC_iS9_iiNS7_10__identityEEEvT0_T1_T2_T3_T4_T6_E12temp_storage+32];
	add.s32 	%r374, %r372, %r373;
	ld.shared.u32 	%r375, [_ZZN3cub18CUB_300001_SM_10006detail6reduce28DeviceReduceSingleTileKernelINS2_10policy_hubIiyN4cuda3std3__44plusIiEEE10Policy1000EPiSC_iS9_iiNS7_10__identityEEEvT0_T1_T2_T3_T4_T6_E12temp_storage+36];
	add.s32 	%r686, %r374, %r375;
	bra.uni 	$L__BB6_72;
$L__BB6_52:
	// begin inline asm
	mov.u32 %r265, %laneid;
	// end inline asm
	and.b32  	%r291, %r60, 992;
	add.s32 	%r292, %r291, 32;
	setp.gt.s32 	%p27, %r292, %r120;
	not.b32 	%r293, %r291;
	add.s32 	%r294, %r120, %r293;
	selp.b32 	%r289, %r294, 31, %p27;
	mov.b32 	%r268, 1;
	mov.b32 	%r290, -1;
	// begin inline asm
	shfl.sync.down.b32 %r266, %r670, %r268, %r289, %r290;
	// end inline asm
	setp.lt.s32 	%p28, %r265, %r289;
	selp.b32 	%r295, %r266, 0, %p28;
	add.s32 	%r272, %r295, %r670;
	mov.b32 	%r273, 2;
	// begin inline asm
	shfl.sync.down.b32 %r271, %r272, %r273, %r289, %r290;
	// end inline asm
	add.s32 	%r296, %r265, 2;
	setp.gt.s32 	%p29, %r296, %r289;
	selp.b32 	%r297, 0, %r271, %p29;
	add.s32 	%r277, %r272, %r297;
	mov.b32 	%r278, 4;
	// begin inline asm
	shfl.sync.down.b32 %r276, %r277, %r278, %r289, %r290;
	// end inline asm
	add.s32 	%r298, %r265, 4;
	setp.gt.s32 	%p30, %r298, %r289;
	selp.b32 	%r299, 0, %r276, %p30;
	add.s32 	%r282, %r277, %r299;
	mov.b32 	%r283, 8;
	// begin inline asm
	shfl.sync.down.b32 %r281, %r282, %r283, %r289, %r290;
	// end inline asm
	add.s32 	%r300, %r265, 8;
	setp.gt.s32 	%p31, %r300, %r289;
	selp.b32 	%r301, 0, %r281, %p31;
	add.s32 	%r287, %r282, %r301;
	mov.b32 	%r288, 16;
	// begin inline asm
	shfl.sync.down.b32 %r286, %r287, %r288, %r289, %r290;
	// end inline asm
	add.s32 	%r302, %r265, 16;
	setp.gt.s32 	%p32, %r302, %r289;
	selp.b32 	%r303, 0, %r286, %p32;
	add.s32 	%r686, %r287, %r303;
	setp.ne.s32 	%p33, %r265, 0;
	@%p33 bra 	$L__BB6_54;
	shr.u32 	%r304, %r60, 3;
	and.b32  	%r305, %r304, 124;
	mov.u32 	%r306, _ZZN3cub18CUB_300001_SM_10006detail6reduce28DeviceReduceSingleTileKernelINS2_10policy_hubIiyN4cuda3std3__44plusIiEEE10Policy1000EPiSC_iS9_iiNS7_10__identityEEEvT0_T1_T2_T3_T4_T6_E12temp_storage;
	add.s32 	%r307, %r306, %r305;
	st.shared.u32 	[%r307+8], %r686;
$L__BB6_54:
	bar.sync 	0;
	setp.ne.s32 	%p34, %r60, 0;
	@%p34 bra 	$L__BB6_72;
	setp.gt.s32 	%p35, %r120, 32;
	ld.shared.u32 	%r308, [_ZZN3cub18CUB_300001_SM_10006detail6reduce28DeviceReduceSingleTileKernelINS2_10policy_hubIiyN4cuda3std3__44plusIiEEE10Policy1000EPiSC_iS9_iiNS7_10__identityEEEvT0_T1_T2_T3_T4_T6_E12temp_storage+12];
	selp.b32 	%r309, %r308, 0, %p35;
	add.s32 	%r310, %r309, %r686;
	setp.gt.s32 	%p36, %r120, 64;
	ld.shared.u32 	%r311, [_ZZN3cub18CUB_300001_SM_10006detail6reduce28DeviceReduceSingleTileKernelINS2_10policy_hubIiyN4cuda3std3__44plusIiEEE10Policy1000EPiSC_iS9_iiNS7_10__identityEEEvT0_T1_T2_T3_T4_T6_E12temp_storage+16];
	selp.b32 	%r312, %r311, 0, %p36;
	add.s32 	%r313, %r310, %r312;
	setp.gt.s32 	%p37, %r120, 96;
	ld.shared.u32 	%r314, [_ZZN3cub18CUB_300001_SM_10006detail6reduce28DeviceReduceSingleTileKernelINS2_10policy_hubIiyN4cuda3std3__44plusIiEEE10Policy1000EPiSC_iS9_iiNS7_10__identityEEEvT0_T1_T2_T3_T4_T6_E12temp_storage+20];
	selp.b32 	%r315, %r314, 0, %p37;
	add.s32 	%r316, %r313, %r315;
	setp.gt.s32 	%p38, %r120, 128;
	ld.shared.u32 	%r317, [_ZZN3cub18CUB_300001_SM_10006detail6reduce28DeviceReduceSingleTileKernelINS2_10policy_hubIiyN4cuda3std3__44plusIiEEE10Policy1000EPiSC_iS9_iiNS7_10__identityEEEvT0_T1_T2_T3_T4_T6_E12temp_storage+24];
	selp.b32 	%r318, %r317, 0, %p38;
	add.s32 	%r319, %r316, %r318;
	setp.gt.s32 	%p39, %r120, 160;
	ld.shared.u32 	%r320, [_ZZN3cub18CUB_300001_SM_10006detail6reduce28DeviceReduceSingleTileKernelINS2_10policy_hubIiyN4cuda3std3__44plusIiEEE10Policy1000EPiSC_iS9_iiNS7_10__identityEEEvT0_T1_T2_T3_T4_T6_E12temp_storage+28];
	selp.b32 	%r321, %r320, 0, %p39;
	add.s32 	%r322, %r319, %r321;
	setp.gt.s32 	%p40, %r120, 192;
	ld.shared.u32 	%r323, [_ZZN3cub18CUB_300001_SM_10006detail6reduce28DeviceReduceSingleTileKernelINS2_10policy_hubIiyN4cuda3std3__44plusIiEEE10Policy1000EPiSC_iS9_iiNS7_10__identityEEEvT0_T1_T2_T3_T4_T6_E12temp_storage+32];
	selp.b32 	%r324, %r323, 0, %p40;
	add.s32 	%r325, %r322, %r324;
	setp.gt.s32 	%p41, %r120, 224;
	ld.shared.u32 	%r326, [_ZZN3cub18CUB_300001_SM_10006detail6reduce28DeviceReduceSingleTileKernelINS2_10policy_hubIiyN4cuda3std3__44plusIiEEE10Policy1000EPiSC_iS9_iiNS7_10__identityEEEvT0_T1_T2_T3_T4_T6_E12temp_storage+36];
	selp.b32 	%r327, %r326, 0, %p41;
	add.s32 	%r686, %r325, %r327;
	bra.uni 	$L__BB6_72;
$L__BB6_56:
	mov.u32 	%r85, %tid.x;
	mul.wide.u32 	%rd35, %r85, 4;
	add.s64 	%rd19, %rd16, %rd35;
	// begin inline asm
	ld.global.nc.u32 %r122, [%rd19];
	// end inline asm
	add.s64 	%rd20, %rd19, 1024;
	// begin inline asm
	ld.global.nc.u32 %r123, [%rd20];
	// end inline asm
	add.s64 	%rd21, %rd19, 2048;
	// begin inline asm
	ld.global.nc.u32 %r124, [%rd21];
	// end inline asm
	add.s64 	%rd22, %rd19, 3072;
	// begin inline asm
	ld.global.nc.u32 %r125, [%rd22];
	// end inline asm
	add.s64 	%rd23, %rd19, 4096;
	// begin inline asm
	ld.global.nc.u32 %r126, [%rd23];
	// end inline asm
	add.s64 	%rd24, %rd19, 5120;
	// begin inline asm
	ld.global.nc.u32 %r127, [%rd24];
	// end inline asm
	add.s64 	%rd25, %rd19, 6144;
	// begin inline asm
	ld.global.nc.u32 %r128, [%rd25];
	// end inline asm
	add.s64 	%rd26, %rd19, 7168;
	// begin inline asm
	ld.global.nc.u32 %r129, [%rd26];
	// end inline asm
	add.s64 	%rd27, %rd19, 8192;
	// begin inline asm
	ld.global.nc.u32 %r130, [%rd27];
	// end inline asm
	add.s64 	%rd28, %rd19, 9216;
	// begin inline asm
	ld.global.nc.u32 %r131, [%rd28];
	// end inline asm
	add.s64 	%rd29, %rd19, 10240;
	// begin inline asm
	ld.global.nc.u32 %r132, [%rd29];
	// end inline asm
	add.s64 	%rd30, %rd19, 11264;
	// begin inline asm
	ld.global.nc.u32 %r133, [%rd30];
	// end inline asm
	add.s64 	%rd31, %rd19, 12288;
	// begin inline asm
	ld.global.nc.u32 %r134, [%rd31];
	// end inline asm
	add.s64 	%rd32, %rd19, 13312;
	// begin inline asm
	ld.global.nc.u32 %r135, [%rd32];
	// end inline asm
	add.s64 	%rd33, %rd19, 14336;
	// begin inline asm
	ld.global.nc.u32 %r136, [%rd33];
	// end inline asm
	add.s64 	%rd34, %rd19, 15360;
	// begin inline asm
	ld.global.nc.u32 %r137, [%rd34];
	// end inline asm
	add.s32 	%r139, %r123, %r122;
	add.s32 	%r140, %r124, %r139;
	add.s32 	%r141, %r125, %r140;
	add.s32 	%r142, %r126, %r141;
	add.s32 	%r143, %r127, %r142;
	add.s32 	%r144, %r128, %r143;
	add.s32 	%r145, %r129, %r144;
	add.s32 	%r146, %r130, %r145;
	add.s32 	%r147, %r131, %r146;
	add.s32 	%r148, %r132, %r147;
	add.s32 	%r149, %r133, %r148;
	add.s32 	%r150, %r134, %r149;
	add.s32 	%r151, %r135, %r150;
	add.s32 	%r152, %r136, %r151;
	add.s32 	%r685, %r137, %r152;
	setp.lt.u32 	%p4, %r120, 8192;
	mov.b32 	%r674, 4096;
	@%p4 bra 	$L__BB6_60;
	add.s32 	%r87, %r120, -4096;
	mov.b32 	%r674, 4096;
$L__BB6_58:
	mul.wide.s32 	%rd52, %r674, 4;
	add.s64 	%rd36, %rd19, %rd52;
	// begin inline asm
	ld.global.nc.u32 %r154, [%rd36];
	// end inline asm
	add.s64 	%rd37, %rd36, 1024;
	// begin inline asm
	ld.global.nc.u32 %r155, [%rd37];
	// end inline asm
	add.s64 	%rd38, %rd36, 2048;
	// begin inline asm
	ld.global.nc.u32 %r156, [%rd38];
	// end inline asm
	add.s64 	%rd39, %rd36, 3072;
	// begin inline asm
	ld.global.nc.u32 %r157, [%rd39];
	// end inline asm
	add.s64 	%rd40, %rd36, 4096;
	// begin inline asm
	ld.global.nc.u32 %r158, [%rd40];
	// end inline asm
	add.s64 	%rd41, %rd36, 5120;
	// begin inline asm
	ld.global.nc.u32 %r159, [%rd41];
	// end inline asm
	add.s64 	%rd42, %rd36, 6144;
	// begin inline asm
	ld.global.nc.u32 %r160, [%rd42];
	// end inline asm
	add.s64 	%rd43, %rd36, 7168;
	// begin inline asm
	ld.global.nc.u32 %r161, [%rd43];
	// end inline asm
	add.s64 	%rd44, %rd36, 8192;
	// begin inline asm
	ld.global.nc.u32 %r162, [%rd44];
	// end inline asm
	add.s64 	%rd45, %rd36, 9216;
	// begin inline asm
	ld.global.nc.u32 %r163, [%rd45];
	// end inline asm
	add.s64 	%rd46, %rd36, 10240;
	// begin inline asm
	ld.global.nc.u32 %r164, [%rd46];
	// end inline asm
	add.s64 	%rd47, %rd36, 11264;
	// begin inline asm
	ld.global.nc.u32 %r165, [%rd47];
	// end inline asm
	add.s64 	%rd48, %rd36, 12288;
	// begin inline asm
	ld.global.nc.u32 %r166, [%rd48];
	// end inline asm
	add.s64 	%rd49, %rd36, 13312;
	// begin inline asm
	ld.global.nc.u32 %r167, [%rd49];
	// end inline asm
	add.s64 	%rd50, %rd36, 14336;
	// begin inline asm
	ld.global.nc.u32 %r168, [%rd50];
	// end inline asm
	add.s64 	%rd51, %rd36, 15360;
	// begin inline asm
	ld.global.nc.u32 %r169, [%rd51];
	// end inline asm
	add.s32 	%r170, %r154, %r685;
	add.s32 	%r171, %r155, %r170;
	add.s32 	%r172, %r156, %r171;
	add.s32 	%r173, %r157, %r172;
	add.s32 	%r174, %r158, %r173;
	add.s32 	%r175, %r159, %r174;
	add.s32 	%r176, %r160, %r175;
	add.s32 	%r177, %r161, %r176;
	add.s32 	%r178, %r162, %r177;
	add.s32 	%r179, %r163, %r178;
	add.s32 	%r180, %r164, %r179;
	add.s32 	%r181, %r165, %r180;
	add.s32 	%r182, %r166, %r181;
	add.s32 	%r183, %r167, %r182;
	add.s32 	%r184, %r168, %r183;
	add.s32 	%r685, %r169, %r184;
	sub.s32 	%r185, %r120, %r674;
	setp.lt.s32 	%p5, %r185, 4096;
	@%p5 bra 	$L__BB6_68;
	add.s32 	%r674, %r674, 4096;
	setp.le.s32 	%p6, %r674, %r87;
	@%p6 bra 	$L__BB6_58;
$L__BB6_60:
	setp.le.s32 	%p7, %r120, %r674;
	@%p7 bra 	$L__BB6_68;
	sub.s32 	%r94, %r120, %r674;
	setp.ge.s32 	%p8, %r85, %r94;
	@%p8 bra 	$L__BB6_68;
	not.b32 	%r187, %r85;
	add.s32 	%r188, %r120, %r187;
	sub.s32 	%r95, %r188, %r674;
	and.b32  	%r189, %r95, 768;
	setp.eq.s32 	%p9, %r189, 768;
	mov.u32 	%r679, %r85;
	@%p9 bra 	$L__BB6_65;
	add.s32 	%r676, %r85, %r674;
	shr.u32 	%r190, %r95, 8;
	add.s32 	%r191, %r190, 1;
	and.b32  	%r192, %r191, 3;
	neg.s32 	%r675, %r192;
	mov.u32 	%r679, %r85;
$L__BB6_64:
	.pragma "nounroll";
	mul.wide.u32 	%rd54, %r676, 4;
	add.s64 	%rd53, %rd16, %rd54;
	// begin inline asm
	ld.global.nc.u32 %r193, [%rd53];
	// end inline asm
	add.s32 	%r685, %r193, %r685;
	add.s32 	%r679, %r679, 256;
	add.s32 	%r676, %r676, 256;
	add.s32 	%r675, %r675, 1;
	setp.ne.s32 	%p10, %r675, 0;
	@%p10 bra 	$L__BB6_64;
$L__BB6_65:
	setp.lt.u32 	%p11, %r95, 768;
	@%p11 bra 	$L__BB6_68;
	cvt.u64.u32 	%rd55, %r679;
	cvt.u64.u32 	%rd56, %r674;
	add.s64 	%rd57, %rd55, %rd56;
	shl.b64 	%rd58, %rd57, 2;
	add.s64 	%rd59, %rd58, %rd16;
	add.s64 	%rd124, %rd59, 2048;
	add.s32 	%r682, %r679, %r674;
$L__BB6_67:
	mul.wide.u32 	%rd64, %r682, 4;
	add.s64 	%rd60, %rd16, %rd64;
	// begin inline asm
	ld.global.nc.u32 %r194, [%rd60];
	// end inline asm
	add.s32 	%r198, %r194, %r685;
	add.s64 	%rd61, %rd124, -1024;
	// begin inline asm
	ld.global.nc.u32 %r195, [%rd61];
	// end inline asm
	add.s32 	%r199, %r195, %r198;
	// begin inline asm
	ld.global.nc.u32 %r196, [%rd124];
	// end inline asm
	add.s32 	%r200, %r196, %r199;
	add.s64 	%rd63, %rd124, 1024;
	// begin inline asm
	ld.global.nc.u32 %r197, [%rd63];
	// end inline asm
	add.s32 	%r685, %r197, %r200;
	add.s32 	%r679, %r679, 1024;
	add.s64 	%rd124, %rd124, 4096;
	add.s32 	%r682, %r682, 1024;
	setp.lt.s32 	%p12, %r679, %r94;
	@%p12 bra 	$L__BB6_67;
$L__BB6_68:
	// begin inline asm
	mov.u32 %r201, %laneid;
	// end inline asm
	mov.b32 	%r204, 1;
	mov.b32 	%r225, 31;
	mov.b32 	%r226, -1;
	// begin inline asm
	shfl.sync.down.b32 %r202, %r685, %r204, %r225, %r226;
	// end inline asm
	setp.gt.s32 	%p13, %r201, 30;
	selp.b32 	%r227, 0, %r202, %p13;
	add.s32 	%r208, %r227, %r685;
	mov.b32 	%r209, 2;
	// begin inline asm
	shfl.sync.down.b32 %r207, %r208, %r209, %r225, %r226;
	// end inline asm
	setp.gt.s32 	%p14, %r201, 29;
	selp.b32 	%r228, 0, %r207, %p14;
	add.s32 	%r213, %r208, %r228;
	mov.b32 	%r214, 4;
	// begin inline asm
	shfl.sync.down.b32 %r212, %r213, %r214, %r225, %r226;
	// end inline asm
	setp.gt.s32 	%p15, %r201, 27;
	selp.b32 	%r229, 0, %r212, %p15;
	add.s32 	%r218, %r213, %r229;
	mov.b32 	%r219, 8;
	// begin inline asm
	shfl.sync.down.b32 %r217, %r218, %r219, %r225, %r226;
	// end inline asm
	setp.gt.s32 	%p16, %r201, 23;
	selp.b32 	%r230, 0, %r217, %p16;
	add.s32 	%r223, %r218, %r230;
	mov.b32 	%r224, 16;
	// begin inline asm
	shfl.sync.down.b32 %r222, %r223, %r224, %r225, %r226;
	// end inline asm
	setp.gt.s32 	%p17, %r201, 15;
	selp.b32 	%r231, 0, %r222, %p17;
	add.s32 	%r686, %r223, %r231;
	setp.ne.s32 	%p18, %r201, 0;
	@%p18 bra 	$L__BB6_70;
	shr.u32 	%r232, %r85, 3;
	and.b32  	%r233, %r232, 124;
	mov.u32 	%r234, _ZZN3cub18CUB_300001_SM_10006detail6reduce28DeviceReduceSingleTileKernelINS2_10policy_hubIiyN4cuda3std3__44plusIiEEE10Policy1000EPiSC_iS9_iiNS7_10__identityEEEvT0_T1_T2_T3_T4_T6_E12temp_storage;
	add.s32 	%r235, %r234, %r233;
	st.shared.u32 	[%r235+8], %r686;
$L__BB6_70:
	bar.sync 	0;
	setp.ne.s32 	%p19, %r85, 0;
	@%p19 bra 	$L__BB6_72;
	ld.shared.u32 	%r236, [_ZZN3cub18CUB_300001_SM_10006detail6reduce28DeviceReduceSingleTileKernelINS2_10policy_hubIiyN4cuda3std3__44plusIiEEE10Policy1000EPiSC_iS9_iiNS7_10__identityEEEvT0_T1_T2_T3_T4_T6_E12temp_storage+12];
	add.s32 	%r237, %r236, %r686;
	ld.shared.u32 	%r238, [_ZZN3cub18CUB_300001_SM_10006detail6reduce28DeviceReduceSingleTileKernelINS2_10policy_hubIiyN4cuda3std3__44plusIiEEE10Policy1000EPiSC_iS9_iiNS7_10__identityEEEvT0_T1_T2_T3_T4_T6_E12temp_storage+16];
	add.s32 	%r239, %r237, %r238;
	ld.shared.u32 	%r240, [_ZZN3cub18CUB_300001_SM_10006detail6reduce28DeviceReduceSingleTileKernelINS2_10policy_hubIiyN4cuda3std3__44plusIiEEE10Policy1000EPiSC_iS9_iiNS7_10__identityEEEvT0_T1_T2_T3_T4_T6_E12temp_storage+20];
	add.s32 	%r241, %r239, %r240;
	ld.shared.u32 	%r242, [_ZZN3cub18CUB_300001_SM_10006detail6reduce28DeviceReduceSingleTileKernelINS2_10policy_hubIiyN4cuda3std3__44plusIiEEE10Policy1000EPiSC_iS9_iiNS7_10__identityEEEvT0_T1_T2_T3_T4_T6_E12temp_storage+24];
	add.s32 	%r243, %r241, %r242;
	ld.shared.u32 	%r244, [_ZZN3cub18CUB_300001_SM_10006detail6reduce28DeviceReduceSingleTileKernelINS2_10policy_hubIiyN4cuda3std3__44plusIiEEE10Policy1000EPiSC_iS9_iiNS7_10__identityEEEvT0_T1_T2_T3_T4_T6_E12temp_storage+28];
	add.s32 	%r245, %r243, %r244;
	ld.shared.u32 	%r246, [_ZZN3cub18CUB_300001_SM_10006detail6reduce28DeviceReduceSingleTileKernelINS2_10policy_hubIiyN4cuda3std3__44plusIiEEE10Policy1000EPiSC_iS9_iiNS7_10__identityEEEvT0_T1_T2_T3_T4_T6_E12temp_storage+32];
	add.s32 	%r247, %r245, %r246;
	ld.shared.u32 	%r248, [_ZZN3cub18CUB_300001_SM_10006detail6reduce28DeviceReduceSingleTileKernelINS2_10policy_hubIiyN4cuda3std3__44plusIiEEE10Policy1000EPiSC_iS9_iiNS7_10__identityEEEvT0_T1_T2_T3_T4_T6_E12temp_storage+36];
	add.s32 	%r686, %r247, %r248;
$L__BB6_72:
	mov.u32 	%r631, %tid.x;
	setp.ne.s32 	%p95, %r631, 0;
	@%p95 bra 	$L__BB6_74;
	add.s32 	%r632, %r686, %r121;
	st.global.u32 	[%rd1], %r632;
$L__BB6_74:
	ret;

}


// ===== COMPILED SASS (sm_100) =====

	.target	sm_100

	.elftype	@"ET_EXEC"


//--------------------- .note.nv.tkinfo           --------------------------
	.section	.note.nv.tkinfo,"",@"SHT_NOTE"
	.sectionflags	@"SHF_NOTE_NV_TKINFO"
	.tkinfo
        /*0018*/ 	.word	0x00000002
        /*0030*/ 	.string	""
        /*0030*/ 	.string	"ptxas"
        /*0030*/ 	.string	"Cuda compilation tools, release 13.0, V13.0.88"
        /*0030*/ 	.string	"Build cuda_13.0.r13.0/compiler.36424714_0"
        /*0030*/ 	.string	"-arch sm_100 -m 64 "



//--------------------- .note.nv.cuinfo           --------------------------
	.section	.note.nv.cuinfo,"",@"SHT_NOTE"
	.sectionflags	@"SHF_NOTE_NV_CUINFO"
        /*0018*/ 	.short	0x0002
        /*001a*/ 	.short	0x0064
        /*001c*/ 	.short	0x0082
	.zero		2


//--------------------- .nv.info                  --------------------------
	.section	.nv.info,"",@"SHT_CUDA_INFO"
	.align	4


	//----- nvinfo : EIATTR_REGCOUNT
	.align		4
        /*0000*/ 	.byte	0x04, 0x2f
        /*0002*/ 	.short	(.L_44 - .L_43)
	.align		4
.L_43:
        /*0004*/ 	.word	index@(_ZN3cub18CUB_300001_SM_10006detail11EmptyKernelIvEEvv)
        /*0008*/ 	.word	0x00000004


	//----- nvinfo : EIATTR_FRAME_SIZE
	.align		4
.L_44:
        /*000c*/ 	.byte	0x04, 0x11
        /*000e*/ 	.short	(.L_46 - .L_45)
	.align		4
.L_45:
        /*0010*/ 	.word	index@(_ZN3cub18CUB_300001_SM_10006detail11EmptyKernelIvEEvv)
        /*0014*/ 	.word	0x00000000


	//----- nvinfo : EIATTR_REGCOUNT
	.align		4
.L_46:
        /*0018*/ 	.byte	0x04, 0x2f
        /*001a*/ 	.short	(.L_48 - .L_47)
	.align		4
.L_47:
        /*001c*/ 	.word	index@(_ZN3cub18CUB_300001_SM_10006detail6reduce28DeviceReduceSingleTileKernelINS2_10policy_hubIijN4cuda3std3__44plusIiEEE10Policy1000EN6thrust24THRUST_300001_SM_1000_NS20permutation_iteratorINSD_10device_ptrIKiEENSD_18transform_iteratorI18SubarrayIndexMap3DNSD_17counting_iteratorIiNSD_11use_defaultESL_SL_EESL_SL_EEEEPijS9_iiNS7_10__identityEEEvT0_T1_T2_T3_T4_T6_)
        /*0020*/ 	.word	0x00000050


	//----- nvinfo : EIATTR_FRAME_SIZE
	.align		4
.L_48:
        /*0024*/ 	.byte	0x04, 0x11
        /*0026*/ 	.short	(.L_50 - .L_49)
	.align		4
.L_49:
        /*0028*/ 	.word	index@(_ZN3cub18CUB_300001_SM_10006detail6reduce28DeviceReduceSingleTileKernelINS2_10policy_hubIijN4cuda3std3__44plusIiEEE10Policy1000EN6thrust24THRUST_300001_SM_1000_NS20permutation_iteratorINSD_10device_ptrIKiEENSD_18transform_iteratorI18SubarrayIndexMap3DNSD_17counting_iteratorIiNSD_11use_defaultESL_SL_EESL_SL_EEEEPijS9_iiNS7_10__identityEEEvT0_T1_T2_T3_T4_T6_)
        /*002c*/ 	.word	0x00000000


	//----- nvinfo : EIATTR_REGCOUNT
	.align		4
.L_50:
        /*0030*/ 	.byte	0x04, 0x2f
        /*0032*/ 	.short	(.L_52 - .L_51)
	.align		4
.L_51:
        /*0034*/ 	.word	index@(_ZN3cub18CUB_300001_SM_10006detail6reduce18DeviceReduceKernelINS2_10policy_hubIijN4cuda3std3__44plusIiEEE10Policy1000EN6thrust24THRUST_300001_SM_1000_NS20permutation_iteratorINSD_10device_ptrIKiEENSD_18transform_iteratorI18SubarrayIndexMap3DNSD_17counting_iteratorIiNSD_11use_defaultESL_SL_EESL_SL_EEEEjS9_iNS7_10__identityEEEvT0_PT3_T1_NS0_13GridEvenShareIST_EET2_T4_)
        /*0038*/ 	.word	0x00000030


	//----- nvinfo : EIATTR_FRAME_SIZE
	.align		4
.L_52:
        /*003c*/ 	.byte	0x04, 0x11
        /*003e*/ 	.short	(.L_54 - .L_53)
	.align		4
.L_53:
        /*0040*/ 	.word	index@(_ZN3cub18CUB_300001_SM_10006detail6reduce18DeviceReduceKernelINS2_10policy_hubIijN4cuda3std3__44plusIiEEE10Policy1000EN6thrust24THRUST_300001_SM_1000_NS20permutation_iteratorINSD_10device_ptrIKiEENSD_18transform_iteratorI18SubarrayIndexMap3DNSD_17counting_iteratorIiNSD_11use_defaultESL_SL_EESL_SL_EEEEjS9_iNS7_10__identityEEEvT0_PT3_T1_NS0_13GridEvenShareIST_EET2_T4_)
        /*0044*/ 	.word	0x00000000


	//----- nvinfo : EIATTR_REGCOUNT
	.align		4
.L_54:
        /*0048*/ 	.byte	0x04, 0x2f
        /*004a*/ 	.short	(.L_56 - .L_55)
	.align		4
.L_55:
        /*004c*/ 	.word	index@(_ZN3cub18CUB_300001_SM_10006detail6reduce28DeviceReduceSingleTileKernelINS2_10policy_hubIijN4cuda3std3__44plusIiEEE10Policy1000EPiSC_iS9_iiNS7_10__identityEEEvT0_T1_T2_T3_T4_T6_)
        /*0050*/ 	.word	0x00000020


	//----- nvinfo : EIATTR_FRAME_SIZE
	.align		4
.L_56:
        /*0054*/ 	.byte	0x04, 0x11
        /*0056*/ 	.short	(.L_58 - .L_57)
	.align		4
.L_57:
        /*0058*/ 	.word	index@(_ZN3cub18CUB_300001_SM_10006detail6reduce28DeviceReduceSingleTileKernelINS2_10policy_hubIijN4cuda3std3__44plusIiEEE10Policy1000EPiSC_iS9_iiNS7_10__identityEEEvT0_T1_T2_T3_T4_T6_)
        /*005c*/ 	.word	0x00000000


	//----- nvinfo : EIATTR_REGCOUNT
	.align		4
.L_58:
        /*0060*/ 	.byte	0x04, 0x2f
        /*0062*/ 	.short	(.L_60 - .L_59)
	.align		4
.L_59:
        /*0064*/ 	.word	index@(_ZN3cub18CUB_300001_SM_10006detail6reduce28DeviceReduceSingleTileKernelINS2_10policy_hubIiyN4cuda3std3__44plusIiEEE10Policy1000EN6thrust24THRUST_300001_SM_1000_NS20permutation_iteratorINSD_10device_ptrIKiEENSD_18transform_iteratorI18SubarrayIndexMap3DNSD_17counting_iteratorIiNSD_11use_defaultESL_SL_EESL_SL_EEEEPiyS9_iiNS7_10__identityEEEvT0_T1_T2_T3_T4_T6_)
        /*0068*/ 	.word	0x00000050


	//----- nvinfo : EIATTR_FRAME_SIZE
	.align		4
.L_60:
        /*006c*/ 	.byte	0x04, 0x11
        /*006e*/ 	.short	(.L_62 - .L_61)
	.align		4
.L_61:
        /*0070*/ 	.word	index@(_ZN3cub18CUB_300001_SM_10006detail6reduce28DeviceReduceSingleTileKernelINS2_10policy_hubIiyN4cuda3std3__44plusIiEEE10Policy1000EN6thrust24THRUST_300001_SM_1000_NS20permutation_iteratorINSD_10device_ptrIKiEENSD_18transform_iteratorI18SubarrayIndexMap3DNSD_17counting_iteratorIiNSD_11use_defaultESL_SL_EESL_SL_EEEEPiyS9_iiNS7_10__identityEEEvT0_T1_T2_T3_T4_T6_)
        /*0074*/ 	.word	0x00000000


	//----- nvinfo : EIATTR_REGCOUNT
	.align		4
.L_62:
        /*0078*/ 	.byte	0x04, 0x2f
        /*007a*/ 	.short	(.L_64 - .L_63)
	.align		4
.L_63:
        /*007c*/ 	.word	index@(_ZN3cub18CUB_300001_SM_10006detail6reduce18DeviceReduceKernelINS2_10policy_hubIiyN4cuda3std3__44plusIiEEE10Policy1000EN6thrust24THRUST_300001_SM_1000_NS20permutation_iteratorINSD_10device_ptrIKiEENSD_18transform_iteratorI18SubarrayIndexMap3DNSD_17counting_iteratorIiNSD_11use_defaultESL_SL_EESL_SL_EEEEyS9_iNS7_10__identityEEEvT0_PT3_T1_NS0_13GridEvenShareIST_EET2_T4_)
        /*0080*/ 	.word	0x00000030


	//----- nvinfo : EIATTR_FRAME_SIZE
	.align		4
.L_64:
        /*0084*/ 	.byte	0x04, 0x11
        /*0086*/ 	.short	(.L_66 - .L_65)
	.align		4
.L_65:
        /*0088*/ 	.word	index@(_ZN3cub18CUB_300001_SM_10006detail6reduce18DeviceReduceKernelINS2_10policy_hubIiyN4cuda3std3__44plusIiEEE10Policy1000EN6thrust24THRUST_300001_SM_1000_NS20permutation_iteratorINSD_10device_ptrIKiEENSD_18transform_iteratorI18SubarrayIndexMap3DNSD_17counting_iteratorIiNSD_11use_defaultESL_SL_EESL_SL_EEEEyS9_iNS7_10__identityEEEvT0_PT3_T1_NS0_13GridEvenShareIST_EET2_T4_)
        /*008c*/ 	.word	0x00000000


	//----- nvinfo : EIATTR_REGCOUNT
	.align		4
.L_66:
        /*0090*/ 	.byte	0x04, 0x2f
        /*0092*/ 	.short	(.L_68 - .L_67)
	.align		4
.L_67:
        /*0094*/ 	.word	index@(_ZN3cub18CUB_300001_SM_10006detail6reduce28DeviceReduceSingleTileKernelINS2_10policy_hubIiyN4cuda3std3__44plusIiEEE10Policy1000EPiSC_iS9_iiNS7_10__identityEEEvT0_T1_T2_T3_T4_T6_)
        /*0098*/ 	.word	0x00000020


	//----- nvinfo : EIATTR_FRAME_SIZE
	.align		4
.L_68:
        /*009c*/ 	.byte	0x04, 0x11
        /*009e*/ 	.short	(.L_70 - .L_69)
	.align		4
.L_69:
        /*00a0*/ 	.word	index@(_ZN3cub18CUB_300001_SM_10006detail6reduce28DeviceReduceSingleTileKernelINS2_10policy_hubIiyN4cuda3std3__44plusIiEEE10Policy1000EPiSC_iS9_iiNS7_10__identityEEEvT0_T1_T2_T3_T4_T6_)
        /*00a4*/ 	.word	0x00000000


	//----- nvinfo : EIATTR_MIN_STACK_SIZE
	.align		4
.L_70:
        /*00a8*/ 	.byte	0x04, 0x12
        /*00aa*/ 	.short	(.L_72 - .L_71)
	.align		4
.L_71:
        /*00ac*/ 	.word	index@(_ZN3cub18CUB_300001_SM_10006detail6reduce28DeviceReduceSingleTileKernelINS2_10policy_hubIiyN4cuda3std3__44plusIiEEE10Policy1000EPiSC_iS9_iiNS7_10__identityEEEvT0_T1_T2_T3_T4_T6_)
        /*00b0*/ 	.word	0x00000000


	//----- nvinfo : EIATTR_MIN_STACK_SIZE
	.align		4
.L_72:
        /*00b4*/ 	.byte	0x04, 0x12
        /*00b6*/ 	.short	(.L_74 - .L_73)
	.align		4
.L_73:
        /*00b8*/ 	.word	index@(_ZN3cub18CUB_300001_SM_10006detail6reduce18DeviceReduceKernelINS2_10policy_hubIiyN4cuda3std3__44plusIiEEE10Policy1000EN6thrust24THRUST_300001_SM_1000_NS20permutation_iteratorINSD_10device_ptrIKiEENSD_18transform_iteratorI18SubarrayIndexMap3DNSD_17counting_iteratorIiNSD_11use_defaultESL_SL_EESL_SL_EEEEyS9_iNS7_10__identityEEEvT0_PT3_T1_NS0_13GridEvenShareIST_EET2_T4_)
        /*00bc*/ 	.word	0x00000000


	//----- nvinfo : EIATTR_MIN_STACK_SIZE
	.align		4
.L_74:
        /*00c0*/ 	.byte	0x04, 0x12
        /*00c2*/ 	.short	(.L_76 - .L_75)
	.align		4
.L_75:
        /*00c4*/ 	.word	index@(_ZN3cub18CUB_300001_SM_10006detail6reduce28DeviceReduceSingleTileKernelINS2_10policy_hubIiyN4cuda3std3__44plusIiEEE10Policy1000EN6thrust24THRUST_300001_SM_1000_NS20permutation_iteratorINSD_10device_ptrIKiEENSD_18transform_iteratorI18SubarrayIndexMap3DNSD_17counting_iteratorIiNSD_11use_defaultESL_SL_EESL_SL_EEEEPiyS9_iiNS7_10__identityEEEvT0_T1_T2_T3_T4_T6_)
        /*00c8*/ 	.word	0x00000000


	//----- nvinfo : EIATTR_MIN_STACK_SIZE
	.align		4
.L_76:
        /*00cc*/ 	.byte	0x04, 0x12
        /*00ce*/ 	.short	(.L_78 - .L_77)
	.align		4
.L_77:
        /*00d0*/ 	.word	index@(_ZN3cub18CUB_300001_SM_10006detail6reduce28DeviceReduceSingleTileKernelINS2_10policy_hubIijN4cuda3std3__44plusIiEEE10Policy1000EPiSC_iS9_iiNS7_10__identityEEEvT0_T1_T2_T3_T4_T6_)
        /*00d4*/ 	.word	0x00000000


	//----- nvinfo : EIATTR_MIN_STACK_SIZE
	.align		4
.L_78:
        /*00d8*/ 	.byte	0x04, 0x12
        /*00da*/ 	.short	(.L_80 - .L_79)
	.align		4
.L_79:
        /*00dc*/ 	.word	index@(_ZN3cub18CUB_300001_SM_10006detail6reduce18DeviceReduceKernelINS2_10policy_hubIijN4cuda3std3__44plusIiEEE10Policy1000EN6thrust24THRUST_300001_SM_1000_NS20permutation_iteratorINSD_10device_ptrIKiEENSD_18transform_iteratorI18SubarrayIndexMap3DNSD_17counting_iteratorIiNSD_11use_defaultESL_SL_EESL_SL_EEEEjS9_iNS7_10__identityEEEvT0_PT3_T1_NS0_13GridEvenShareIST_EET2_T4_)
        /*00e0*/ 	.word	0x00000000


	//----- nvinfo : EIATTR_MIN_STACK_SIZE
	.align		4
.L_80:
        /*00e4*/ 	.byte	0x04, 0x12
        /*00e6*/ 	.short	(.L_82 - .L_81)
	.align		4
.L_81:
        /*00e8*/ 	.word	index@(_ZN3cub18CUB_300001_SM_10006detail6reduce28DeviceReduceSingleTileKernelINS2_10policy_hubIijN4cuda3std3__44plusIiEEE10Policy1000EN6thrust24THRUST_300001_SM_1000_NS20permutation_iteratorINSD_10device_ptrIKiEENSD_18transform_iteratorI18SubarrayIndexMap3DNSD_17counting_iteratorIiNSD_11use_defaultESL_SL_EESL_SL_EEEEPijS9_iiNS7_10__identityEEEvT0_T1_T2_T3_T4_T6_)
        /*00ec*/ 	.word	0x00000000


	//----- nvinfo : EIATTR_MIN_STACK_SIZE
	.align		4
.L_82:
        /*00f0*/ 	.byte	0x04, 0x12
        /*00f2*/ 	.short	(.L_84 - .L_83)
	.align		4
.L_83:
        /*00f4*/ 	.word	index@(_ZN3cub18CUB_300001_SM_10006detail11EmptyKernelIvEEvv)
        /*00f8*/ 	.word	0x00000000
.L_84:


//--------------------- .nv.compat                --------------------------
	.section	.nv.compat,"",@"SHT_CUDA_COMPAT_INFO"
	.align	4
        /*0000*/ 	.byte	0x02, 0x09, 0x00, 0x00, 0x02, 0x02, 0x01, 0x00, 0x02, 0x05, 0x05, 0x00, 0x03, 0x07, 0x01, 0x01
        /*0010*/ 	.byte	0x02, 0x03, 0x00, 0x00, 0x02, 0x06, 0x01, 0x00, 0x04, 0x0b, 0x08, 0x00, 0x09, 0x00, 0x00, 0x00
        /*0020*/ 	.byte	0x00, 0x00, 0x00, 0x00


//--------------------- .nv.info._ZN3cub18CUB_300001_SM_10006detail6reduce28DeviceReduceSingleTileKernelINS2_10policy_hubIiyN4cuda3std3__44plusIiEEE10Policy1000EPiSC_iS9_iiNS7_10__identityEEEvT0_T1_T2_T3_T4_T6_ --------------------------
	.section	.nv.info._ZN3cub18CUB_300001_SM_10006detail6reduce28DeviceReduceSingleTileKernelINS2_10policy_hubIiyN4cuda3std3__44plusIiEEE10Policy1000EPiSC_iS9_iiNS7_10__identityEEEvT0_T1_T2_T3_T4_T6_,"",@"SHT_CUDA_INFO"
	.sectionflags	@""
	.align	4


	//----- nvinfo : EIATTR_CUDA_API_VERSION
	.align		4
        /*0000*/ 	.byte	0x04, 0x37
        /*0002*/ 	.short	(.L_86 - .L_85)
.L_85:
        /*0004*/ 	.word	0x00000082


	//----- nvinfo : EIATTR_KPARAM_INFO
	.align		4
.L_86:
        /*0008*/ 	.byte	0x04, 0x17
        /*000a*/ 	.short	(.L_88 - .L_87)
.L_87:
        /*000c*/ 	.word	0x00000000
        /*0010*/ 	.short	0x0005
        /*0012*/ 	.short	0x001c
        /*0014*/ 	.byte	0x00, 0xf0, 0x05, 0x00


	//----- nvinfo : EIATTR_KPARAM_INFO
	.align		4
.L_88:
        /*0018*/ 	.byte	0x04, 0x17
        /*001a*/ 	.short	(.L_90 - .L_89)
.L_89:
        /*001c*/ 	.word	0x00000000
        /*0020*/ 	.short	0x0004
        /*0022*/ 	.short	0x0018
        /*0024*/ 	.byte	0x00, 0xf0, 0x11, 0x00


	//----- nvinfo : EIATTR_KPARAM_INFO
	.align		4
.L_90:
        /*0028*/ 	.byte	0x04, 0x17
        /*002a*/ 	.short	(.L_92 - .L_91)
.L_91:
        /*002c*/ 	.word	0x00000000
        /*0030*/ 	.short	0x0003
        /*0032*/ 	.short	0x0014
        /*0034*/ 	.byte	0x00, 0xf0, 0x05, 0x00


	//----- nvinfo : EIATTR_KPARAM_INFO
	.align		4
.L_92:
        /*0038*/ 	.byte	0x04, 0x17
        /*003a*/ 	.short	(.L_94 - .L_93)
.L_93:
        /*003c*/ 	.word	0x00000000
        /*0040*/ 	.short	0x0002
        /*0042*/ 	.short	0x0010
        /*0044*/ 	.byte	0x00, 0xf0, 0x11, 0x00


	//----- nvinfo : EIATTR_KPARAM_INFO
	.align		4
.L_94:
        /*0048*/ 	.byte	0x04, 0x17
        /*004a*/ 	.short	(.L_96 - .L_95)
.L_95:
        /*004c*/ 	.word	0x00000000
        /*0050*/ 	.short	0x0001
        /*0052*/ 	.short	0x0008
        /*0054*/ 	.byte	0x00, 0xf5, 0x21, 0x00


	//----- nvinfo : EIATTR_KPARAM_INFO
	.align		4
.L_96:
        /*0058*/ 	.byte	0x04, 0x17
        /*005a*/ 	.short	(.L_98 - .L_97)
.L_97:
        /*005c*/ 	.word	0x00000000
        /*0060*/ 	.short	0x0000
        /*0062*/ 	.short	0x0000
        /*0064*/ 	.byte	0x00, 0xf5, 0x21, 0x00


	//----- nvinfo : EIATTR_SPARSE_MMA_MASK
	.align		4
.L_98:
        /*0068*/ 	.byte	0x03, 0x50
        /*006a*/ 	.short	0x0000


	//----- nvinfo : EIATTR_MAXREG_COUNT
	.align		4
        /*006c*/ 	.byte	0x03, 0x1b
        /*006e*/ 	.short	0x00ff


	//----- nvinfo : EIATTR_NUM_BARRIERS
	.align		4
        /*0070*/ 	.byte	0x02, 0x4c
        /*0072*/ 	.byte	0x01
	.zero		1


	//----- nvinfo : EIATTR_MERCURY_ISA_VERSION
	.align		4
        /*0074*/ 	.byte	0x03, 0x5f
        /*0076*/ 	.short	0x0101


	//----- nvinfo : EIATTR_COOP_GROUP_MASK_REGIDS
	.align		4
        /*0078*/ 	.byte	0x04, 0x29
        /*007a*/ 	.short	(.L_100 - .L_99)


	//   ....[0]....
.L_99:
        /*007c*/ 	.word	0xffffffff


	//   ....[1]....
        /*0080*/ 	.word	0xffffffff


	//   ....[2]....
        /*0084*/ 	.word	0xffffffff


	//   ....[3]....
        /*0088*/ 	.word	0xffffffff


	//   ....[4]....
        /*008c*/ 	.word	0xffffffff


	//   ....[5]....
        /*0090*/ 	.word	0xffffffff


	//   ....[6]....
        /*0094*/ 	.word	0xffffffff


	//   ....[7]....
        /*0098*/ 	.word	0xffffffff


	//   ....[8]....
        /*009c*/ 	.word	0xffffffff


	//   ....[9]....
        /*00a0*/ 	.word	0xffffffff


	//   ....[10]....
        /*00a4*/ 	.word	0xffffffff


	//   ....[11]....
        /*00a8*/ 	.word	0xffffffff


	//   ....[12]....
        /*00ac*/ 	.word	0xffffffff


	//   ....[13]....
        /*00b0*/ 	.word	0xffffffff


	//   ....[14]....
        /*00b4*/ 	.word	0xffffffff


	//   ....[15]....
        /*00b8*/ 	.word	0xffffffff


	//   ....[16]....
        /*00bc*/ 	.word	0xffffffff


	//   ....[17]....
        /*00c0*/ 	.word	0xffffffff


	//   ....[18]....
        /*00c4*/ 	.word	0xffffffff


	//   ....[19]....
        /*00c8*/ 	.word	0xffffffff


	//   ....[20]....
        /*00cc*/ 	.word	0xffffffff


	//   ....[21]....
        /*00d0*/ 	.word	0xffffffff


	//   ....[22]....
        /*00d4*/ 	.word	0xffffffff


	//   ....[23]....
        /*00d8*/ 	.word	0xffffffff


	//   ....[24]....
        /*00dc*/ 	.word	0xffffffff


	//   ....[25]....
        /*00e0*/ 	.word	0xffffffff


	//   ....[26]....
        /*00e4*/ 	.word	0xffffffff


	//   ....[27]....
        /*00e8*/ 	.word	0xffffffff


	//   ....[28]....
        /*00ec*/ 	.word	0xffffffff


	//   ....[29]....
        /*00f0*/ 	.word	0xffffffff


	//----- nvinfo : EIATTR_COOP_GROUP_INSTR_OFFSETS
	.align		4
.L_100:
        /*00f4*/ 	.byte	0x04, 0x28
        /*00f6*/ 	.short	(.L_102 - .L_101)


	//   ....[0]....
.L_101:
        /*00f8*/ 	.word	0x00000890


	//   ....[1]....
        /*00fc*/ 	.word	0x000008f0


	//   ....[2]....
        /*0100*/ 	.word	0x00000940


	//   ....[3]....
        /*0104*/ 	.word	0x000009b0


	//   ....[4]....
        /*0108*/ 	.word	0x00000a10


	//   ....[5]....
        /*010c*/ 	.word	0x00000ba0


	//   ....[6]....
        /*0110*/ 	.word	0x00000c40


	//   ....[7]....
        /*0114*/ 	.word	0x00000cc0


	//   ....[8]....
        /*0118*/ 	.word	0x00000d20


	//   ....[9]....
        /*011c*/ 	.word	0x00000d60


	//   ....[10]....
        /*0120*/ 	.word	0x000019d0


	//   ....[11]....
        /*0124*/ 	.word	0x00001a30


	//   ....[12]....
        /*0128*/ 	.word	0x00001a90


	//   ....[13]....
        /*012c*/ 	.word	0x00001af0


	//   ....[14]....
        /*0130*/ 	.word	0x00001b50


	//   ....[15]....
        /*0134*/ 	.word	0x000023f0


	//   ....[16]....
        /*0138*/ 	.word	0x00002450


	//   ....[17]....
        /*013c*/ 	.word	0x000024a0


	//   ....[18]....
        /*0140*/ 	.word	0x00002510


	//   ....[19]....
        /*0144*/ 	.word	0x00002570


	//   ....[20]....
        /*0148*/ 	.word	0x00002700


	//   ....[21]....
        /*014c*/ 	.word	0x00002790


	//   ....[22]....
        /*0150*/ 	.word	0x000027e0


	//   ....[23]....
        /*0154*/ 	.word	0x00002850


	//   ....[24]....
        /*0158*/ 	.word	0x000028c0


	//   ....[25]....
        /*015c*/ 	.word	0x000036a0


	//   ....[26]....
        /*0160*/ 	.word	0x00003700


	//   ....[27]....
        /*0164*/ 	.word	0x00003760


	//   ....[28]....
        /*0168*/ 	.word	0x000037c0


	//   ....[29]....
        /*016c*/ 	.word	0x00003820


	//----- nvinfo : EIATTR_VRC_CTA_INIT_COUNT
	.align		4
.L_102:
        /*0170*/ 	.byte	0x02, 0x4a
	.zero		1
	.zero		1


	//----- nvinfo : EIATTR_EXIT_INSTR_OFFSETS
	.align		4
        /*0174*/ 	.byte	0x04, 0x1c
        /*0176*/ 	.short	(.L_104 - .L_103)


	//   ....[0]....
.L_103:
        /*0178*/ 	.word	0x00000080


	//   ....[1]....
        /*017c*/ 	.word	0x000000c0


	//   ....[2]....
        /*0180*/ 	.word	0x00003940


	//   ....[3]....
        /*0184*/ 	.word	0x00003990


	//----- nvinfo : EIATTR_MAX_THREADS
	.align		4
.L_104:
        /*0188*/ 	.byte	0x04, 0x05
        /*018a*/ 	.short	(.L_106 - .L_105)
.L_105:
        /*018c*/ 	.word	0x00000100
        /*0190*/ 	.word	0x00000001
        /*0194*/ 	.word	0x00000001


	//----- nvinfo : EIATTR_CRS_STACK_SIZE
	.align		4
.L_106:
        /*0198*/ 	.byte	0x04, 0x1e
        /*019a*/ 	.short	(.L_108 - .L_107)
.L_107:
        /*019c*/ 	.word	0x00000000


	//----- nvinfo : EIATTR_CBANK_PARAM_SIZE
	.align		4
.L_108:
        /*01a0*/ 	.byte	0x03, 0x19
        /*01a2*/ 	.short	0x001d


	//----- nvinfo : EIATTR_PARAM_CBANK
	.align		4
        /*01a4*/ 	.byte	0x04, 0x0a
        /*01a6*/ 	.short	(.L_110 - .L_109)
	.align		4
.L_109:
        /*01a8*/ 	.word	index@(.nv.constant0._ZN3cub18CUB_300001_SM_10006detail6reduce28DeviceReduceSingleTileKernelINS2_10policy_hubIiyN4cuda3std3__44plusIiEEE10Policy1000EPiSC_iS9_iiNS7_10__identityEEEvT0_T1_T2_T3_T4_T6_)
        /*01ac*/ 	.short	0x0380
        /*01ae*/ 	.short	0x001d


	//----- nvinfo : EIATTR_SW_WAR
	.align		4
.L_110:
        /*01b0*/ 	.byte	0x04, 0x36
        /*01b2*/ 	.short	(.L_112 - .L_111)
.L_111:
        /*01b4*/ 	.word	0x00000008
.L_112:


//--------------------- .nv.info._ZN3cub18CUB_300001_SM_10006detail6reduce18DeviceReduceKernelINS2_10policy_hubIiyN4cuda3std3__44plusIiEEE10Policy1000EN6thrust24THRUST_300001_SM_1000_NS20permutation_iteratorINSD_10device_ptrIKiEENSD_18transform_iteratorI18SubarrayIndexMap3DNSD_17counting_iteratorIiNSD_11use_defaultESL_SL_EESL_SL_EEEEyS9_iNS7_10__identityEEEvT0_PT3_T1_NS0_13GridEvenShareIST_EET2_T4_ --------------------------
	.section	.nv.info._ZN3cub18CUB_300001_SM_10006detail6reduce18DeviceReduceKernelINS2_10policy_hubIiyN4cuda3std3__44plusIiEEE10Policy1000EN6thrust24THRUST_300001_SM_1000_NS20permutation_iteratorINSD_10device_ptrIKiEENSD_18transform_iteratorI18SubarrayIndexMap3DNSD_17counting_iteratorIiNSD_11use_defaultESL_SL_EESL_SL_EEEEyS9_iNS7_10__identityEEEvT0_PT3_T1_NS0_13GridEvenShareIST_EET2_T4_,"",@"SHT_CUDA_INFO"
	.sectionflags	@""
	.align	4


	//----- nvinfo : EIATTR_CUDA_API_VERSION
	.align		4
        /*0000*/ 	.byte	0x04, 0x37
        /*0002*/ 	.short	(.L_114 - .L_113)
.L_113:
        /*0004*/ 	.word	0x00000082


	//----- nvinfo : EIATTR_KPARAM_INFO
	.align		4
.L_114:
        /*0008*/ 	.byte	0x04, 0x17
        /*000a*/ 	.short	(.L_116 - .L_115)
.L_115:
        /*000c*/ 	.word	0x00000000
        /*0010*/ 	.short	0x0005
        /*0012*/ 	.short	0x0081
        /*0014*/ 	.byte	0x00, 0xf0, 0x05, 0x00


	//----- nvinfo : EIATTR_KPARAM_INFO
	.align		4
.L_116:
        /*0018*/ 	.byte	0x04, 0x17
        /*001a*/ 	.short	(.L_118 - .L_117)
.L_117:
        /*001c*/ 	.word	0x00000000
        /*0020*/ 	.short	0x0004
        /*0022*/ 	.short	0x0080
        /*0024*/ 	.byte	0x00, 0xf0, 0x05, 0x00


	//----- nvinfo : EIATTR_KPARAM_INFO
	.align		4
.L_118:
        /*0028*/ 	.byte	0x04, 0x17
        /*002a*/ 	.short	(.L_120 - .L_119)
.L_119:
        /*002c*/ 	.word	0x00000000
        /*0030*/ 	.short	0x0003
        /*0032*/ 	.short	0x0038
        /*0034*/ 	.byte	0x00, 0xf0, 0x21, 0x01


	//----- nvinfo : EIATTR_KPARAM_INFO
	.align		4
.L_120:
        /*0038*/ 	.byte	0x04, 0x17
        /*003a*/ 	.short	(.L_122 - .L_121)
.L_121:
        /*003c*/ 	.word	0x00000000
        /*0040*/ 	.short	0x0002
        /*0042*/ 	.short	0x0030
        /*0044*/ 	.byte	0x00, 0xf0, 0x21, 0x00


	//----- nvinfo : EIATTR_KPARAM_INFO
	.align		4
.L_122:
        /*0048*/ 	.byte	0x04, 0x17
        /*004a*/ 	.short	(.L_124 - .L_123)
.L_123:
        /*004c*/ 	.word	0x00000000
        /*0050*/ 	.short	0x0001
        /*0052*/ 	.short	0x0028
        /*0054*/ 	.byte	0x00, 0xf5, 0x21, 0x00


	//----- nvinfo : EIATTR_KPARAM_INFO
	.align		4
.L_124:
        /*0058*/ 	.byte	0x04, 0x17
        /*005a*/ 	.short	(.L_126 - .L_125)
.L_125:
        /*005c*/ 	.word	0x00000000
        /*0060*/ 	.short	0x0000
        /*0062*/ 	.short	0x0000
        /*0064*/ 	.byte	0x00, 0xf0, 0xa1, 0x00


	//----- nvinfo : EIATTR_SPARSE_MMA_MASK
	.align		4
.L_126:
        /*0068*/ 	.byte	0x03, 0x50
        /*006a*/ 	.short	0x0000


	//----- nvinfo : EIATTR_MAXREG_COUNT
	.align		4
        /*006c*/ 	.byte	0x03, 0x1b
        /*006e*/ 	.short	0x00ff


	//----- nvinfo : EIATTR_NUM_BARRIERS
	.align		4
        /*0070*/ 	.byte	0x02, 0x4c
        /*0072*/ 	.byte	0x01
	.zero		1


	//----- nvinfo : EIATTR_MERCURY_ISA_VERSION
	.align		4
        /*0074*/ 	.byte	0x03, 0x5f
        /*0076*/ 	.short	0x0101


	//----- nvinfo : EIATTR_COOP_GROUP_MASK_REGIDS
	.align		4
        /*0078*/ 	.byte	0x04, 0x29
        /*007a*/ 	.short	(.L_128 - .L_127)


	//   ....[0]....
.L_127:
        /*007c*/ 	.word	0xffffffff


	//   ....[1]....
        /*0080*/ 	.word	0xffffffff


	//   ....[2]....
        /*0084*/ 	.word	0xffffffff


	//   ....[3]....
        /*0088*/ 	.word	0xffffffff


	//   ....[4]....
        /*008c*/ 	.word	0xffffffff


	//   ....[5]....
        /*0090*/ 	.word	0xffffffff


	//   ....[6]....
        /*0094*/ 	.word	0xffffffff


	//   ....[7]....
        /*0098*/ 	.word	0xffffffff


	//   ....[8]....
        /*009c*/ 	.word	0xffffffff


	//   ....[9]....
        /*00a0*/ 	.word	0xffffffff


	//   ....[10]....
        /*00a4*/ 	.word	0xffffffff


	//   ....[11]....
        /*00a8*/ 	.word	0xffffffff


	//   ....[12]....
        /*00ac*/ 	.word	0xffffffff


	//   ....[13]....
        /*00b0*/ 	.word	0xffffffff


	//   ....[14]....
        /*00b4*/ 	.word	0xffffffff


	//----- nvinfo : EIATTR_COOP_GROUP_INSTR_OFFSETS
	.align		4
.L_128:
        /*00b8*/ 	.byte	0x04, 0x28
        /*00ba*/ 	.short	(.L_130 - .L_129)


	//   ....[0]....
.L_129:
        /*00bc*/ 	.word	0x00001f50


	//   ....[1]....
        /*00c0*/ 	.word	0x00001fb0


	//   ....[2]....
        /*00c4*/ 	.word	0x00002010


	//   ....[3]....
        /*00c8*/ 	.word	0x00002070


	//   ....[4]....
        /*00cc*/ 	.word	0x000020d0


	//   ....[5]....
        /*00d0*/ 	.word	0x00002260


	//   ....[6]....
        /*00d4*/ 	.word	0x00002300


	//   ....[7]....
        /*00d8*/ 	.word	0x00002370


	//   ....[8]....
        /*00dc*/ 	.word	0x000023b0


	//   ....[9]....
        /*00e0*/ 	.word	0x00002400


	//   ....[10]....
        /*00e4*/ 	.word	0x00009660


	//   ....[11]....
        /*00e8*/ 	.word	0x000096d0


	//   ....[12]....
        /*00ec*/ 	.word	0x00009740


	//   ....[13]....
        /*00f0*/ 	.word	0x000097b0


	//   ....[14]....
        /*00f4*/ 	.word	0x000097f0


	//----- nvinfo : EIATTR_VRC_CTA_INIT_COUNT
	.align		4
.L_130:
        /*00f8*/ 	.byte	0x02, 0x4a
	.zero		1
	.zero		1


	//----- nvinfo : EIATTR_EXIT_INSTR_OFFSETS
	.align		4
        /*00fc*/ 	.byte	0x04, 0x1c
        /*00fe*/ 	.short	(.L_132 - .L_131)


	//   ....[0]....
.L_131:
        /*0100*/ 	.word	0x00009910


	//   ....[1]....
        /*0104*/ 	.word	0x00009970


	//----- nvinfo : EIATTR_MAX_THREADS
	.align		4
.L_132:
        /*0108*/ 	.byte	0x04, 0x05
        /*010a*/ 	.short	(.L_134 - .L_133)
.L_133:
        /*010c*/ 	.word	0x00000100
        /*0110*/ 	.word	0x00000001
        /*0114*/ 	.word	0x00000001


	//----- nvinfo : EIATTR_CRS_STACK_SIZE
	.align		4
.L_134:
        /*0118*/ 	.byte	0x04, 0x1e
        /*011a*/ 	.short	(.L_136 - .L_135)
.L_135:
        /*011c*/ 	.word	0x00000000


	//----- nvinfo : EIATTR_CBANK_PARAM_SIZE
	.align		4
.L_136:
        /*0120*/ 	.byte	0x03, 0x19
        /*0122*/ 	.short	0x0082


	//----- nvinfo : EIATTR_PARAM_CBANK
	.align		4
        /*0124*/ 	.byte	0x04, 0x0a
        /*0126*/ 	.short	(.L_138 - .L_137)
	.align		4
.L_137:
        /*0128*/ 	.word	index@(.nv.constant0._ZN3cub18CUB_300001_SM_10006detail6reduce18DeviceReduceKernelINS2_10policy_hubIiyN4cuda3std3__44plusIiEEE10Policy1000EN6thrust24THRUST_300001_SM_1000_NS20permutation_iteratorINSD_10device_ptrIKiEENSD_18transform_iteratorI18SubarrayIndexMap3DNSD_17counting_iteratorIiNSD_11use_defaultESL_SL_EESL_SL_EEEEyS9_iNS7_10__identityEEEvT0_PT3_T1_NS0_13GridEvenShareIST_EET2_T4_)
        /*012c*/ 	.short	0x0380
        /*012e*/ 	.short	0x0082


	//----- nvinfo : EIATTR_SW_WAR
	.align		4
.L_138:
        /*0130*/ 	.byte	0x04, 0x36
        /*0132*/ 	.short	(.L_140 - .L_139)
.L_139:
        /*0134*/ 	.word	0x00000008
.L_140:


//--------------------- .nv.info._ZN3cub18CUB_300001_SM_10006detail6reduce28DeviceReduceSingleTileKernelINS2_10policy_hubIiyN4cuda3std3__44plusIiEEE10Policy1000EN6thrust24THRUST_300001_SM_1000_NS20permutation_iteratorINSD_10device_ptrIKiEENSD_18transform_iteratorI18SubarrayIndexMap3DNSD_17counting_iteratorIiNSD_11use_defaultESL_SL_EESL_SL_EEEEPiyS9_iiNS7_10__identityEEEvT0_T1_T2_T3_T4_T6_ --------------------------
	.section	.nv.info._ZN3cub18CUB_300001_SM_10006detail6reduce28DeviceReduceSingleTileKernelINS2_10policy_hubIiyN4cuda3std3__44plusIiEEE10Policy1000EN6thrust24THRUST_300001_SM_1000_NS20permutation_iteratorINSD_10device_ptrIKiEENSD_18transform_iteratorI18SubarrayIndexMap3DNSD_17counting_iteratorIiNSD_11use_defaultESL_SL_EESL_SL_EEEEPiyS9_iiNS7_10__identityEEEvT0_T1_T2_T3_T4_T6_,"",@"SHT_CUDA_INFO"
	.sectionflags	@""
	.align	4


	//----- nvinfo : EIATTR_CUDA_API_VERSION
	.align		4
        /*0000*/ 	.byte	0x04, 0x37
        /*0002*/ 	.short	(.L_142 - .L_141)
.L_141:
        /*0004*/ 	.word	0x00000082


	//----- nvinfo : EIATTR_KPARAM_INFO
	.align		4
.L_142:
        /*0008*/ 	.byte	0x04, 0x17
        /*000a*/ 	.short	(.L_144 - .L_143)
.L_143:
        /*000c*/ 	.word	0x00000000
        /*0010*/ 	.short	0x0005
        /*0012*/ 	.short	0x0040
        /*0014*/ 	.byte	0x00, 0xf0, 0x05, 0x00


	//----- nvinfo : EIATTR_KPARAM_INFO
	.align		4
.L_144:
        /*0018*/ 	.byte	0x04, 0x17
        /*001a*/ 	.short	(.L_146 - .L_145)
.L_145:
        /*001c*/ 	.word	0x00000000
        /*0020*/ 	.short	0x0004
        /*0022*/ 	.short	0x003c
        /*0024*/ 	.byte	0x00, 0xf0, 0x11, 0x00


	//----- nvinfo : EIATTR_KPARAM_INFO
	.align		4
.L_146:
        /*0028*/ 	.byte	0x04, 0x17
        /*002a*/ 	.short	(.L_148 - .L_147)
.L_147:
        /*002c*/ 	.word	0x00000000
        /*0030*/ 	.short	0x0003
        /*0032*/ 	.short	0x0038
        /*0034*/ 	.byte	0x00, 0xf0, 0x05, 0x00


	//----- nvinfo : EIATTR_KPARAM_INFO
	.align		4
.L_148:
        /*0038*/ 	.byte	0x04, 0x17
        /*003a*/ 	.short	(.L_150 - .L_149)
.L_149:
        /*003c*/ 	.word	0x00000000
        /*0040*/ 	.short	0x0002
        /*0042*/ 	.short	0x0030
        /*0044*/ 	.byte	0x00, 0xf0, 0x21, 0x00


	//----- nvinfo : EIATTR_KPARAM_INFO
	.align		4
.L_150:
        /*0048*/ 	.byte	0x04, 0x17
        /*004a*/ 	.short	(.L_152 - .L_151)
.L_151:
        /*004c*/ 	.word	0x00000000
        /*0050*/ 	.short	0x0001
        /*0052*/ 	.short	0x0028
        /*0054*/ 	.byte	0x00, 0xf5, 0x21, 0x00


	//----- nvinfo : EIATTR_KPARAM_INFO
	.align		4
.L_152:
        /*0058*/ 	.byte	0x04, 0x17
        /*005a*/ 	.short	(.L_154 - .L_153)
.L_153:
        /*005c*/ 	.word	0x00000000
        /*0060*/ 	.short	0x0000
        /*0062*/ 	.short	0x0000
        /*0064*/ 	.byte	0x00, 0xf0, 0xa1, 0x00


	//----- nvinfo : EIATTR_SPARSE_MMA_MASK
	.align		4
.L_154:
        /*0068*/ 	.byte	0x03, 0x50
        /*006a*/ 	.short	0x0000


	//----- nvinfo : EIATTR_MAXREG_COUNT
	.align		4
        /*006c*/ 	.byte	0x03, 0x1b
        /*006e*/ 	.short	0x00ff


	//----- nvinfo : EIATTR_NUM_BARRIERS
	.align		4
        /*0070*/ 	.byte	0x02, 0x4c
        /*0072*/ 	.byte	0x01
	.zero		1


	//----- nvinfo : EIATTR_MERCURY_ISA_VERSION
	.align		4
        /*0074*/ 	.byte	0x03, 0x5f
        /*0076*/ 	.short	0x0101


	//----- nvinfo : EIATTR_COOP_GROUP_MASK_REGIDS
	.align		4
        /*0078*/ 	.byte	0x04, 0x29
        /*007a*/ 	.short	(.L_156 - .L_155)


	//   ....[0]....
.L_155:
        /*007c*/ 	.word	0xffffffff


	//   ....[1]....
        /*0080*/ 	.word	0xffffffff


	//   ....[2]....
        /*0084*/ 	.word	0xffffffff


	//   ....[3]....
        /*0088*/ 	.word	0xffffffff


	//   ....[4]....
        /*008c*/ 	.word	0xffffffff


	//   ....[5]....
        /*0090*/ 	.word	0xffffffff


	//   ....[6]....
        /*0094*/ 	.word	0xffffffff


	//   ....[7]....
        /*0098*/ 	.word	0xffffffff


	//   ....[8]....
        /*009c*/ 	.word	0xffffffff


	//   ....[9]....
        /*00a0*/ 	.word	0xffffffff


	//   ....[10]....
        /*00a4*/ 	.word	0xffffffff


	//   ....[11]....
        /*00a8*/ 	.word	0xffffffff


	//   ....[12]....
        /*00ac*/ 	.word	0xffffffff


	//   ....[13]....
        /*00b0*/ 	.word	0xffffffff


	//   ....[14]....
        /*00b4*/ 	.word	0xffffffff


	//----- nvinfo : EIATTR_COOP_GROUP_INSTR_OFFSETS
	.align		4
.L_156:
        /*00b8*/ 	.byte	0x04, 0x28
        /*00ba*/ 	.short	(.L_158 - .L_157)


	//   ....[0]....
.L_157:
        /*00bc*/ 	.word	0x00001fc0


	//   ....[1]....
        /*00c0*/ 	.word	0x00002020


	//   ....[2]....
        /*00c4*/ 	.word	0x00002080


	//   ....[3]....
        /*00c8*/ 	.word	0x000020e0


	//   ....[4]....
        /*00cc*/ 	.word	0x00002140


	//   ....[5]....
        /*00d0*/ 	.word	0x000022d0


	//   ....[6]....
        /*00d4*/ 	.word	0x00002370


	//   ....[7]....
        /*00d8*/ 	.word	0x000023f0


	//   ....[8]....
        /*00dc*/ 	.word	0x00002450


	//   ....[9]....
        /*00e0*/ 	.word	0x00002490


	//   ....[10]....
        /*00e4*/ 	.word	0x00009510


	//   ....[11]....
        /*00e8*/ 	.word	0x00009570


	//   ....[12]....
        /*00ec*/ 	.word	0x000095c0


	//   ....[13]....
        /*00f0*/ 	.word	0x00009610


	//   ....[14]....
        /*00f4*/ 	.word	0x00009670


	//----- nvinfo : EIATTR_VRC_CTA_INIT_COUNT
	.align		4
.L_158:
        /*00f8*/ 	.byte	0x02, 0x4a
	.zero		1
	.zero		1


	//----- nvinfo : EIATTR_EXIT_INSTR_OFFSETS
	.align		4
        /*00fc*/ 	.byte	0x04, 0x1c
        /*00fe*/ 	.short	(.L_160 - .L_159)


	//   ....[0]....
.L_159:
        /*0100*/ 	.word	0x00000080


	//   ....[1]....
        /*0104*/ 	.word	0x000000c0


	//   ....[2]....
        /*0108*/ 	.word	0x000097a0


	//   ....[3]....
        /*010c*/ 	.word	0x000097f0


	//----- nvinfo : EIATTR_MAX_THREADS
	.align		4
.L_160:
        /*0110*/ 	.byte	0x04, 0x05
        /*0112*/ 	.short	(.L_162 - .L_161)
.L_161:
        /*0114*/ 	.word	0x00000100
        /*0118*/ 	.word	0x00000001
        /*011c*/ 	.word	0x00000001


	//----- nvinfo : EIATTR_CRS_STACK_SIZE
	.align		4
.L_162:
        /*0120*/ 	.byte	0x04, 0x1e
        /*0122*/ 	.short	(.L_164 - .L_163)
.L_163:
        /*0124*/ 	.word	0x00000000


	//----- nvinfo : EIATTR_CBANK_PARAM_SIZE
	.align		4
.L_164:
        /*0128*/ 	.byte	0x03, 0x19
        /*012a*/ 	.short	0x0041


	//----- nvinfo : EIATTR_PARAM_CBANK
	.align		4
        /*012c*/ 	.byte	0x04, 0x0a
        /*012e*/ 	.short	(.L_166 - .L_165)
	.align		4
.L_165:
        /*0130*/ 	.word	index@(.nv.constant0._ZN3cub18CUB_300001_SM_10006detail6reduce28DeviceReduceSingleTileKernelINS2_10policy_hubIiyN4cuda3std3__44plusIiEEE10Policy1000EN6thrust24THRUST_300001_SM_1000_NS20permutation_iteratorINSD_10device_ptrIKiEENSD_18transform_iteratorI18SubarrayIndexMap3DNSD_17counting_iteratorIiNSD_11use_defaultESL_SL_EESL_SL_EEEEPiyS9_iiNS7_10__identityEEEvT0_T1_T2_T3_T4_T6_)
        /*0134*/ 	.short	0x0380
        /*0136*/ 	.short	0x0041


	//----- nvinfo : EIATTR_SW_WAR
	.align		4
.L_166:
        /*0138*/ 	.byte	0x04, 0x36
        /*013a*/ 	.short	(.L_168 - .L_167)
.L_167:
        /*013c*/ 	.word	0x00000008
.L_168:


//--------------------- .nv.info._ZN3cub18CUB_300001_SM_10006detail6reduce28DeviceReduceSingleTileKernelINS2_10policy_hubIijN4cuda3std3__44plusIiEEE10Policy1000EPiSC_iS9_iiNS7_10__identityEEEvT0_T1_T2_T3_T4_T6_ --------------------------
	.section	.nv.info._ZN3cub18CUB_300001_SM_10006detail6reduce28DeviceReduceSingleTileKernelINS2_10policy_hubIijN4cuda3std3__44plusIiEEE10Policy1000EPiSC_iS9_iiNS7_10__identityEEEvT0_T1_T2_T3_T4_T6_,"",@"SHT_CUDA_INFO"
	.sectionflags	@""
	.align	4


	//----- nvinfo : EIATTR_CUDA_API_VERSION
	.align		4
        /*0000*/ 	.byte	0x04, 0x37
        /*0002*/ 	.short	(.L_170 - .L_169)
.L_169:
        /*0004*/ 	.word	0x00000082


	//----- nvinfo : EIATTR_KPARAM_INFO
	.align		4
.L_170:
        /*0008*/ 	.byte	0x04, 0x17
        /*000a*/ 	.short	(.L_172 - .L_171)
.L_171:
        /*000c*/ 	.word	0x00000000
        /*0010*/ 	.short	0x0005
        /*0012*/ 	.short	0x001c
        /*0014*/ 	.byte	0x00, 0xf0, 0x05, 0x00


	//----- nvinfo : EIATTR_KPARAM_INFO
	.align		4
.L_172:
        /*0018*/ 	.byte	0x04, 0x17
        /*001a*/ 	.short	(.L_174 - .L_173)
.L_173:
        /*001c*/ 	.word	0x00000000
        /*0020*/ 	.short	0x0004
        /*0022*/ 	.short	0x0018
        /*0024*/ 	.byte	0x00, 0xf0, 0x11, 0x00


	//----- nvinfo : EIATTR_KPARAM_INFO
	.align		4
.L_174:
        /*0028*/ 	.byte	0x04, 0x17
        /*002a*/ 	.short	(.L_176 - .L_175)
.L_175:
        /*002c*/ 	.word	0x00000000
        /*0030*/ 	.short	0x0003
        /*0032*/ 	.short	0x0014
        /*0034*/ 	.byte	0x00, 0xf0, 0x05, 0x00


	//----- nvinfo : EIATTR_KPARAM_INFO
	.align		4
.L_176:
        /*0038*/ 	.byte	0x04, 0x17
        /*003a*/ 	.short	(.L_178 - .L_177)
.L_177:
        /*003c*/ 	.word	0x00000000
        /*0040*/ 	.short	0x0002
        /*0042*/ 	.short	0x0010
        /*0044*/ 	.byte	0x00, 0xf0, 0x11, 0x00


	//----- nvinfo : EIATTR_KPARAM_INFO
	.align		4
.L_178:
        /*0048*/ 	.byte	0x04, 0x17
        /*004a*/ 	.short	(.L_180 - .L_179)
.L_179:
        /*004c*/ 	.word	0x00000000
        /*0050*/ 	.short	0x0001
        /*0052*/ 	.short	0x0008
        /*0054*/ 	.byte	0x00, 0xf5, 0x21, 0x00


	//----- nvinfo : EIATTR_KPARAM_INFO
	.align		4
.L_180:
        /*0058*/ 	.byte	0x04, 0x17
        /*005a*/ 	.short	(.L_182 - .L_181)
.L_181:
        /*005c*/ 	.word	0x00000000
        /*0060*/ 	.short	0x0000
        /*0062*/ 	.short	0x0000
        /*0064*/ 	.byte	0x00, 0xf5, 0x21, 0x00


	//----- nvinfo : EIATTR_SPARSE_MMA_MASK
	.align		4
.L_182:
        /*0068*/ 	.byte	0x03, 0x50
        /*006a*/ 	.short	0x0000


	//----- nvinfo : EIATTR_MAXREG_COUNT
	.align		4
        /*006c*/ 	.byte	0x03, 0x1b
        /*006e*/ 	.short	0x00ff


	//----- nvinfo : EIATTR_NUM_BARRIERS
	.align		4
        /*0070*/ 	.byte	0x02, 0x4c
        /*0072*/ 	.byte	0x01
	.zero		1


	//----- nvinfo : EIATTR_MERCURY_ISA_VERSION
	.align		4
        /*0074*/ 	.byte	0x03, 0x5f
        /*0076*/ 	.short	0x0101


	//----- nvinfo : EIATTR_COOP_GROUP_MASK_REGIDS
	.align		4
        /*0078*/ 	.byte	0x04, 0x29
        /*007a*/ 	.short	(.L_184 - .L_183)


	//   ....[0]....
.L_183:
        /*007c*/ 	.word	0xffffffff


	//   ....[1]....
        /*0080*/ 	.word	0xffffffff


	//   ....[2]....
        /*0084*/ 	.word	0xffffffff


	//   ....[3]....
        /*0088*/ 	.word	0xffffffff


	//   ....[4]....
        /*008c*/ 	.word	0xffffffff


	//   ....[5]....
        /*0090*/ 	.word	0xffffffff


	//   ....[6]....
        /*0094*/ 	.word	0xffffffff


	//   ....[7]....
        /*0098*/ 	.word	0xffffffff


	//   ....[8]....
        /*009c*/ 	.word	0xffffffff


	//   ....[9]....
        /*00a0*/ 	.word	0xffffffff


	//   ....[10]....
        /*00a4*/ 	.word	0xffffffff


	//   ....[11]....
        /*00a8*/ 	.word	0xffffffff


	//   ....[12]....
        /*00ac*/ 	.word	0xffffffff


	//   ....[13]....
        /*00b0*/ 	.word	0xffffffff


	//   ....[14]....
        /*00b4*/ 	.word	0xffffffff


	//   ....[15]....
        /*00b8*/ 	.word	0xffffffff


	//   ....[16]....
        /*00bc*/ 	.word	0xffffffff


	//   ....[17]....
        /*00c0*/ 	.word	0xffffffff


	//   ....[18]....
        /*00c4*/ 	.word	0xffffffff


	//   ....[19]....
        /*00c8*/ 	.word	0xffffffff


	//   ....[20]....
        /*00cc*/ 	.word	0xffffffff


	//   ....[21]....
        /*00d0*/ 	.word	0xffffffff


	//   ....[22]....
        /*00d4*/ 	.word	0xffffffff


	//   ....[23]....
        /*00d8*/ 	.word	0xffffffff


	//   ....[24]....
        /*00dc*/ 	.word	0xffffffff


	//   ....[25]....
        /*00e0*/ 	.word	0xffffffff


	//   ....[26]....
        /*00e4*/ 	.word	0xffffffff


	//   ....[27]....
        /*00e8*/ 	.word	0xffffffff


	//   ....[28]....
        /*00ec*/ 	.word	0xffffffff


	//   ....[29]....
        /*00f0*/ 	.word	0xffffffff


	//----- nvinfo : EIATTR_COOP_GROUP_INSTR_OFFSETS
	.align		4
.L_184:
        /*00f4*/ 	.byte	0x04, 0x28
        /*00f6*/ 	.short	(.L_186 - .L_185)


	//   ....[0]....
.L_185:
        /*00f8*/ 	.word	0x00000890


	//   ....[1]....
        /*00fc*/ 	.word	0x000008f0


	//   ....[2]....
        /*0100*/ 	.word	0x00000940


	//   ....[3]....
        /*0104*/ 	.word	0x000009b0


	//   ....[4]....
        /*0108*/ 	.word	0x00000a10


	//   ....[5]....
        /*010c*/ 	.word	0x00000ba0


	//   ....[6]....
        /*0110*/ 	.word	0x00000c40


	//   ....[7]....
        /*0114*/ 	.word	0x00000cc0


	//   ....[8]....
        /*0118*/ 	.word	0x00000d20


	//   ....[9]....
        /*011c*/ 	.word	0x00000d60


	//   ....[10]....
        /*0120*/ 	.word	0x000019d0


	//   ....[11]....
        /*0124*/ 	.word	0x00001a30


	//   ....[12]....
        /*0128*/ 	.word	0x00001a90


	//   ....[13]....
        /*012c*/ 	.word	0x00001af0


	//   ....[14]....
        /*0130*/ 	.word	0x00001b50


	//   ....[15]....
        /*0134*/ 	.word	0x000023f0


	//   ....[16]....
        /*0138*/ 	.word	0x00002450


	//   ....[17]....
        /*013c*/ 	.word	0x000024a0


	//   ....[18]....
        /*0140*/ 	.word	0x00002510


	//   ....[19]....
        /*0144*/ 	.word	0x00002570


	//   ....[20]....
        /*0148*/ 	.word	0x00002700


	//   ....[21]....
        /*014c*/ 	.word	0x00002790


	//   ....[22]....
        /*0150*/ 	.word	0x000027e0


	//   ....[23]....
        /*0154*/ 	.word	0x00002850


	//   ....[24]....
        /*0158*/ 	.word	0x000028c0


	//   ....[25]....
        /*015c*/ 	.word	0x000036a0


	//   ....[26]....
        /*0160*/ 	.word	0x00003700


	//   ....[27]....
        /*0164*/ 	.word	0x00003760


	//   ....[28]....
        /*0168*/ 	.word	0x000037c0


	//   ....[29]....
        /*016c*/ 	.word	0x00003820


	//----- nvinfo : EIATTR_VRC_CTA_INIT_COUNT
	.align		4
.L_186:
        /*0170*/ 	.byte	0x02, 0x4a
	.zero		1
	.zero		1


	//----- nvinfo : EIATTR_EXIT_INSTR_OFFSETS
	.align		4
        /*0174*/ 	.byte	0x04, 0x1c
        /*0176*/ 	.short	(.L_188 - .L_187)


	//   ....[0]....
.L_187:
        /*0178*/ 	.word	0x00000080


	//   ....[1]....
        /*017c*/ 	.word	0x000000c0


	//   ....[2]....
        /*0180*/ 	.word	0x00003940


	//   ....[3]....
        /*0184*/ 	.word	0x00003990


	//----- nvinfo : EIATTR_MAX_THREADS
	.align		4
.L_188:
        /*0188*/ 	.byte	0x04, 0x05
        /*018a*/ 	.short	(.L_190 - .L_189)
.L_189:
        /*018c*/ 	.word	0x00000100
        /*0190*/ 	.word	0x00000001
        /*0194*/ 	.word	0x00000001


	//----- nvinfo : EIATTR_CRS_STACK_SIZE
	.align		4
.L_190:
        /*0198*/ 	.byte	0x04, 0x1e
        /*019a*/ 	.short	(.L_192 - .L_191)
.L_191:
        /*019c*/ 	.word	0x00000000


	//----- nvinfo : EIATTR_CBANK_PARAM_SIZE
	.align		4
.L_192:
        /*01a0*/ 	.byte	0x03, 0x19
        /*01a2*/ 	.short	0x001d


	//----- nvinfo : EIATTR_PARAM_CBANK
	.align		4
        /*01a4*/ 	.byte	0x04, 0x0a
        /*01a6*/ 	.short	(.L_194 - .L_193)
	.align		4
.L_193:
        /*01a8*/ 	.word	index@(.nv.constant0._ZN3cub18CUB_300001_SM_10006detail6reduce28DeviceReduceSingleTileKernelINS2_10policy_hubIijN4cuda3std3__44plusIiEEE10Policy1000EPiSC_iS9_iiNS7_10__identityEEEvT0_T1_T2_T3_T4_T6_)
        /*01ac*/ 	.short	0x0380
        /*01ae*/ 	.short	0x001d


	//----- nvinfo : EIATTR_SW_WAR
	.align		4
.L_194:
        /*01b0*/ 	.byte	0x04, 0x36
        /*01b2*/ 	.short	(.L_196 - .L_195)
.L_195:
        /*01b4*/ 	.word	0x00000008
.L_196:


//--------------------- .nv.info._ZN3cub18CUB_300001_SM_10006detail6reduce18DeviceReduceKernelINS2_10policy_hubIijN4cuda3std3__44plusIiEEE10Policy1000EN6thrust24THRUST_300001_SM_1000_NS20permutation_iteratorINSD_10device_ptrIKiEENSD_18transform_iteratorI18SubarrayIndexMap3DNSD_17counting_iteratorIiNSD_11use_defaultESL_SL_EESL_SL_EEEEjS9_iNS7_10__identityEEEvT0_PT3_T1_NS0_13GridEvenShareIST_EET2_T4_ --------------------------
	.section	.nv.info._ZN3cub18CUB_300001_SM_10006detail6reduce18DeviceReduceKernelINS2_10policy_hubIijN4cuda3std3__44plusIiEEE10Policy1000EN6thrust24THRUST_300001_SM_1000_NS20permutation_iteratorINSD_10device_ptrIKiEENSD_18transform_iteratorI18SubarrayIndexMap3DNSD_17counting_iteratorIiNSD_11use_defaultESL_SL_EESL_SL_EEEEjS9_iNS7_10__identityEEEvT0_PT3_T1_NS0_13GridEvenShareIST_EET2_T4_,"",@"SHT_CUDA_INFO"
	.sectionflags	@""
	.align	4


	//----- nvinfo : EIATTR_CUDA_API_VERSION
	.align		4
        /*0000*/ 	.byte	0x04, 0x37
        /*0002*/ 	.short	(.L_198 - .L_197)
.L_197:
        /*0004*/ 	.word	0x00000082


	//----- nvinfo : EIATTR_KPARAM_INFO
	.align		4
.L_198:
        /*0008*/ 	.byte	0x04, 0x17
        /*000a*/ 	.short	(.L_200 - .L_199)
.L_199:
        /*000c*/ 	.word	0x00000000
        /*0010*/ 	.short	0x0005
        /*0012*/ 	.short	0x005d
        /*0014*/ 	.byte	0x00, 0xf0, 0x05, 0x00


	//----- nvinfo : EIATTR_KPARAM_INFO
	.align		4
.L_200:
        /*0018*/ 	.byte	0x04, 0x17
        /*001a*/ 	.short	(.L_202 - .L_201)
.L_201:
        /*001c*/ 	.word	0x00000000
        /*0020*/ 	.short	0x0004
        /*0022*/ 	.short	0x005c
        /*0024*/ 	.byte	0x00, 0xf0, 0x05, 0x00


	//----- nvinfo : EIATTR_KPARAM_INFO
	.align		4
.L_202:
        /*0028*/ 	.byte	0x04, 0x17
        /*002a*/ 	.short	(.L_204 - .L_203)
.L_203:
        /*002c*/ 	.word	0x00000000
        /*0030*/ 	.short	0x0003
        /*0032*/ 	.short	0x0034
        /*0034*/ 	.byte	0x00, 0xf0, 0xa1, 0x00


	//----- nvinfo : EIATTR_KPARAM_INFO
	.align		4
.L_204:
        /*0038*/ 	.byte	0x04, 0x17
        /*003a*/ 	.short	(.L_206 - .L_205)
.L_205:
        /*003c*/ 	.word	0x00000000
        /*0040*/ 	.short	0x0002
        /*0042*/ 	.short	0x0030
        /*0044*/ 	.byte	0x00, 0xf0, 0x11, 0x00


	//----- nvinfo : EIATTR_KPARAM_INFO
	.align		4
.L_206:
        /*0048*/ 	.byte	0x04, 0x17
        /*004a*/ 	.short	(.L_208 - .L_207)
.L_207:
        /*004c*/ 	.word	0x00000000
        /*0050*/ 	.short	0x0001
        /*0052*/ 	.short	0x0028
        /*0054*/ 	.byte	0x00, 0xf5, 0x21, 0x00


	//----- nvinfo : EIATTR_KPARAM_INFO
	.align		4
.L_208:
        /*0058*/ 	.byte	0x04, 0x17
        /*005a*/ 	.short	(.L_210 - .L_209)
.L_209:
        /*005c*/ 	.word	0x00000000
        /*0060*/ 	.short	0x0000
        /*0062*/ 	.short	0x0000
        /*0064*/ 	.byte	0x00, 0xf0, 0xa1, 0x00


	//----- nvinfo : EIATTR_SPARSE_MMA_MASK
	.align		4
.L_210:
        /*0068*/ 	.byte	0x03, 0x50
        /*006a*/ 	.short	0x0000


	//----- nvinfo : EIATTR_MAXREG_COUNT
	.align		4
        /*006c*/ 	.byte	0x03, 0x1b
        /*006e*/ 	.short	0x00ff


	//----- nvinfo : EIATTR_NUM_BARRIERS
	.align		4
        /*0070*/ 	.byte	0x02, 0x4c
        /*0072*/ 	.byte	0x01
	.zero		1


	//----- nvinfo : EIATTR_MERCURY_ISA_VERSION
	.align		4
        /*0074*/ 	.byte	0x03, 0x5f
        /*0076*/ 	.short	0x0101


	//----- nvinfo : EIATTR_COOP_GROUP_MASK_REGIDS
	.align		4
        /*0078*/ 	.byte	0x04, 0x29
        /*007a*/ 	.short	(.L_212 - .L_211)


	//   ....[0]....
.L_211:
        /*007c*/ 	.word	0xffffffff


	//   ....[1]....
        /*0080*/ 	.word	0xffffffff


	//   ....[2]....
        /*0084*/ 	.word	0xffffffff


	//   ....[3]....
        /*0088*/ 	.word	0xffffffff


	//   ....[4]....
        /*008c*/ 	.word	0xffffffff


	//   ....[5]....
        /*0090*/ 	.word	0xffffffff


	//   ....[6]....
        /*0094*/ 	.word	0xffffffff


	//   ....[7]....
        /*0098*/ 	.word	0xffffffff


	//   ....[8]....
        /*009c*/ 	.word	0xffffffff


	//   ....[9]....
        /*00a0*/ 	.word	0xffffffff


	//   ....[10]....
        /*00a4*/ 	.word	0xffffffff


	//   ....[11]....
        /*00a8*/ 	.word	0xffffffff


	//   ....[12]....
        /*00ac*/ 	.word	0xffffffff


	//   ....[13]....
        /*00b0*/ 	.word	0xffffffff


	//   ....[14]....
        /*00b4*/ 	.word	0xffffffff


	//----- nvinfo : EIATTR_COOP_GROUP_INSTR_OFFSETS
	.align		4
.L_212:
        /*00b8*/ 	.byte	0x04, 0x28
        /*00ba*/ 	.short	(.L_214 - .L_213)


	//   ....[0]....
.L_213:
        /*00bc*/ 	.word	0x00001ef0


	//   ....[1]....
        /*00c0*/ 	.word	0x00001f50


	//   ....[2]....
        /*00c4*/ 	.word	0x00001fb0


	//   ....[3]....
        /*00c8*/ 	.word	0x00002010


	//   ....[4]....
        /*00cc*/ 	.word	0x00002070


	//   ....[5]....
        /*00d0*/ 	.word	0x00002200


	//   ....[6]....
        /*00d4*/ 	.word	0x000022a0


	//   ....[7]....
        /*00d8*/ 	.word	0x00002310


	//   ....[8]....
        /*00dc*/ 	.word	0x00002370


	//   ....[9]....
        /*00e0*/ 	.word	0x000023c0


	//   ....[10]....
        /*00e4*/ 	.word	0x000095b0


	//   ....[11]....
        /*00e8*/ 	.word	0x00009610


	//   ....[12]....
        /*00ec*/ 	.word	0x00009670


	//   ....[13]....
        /*00f0*/ 	.word	0x000096d0


	//   ....[14]....
        /*00f4*/ 	.word	0x00009730


	//----- nvinfo : EIATTR_VRC_CTA_INIT_COUNT
	.align		4
.L_214:
        /*00f8*/ 	.byte	0x02, 0x4a
	.zero		1
	.zero		1


	//----- nvinfo : EIATTR_EXIT_INSTR_OFFSETS
	.align		4
        /*00fc*/ 	.byte	0x04, 0x1c
        /*00fe*/ 	.short	(.L_216 - .L_215)


	//   ....[0]....
.L_215:
        /*0100*/ 	.word	0x00009850


	//   ....[1]....
        /*0104*/ 	.word	0x00009890


	//----- nvinfo : EIATTR_MAX_THREADS
	.align		4
.L_216:
        /*0108*/ 	.byte	0x04, 0x05
        /*010a*/ 	.short	(.L_218 - .L_217)
.L_217:
        /*010c*/ 	.word	0x00000100
        /*0110*/ 	.word	0x00000001
        /*0114*/ 	.word	0x00000001


	//----- nvinfo : EIATTR_CRS_STACK_SIZE
	.align		4
.L_218:
        /*0118*/ 	.byte	0x04, 0x1e
        /*011a*/ 	.short	(.L_220 - .L_219)
.L_219:
        /*011c*/ 	.word	0x00000000


	//----- nvinfo : EIATTR_CBANK_PARAM_SIZE
	.align		4
.L_220:
        /*0120*/ 	.byte	0x03, 0x19
        /*0122*/ 	.short	0x005e


	//----- nvinfo : EIATTR_PARAM_CBANK
	.align		4
        /*0124*/ 	.byte	0x04, 0x0a
        /*0126*/ 	.short	(.L_222 - .L_221)
	.align		4
.L_221:
        /*0128*/ 	.word	index@(.nv.constant0._ZN3cub18CUB_300001_SM_10006detail6reduce18DeviceReduceKernelINS2_10policy_hubIijN4cuda3std3__44plusIiEEE10Policy1000EN6thrust24THRUST_300001_SM_1000_NS20permutation_iteratorINSD_10device_ptrIKiEENSD_18transform_iteratorI18SubarrayIndexMap3DNSD_17counting_iteratorIiNSD_11use_defaultESL_SL_EESL_SL_EEEEjS9_iNS7_10__identityEEEvT0_PT3_T1_NS0_13GridEvenShareIST_EET2_T4_)
        /*012c*/ 	.short	0x0380
        /*012e*/ 	.short	0x005e


	//----- nvinfo : EIATTR_SW_WAR
	.align		4
.L_222:
        /*0130*/ 	.byte	0x04, 0x36
        /*0132*/ 	.short	(.L_224 - .L_223)
.L_223:
        /*0134*/ 	.word	0x00000008
.L_224:


//--------------------- .nv.info._ZN3cub18CUB_300001_SM_10006detail6reduce28DeviceReduceSingleTileKernelINS2_10policy_hubIijN4cuda3std3__44plusIiEEE10Policy1000EN6thrust24THRUST_300001_SM_1000_NS20permutation_iteratorINSD_10device_ptrIKiEENSD_18transform_iteratorI18SubarrayIndexMap3DNSD_17counting_iteratorIiNSD_11use_defaultESL_SL_EESL_SL_EEEEPijS9_iiNS7_10__identityEEEvT0_T1_T2_T3_T4_T6_ --------------------------
	.section	.nv.info._ZN3cub18CUB_300001_SM_10006detail6reduce28DeviceReduceSingleTileKernelINS2_10policy_hubIijN4cuda3std3__44plusIiEEE10Policy1000EN6thrust24THRUST_300001_SM_1000_NS20permutation_iteratorINSD_10device_ptrIKiEENSD_18transform_iteratorI18SubarrayIndexMap3DNSD_17counting_iteratorIiNSD_11use_defaultESL_SL_EESL_SL_EEEEPijS9_iiNS7_10__identityEEEvT0_T1_T2_T3_T4_T6_,"",@"SHT_CUDA_INFO"
	.sectionflags	@""
	.align	4


	//----- nvinfo : EIATTR_CUDA_API_VERSION
	.align		4
        /*0000*/ 	.byte	0x04, 0x37
        /*0002*/ 	.short	(.L_226 - .L_225)
.L_225:
        /*0004*/ 	.word	0x00000082


	//----- nvinfo : EIATTR_KPARAM_INFO
	.align		4
.L_226:
        /*0008*/ 	.byte	0x04, 0x17
        /*000a*/ 	.short	(.L_228 - .L_227)
.L_227:
        /*000c*/ 	.word	0x00000000
        /*0010*/ 	.short	0x0005
        /*0012*/ 	.short	0x003c
        /*0014*/ 	.byte	0x00, 0xf0, 0x05, 0x00


	//----- nvinfo : EIATTR_KPARAM_INFO
	.align		4
.L_228:
        /*0018*/ 	.byte	0x04, 0x17
        /*001a*/ 	.short	(.L_230 - .L_229)
.L_229:
        /*001c*/ 	.word	0x00000000
        /*0020*/ 	.short	0x0004
        /*0022*/ 	.short	0x0038
        /*0024*/ 	.byte	0x00, 0xf0, 0x11, 0x00


	//----- nvinfo : EIATTR_KPARAM_INFO
	.align		4
.L_230:
        /*0028*/ 	.byte	0x04, 0x17
        /*002a*/ 	.short	(.L_232 - .L_231)
.L_231:
        /*002c*/ 	.word	0x00000000
        /*0030*/ 	.short	0x0003
        /*0032*/ 	.short	0x0034
        /*0034*/ 	.byte	0x00, 0xf0, 0x05, 0x00


	//----- nvinfo : EIATTR_KPARAM_INFO
	.align		4
.L_232:
        /*0038*/ 	.byte	0x04, 0x17
        /*003a*/ 	.short	(.L_234 - .L_233)
.L_233:
        /*003c*/ 	.word	0x00000000
        /*0040*/ 	.short	0x0002
        /*0042*/ 	.short	0x0030
        /*0044*/ 	.byte	0x00, 0xf0, 0x11, 0x00


	//----- nvinfo : EIATTR_KPARAM_INFO
	.align		4
.L_234:
        /*0048*/ 	.byte	0x04, 0x17
        /*004a*/ 	.short	(.L_236 - .L_235)
.L_235:
        /*004c*/ 	.word	0x00000000
        /*0050*/ 	.short	0x0001
        /*0052*/ 	.short	0x0028
        /*0054*/ 	.byte	0x00, 0xf5, 0x21, 0x00


	//----- nvinfo : EIATTR_KPARAM_INFO
	.align		4
.L_236:
        /*0058*/ 	.byte	0x04, 0x17
        /*005a*/ 	.short	(.L_238 - .L_237)
.L_237:
        /*005c*/ 	.word	0x00000000
        /*0060*/ 	.short	0x0000
        /*0062*/ 	.short	0x0000
        /*0064*/ 	.byte	0x00, 0xf0, 0xa1, 0x00


	//----- nvinfo : EIATTR_SPARSE_MMA_MASK
	.align		4
.L_238:
        /*0068*/ 	.byte	0x03, 0x50
        /*006a*/ 	.short	0x0000


	//----- nvinfo : EIATTR_MAXREG_COUNT
	.align		4
        /*006c*/ 	.byte	0x03, 0x1b
        /*006e*/ 	.short	0x00ff


	//----- nvinfo : EIATTR_NUM_BARRIERS
	.align		4
        /*0070*/ 	.byte	0x02, 0x4c
        /*0072*/ 	.byte	0x01
	.zero		1


	//----- nvinfo : EIATTR_MERCURY_ISA_VERSION
	.align		4
        /*0074*/ 	.byte	0x03, 0x5f
        /*0076*/ 	.short	0x0101


	//----- nvinfo : EIATTR_COOP_GROUP_MASK_REGIDS
	.align		4
        /*0078*/ 	.byte	0x04, 0x29
        /*007a*/ 	.short	(.L_240 - .L_239)


	//   ....[0]....
.L_239:
        /*007c*/ 	.word	0xffffffff


	//   ....[1]....
        /*0080*/ 	.word	0xffffffff


	//   ....[2]....
        /*0084*/ 	.word	0xffffffff


	//   ....[3]....
        /*0088*/ 	.word	0xffffffff


	//   ....[4]....
        /*008c*/ 	.word	0xffffffff


	//   ....[5]....
        /*0090*/ 	.word	0xffffffff


	//   ....[6]....
        /*0094*/ 	.word	0xffffffff


	//   ....[7]....
        /*0098*/ 	.word	0xffffffff


	//   ....[8]....
        /*009c*/ 	.word	0xffffffff


	//   ....[9]....
        /*00a0*/ 	.word	0xffffffff


	//   ....[10]....
        /*00a4*/ 	.word	0xffffffff


	//   ....[11]....
        /*00a8*/ 	.word	0xffffffff


	//   ....[12]....
        /*00ac*/ 	.word	0xffffffff


	//   ....[13]....
        /*00b0*/ 	.word	0xffffffff


	//   ....[14]....
        /*00b4*/ 	.word	0xffffffff


	//----- nvinfo : EIATTR_COOP_GROUP_INSTR_OFFSETS
	.align		4
.L_240:
        /*00b8*/ 	.byte	0x04, 0x28
        /*00ba*/ 	.short	(.L_242 - .L_241)


	//   ....[0]....
.L_241:
        /*00bc*/ 	.word	0x00001f80


	//   ....[1]....
        /*00c0*/ 	.word	0x00001fe0


	//   ....[2]....
        /*00c4*/ 	.word	0x00002040


	//   ....[3]....
        /*00c8*/ 	.word	0x000020a0


	//   ....[4]....
        /*00cc*/ 	.word	0x00002100


	//   ....[5]....
        /*00d0*/ 	.word	0x00002290


	//   ....[6]....
        /*00d4*/ 	.word	0x00002330


	//   ....[7]....
        /*00d8*/ 	.word	0x000023a0


	//   ....[8]....
        /*00dc*/ 	.word	0x000023e0


	//   ....[9]....
        /*00e0*/ 	.word	0x00002430


	//   ....[10]....
        /*00e4*/ 	.word	0x00009380


	//   ....[11]....
        /*00e8*/ 	.word	0x000093e0


	//   ....[12]....
        /*00ec*/ 	.word	0x00009440


	//   ....[13]....
        /*00f0*/ 	.word	0x000094a0


	//   ....[14]....
        /*00f4*/ 	.word	0x00009500


	//----- nvinfo : EIATTR_VRC_CTA_INIT_COUNT
	.align		4
.L_242:
        /*00f8*/ 	.byte	0x02, 0x4a
	.zero		1
	.zero		1


	//----- nvinfo : EIATTR_EXIT_INSTR_OFFSETS
	.align		4
        /*00fc*/ 	.byte	0x04, 0x1c
        /*00fe*/ 	.short	(.L_244 - .L_243)


	//   ....[0]....
.L_243:
        /*0100*/ 	.word	0x00000070


	//   ....[1]....
        /*0104*/ 	.word	0x000000b0


	//   ....[2]....
        /*0108*/ 	.word	0x00009620


	//   ....[3]....
        /*010c*/ 	.word	0x00009670


	//----- nvinfo : EIATTR_MAX_THREADS
	.align		4
.L_244:
        /*0110*/ 	.byte	0x04, 0x05
        /*0112*/ 	.short	(.L_246 - .L_245)
.L_245:
        /*0114*/ 	.word	0x00000100
        /*0118*/ 	.word	0x00000001
        /*011c*/ 	.word	0x00000001


	//----- nvinfo : EIATTR_CRS_STACK_SIZE
	.align		4
.L_246:
        /*0120*/ 	.byte	0x04, 0x1e
        /*0122*/ 	.short	(.L_248 - .L_247)
.L_247:
        /*0124*/ 	.word	0x00000000


	//----- nvinfo : EIATTR_CBANK_PARAM_SIZE
	.align		4
.L_248:
        /*0128*/ 	.byte	0x03, 0x19
        /*012a*/ 	.short	0x003d


	//----- nvinfo : EIATTR_PARAM_CBANK
	.align		4
        /*012c*/ 	.byte	0x04, 0x0a
        /*012e*/ 	.short	(.L_250 - .L_249)
	.align		4
.L_249:
        /*0130*/ 	.word	index@(.nv.constant0._ZN3cub18CUB_300001_SM_10006detail6reduce28DeviceReduceSingleTileKernelINS2_10policy_hubIijN4cuda3std3__44plusIiEEE10Policy1000EN6thrust24THRUST_300001_SM_1000_NS20permutation_iteratorINSD_10device_ptrIKiEENSD_18transform_iteratorI18SubarrayIndexMap3DNSD_17counting_iteratorIiNSD_11use_defaultESL_SL_EESL_SL_EEEEPijS9_iiNS7_10__identityEEEvT0_T1_T2_T3_T4_T6_)
        /*0134*/ 	.short	0x0380
        /*0136*/ 	.short	0x003d


	//----- nvinfo : EIATTR_SW_WAR
	.align		4
.L_250:
        /*0138*/ 	.byte	0x04, 0x36
        /*013a*/ 	.short	(.L_252 - .L_251)
.L_251:
        /*013c*/ 	.word	0x00000008
.L_252:


//--------------------- .nv.info._ZN3cub18CUB_300001_SM_10006detail11EmptyKernelIvEEvv --------------------------
	.section	.nv.info._ZN3cub18CUB_300001_SM_10006detail11EmptyKernelIvEEvv,"",@"SHT_CUDA_INFO"
	.sectionflags	@""
	.align	4


	//----- nvinfo : EIATTR_CUDA_API_VERSION
	.align		4
        /*0000*/ 	.byte	0x04, 0x37
        /*0002*/ 	.short	(.L_254 - .L_253)
.L_253:
        /*0004*/ 	.word	0x00000082


	//----- nvinfo : EIATTR_SPARSE_MMA_MASK
	.align		4
.L_254:
        /*0008*/ 	.byte	0x03, 0x50
        /*000a*/ 	.short	0x0000


	//----- nvinfo : EIATTR_MAXREG_COUNT
	.align		4
        /*000c*/ 	.byte	0x03, 0x1b
        /*000e*/ 	.short	0x00ff


	//----- nvinfo : EIATTR_MERCURY_ISA_VERSION
	.align		4
        /*0010*/ 	.byte	0x03, 0x5f
        /*0012*/ 	.short	0x0101


	//----- nvinfo : EIATTR_VRC_CTA_INIT_COUNT
	.align		4
        /*0014*/ 	.byte	0x02, 0x4a
	.zero		1
	.zero		1


	//----- nvinfo : EIATTR_EXIT_INSTR_OFFSETS
	.align		4
        /*0018*/ 	.byte	0x04, 0x1c
        /*001a*/ 	.short	(.L_256 - .L_255)


	//   ....[0]....
.L_255:
        /*001c*/ 	.word	0x00000010


	//----- nvinfo : EIATTR_SW_WAR
	.align		4
.L_256:
        /*0020*/ 	.byte	0x04, 0x36
        /*0022*/ 	.short	(.L_258 - .L_257)
.L_257:
        /*0024*/ 	.word	0x00000008
.L_258:


//--------------------- .nv.callgraph             --------------------------
	.section	.nv.callgraph,"",@"SHT_CUDA_CALLGRAPH"
	.align	4
	.sectionentsize	8
	.align		4
        /*0000*/ 	.word	0x00000000
	.align		4
        /*0004*/ 	.word	0xffffffff
	.align		4
        /*0008*/ 	.word	0x00000000
	.align		4
        /*000c*/ 	.word	0xfffffffe
	.align		4
        /*0010*/ 	.word	0x00000000
	.align		4
        /*0014*/ 	.word	0xfffffffd
	.align		4
        /*0018*/ 	.word	0x00000000
	.align		4
        /*001c*/ 	.word	0xfffffffc


//--------------------- .nv.constant4             --------------------------
	.section	.nv.constant4,"a",@progbits
	.align	8
	.align		8
.nv.constant4:
        /*0000*/ 	.dword	_ZN31_INTERNAL_9f9a49ac_4_k_cu_solve4cuda3std3__45__cpo5beginE
	.align		8
        /*0008*/ 	.dword	_ZN31_INTERNAL_9f9a49ac_4_k_cu_solve4cuda3std3__45__cpo3endE
	.align		8
        /*0010*/ 	.dword	_ZN31_INTERNAL_9f9a49ac_4_k_cu_solve4cuda3std3__45__cpo6cbeginE
	.align		8
        /*0018*/ 	.dword	_ZN31_INTERNAL_9f9a49ac_4_k_cu_solve4cuda3std3__45__cpo4cendE
	.align		8
        /*0020*/ 	.dword	_ZN31_INTERNAL_9f9a49ac_4_k_cu_solve4cuda3std3__45__cpo6rbeginE
	.align		8
        /*0028*/ 	.dword	_ZN31_INTERNAL_9f9a49ac_4_k_cu_solve4cuda3std3__45__cpo4rendE
	.align		8
        /*0030*/ 	.dword	_ZN31_INTERNAL_9f9a49ac_4_k_cu_solve4cuda3std3__45__cpo7crbeginE
	.align		8
        /*0038*/ 	.dword	_ZN31_INTERNAL_9f9a49ac_4_k_cu_solve4cuda3std3__45__cpo5crendE
	.align		8
        /*0040*/ 	.dword	_ZN31_INTERNAL_9f9a49ac_4_k_cu_solve4cuda3std3__433_GLOBAL__N__9f9a49ac_4_k_cu_solve6ignoreE
	.align		8
        /*0048*/ 	.dword	_ZN31_INTERNAL_9f9a49ac_4_k_cu_solve4cuda3std3__419piecewise_constructE
	.align		8
        /*0050*/ 	.dword	_ZN31_INTERNAL_9f9a49ac_4_k_cu_solve4cuda3std3__48in_placeE
	.align		8
        /*0058*/ 	.dword	_ZN31_INTERNAL_9f9a49ac_4_k_cu_solve4cuda3std3__420unreachable_sentinelE
	.align		8
        /*0060*/ 	.dword	_ZN31_INTERNAL_9f9a49ac_4_k_cu_solve4cuda3std3__47nulloptE
	.align		8
        /*0068*/ 	.dword	_ZN31_INTERNAL_9f9a49ac_4_k_cu_solve4cuda3std3__48unexpectE
	.align		8
        /*0070*/ 	.dword	_ZN31_INTERNAL_9f9a49ac_4_k_cu_solve4cuda3std6ranges3__45__cpo4swapE
	.align		8
        /*0078*/ 	.dword	_ZN31_INTERNAL_9f9a49ac_4_k_cu_solve4cuda3std6ranges3__45__cpo9iter_moveE
	.align		8
        /*0080*/ 	.dword	_ZN31_INTERNAL_9f9a49ac_4_k_cu_solve4cuda3std6ranges3__45__cpo5beginE
	.align		8
        /*0088*/ 	.dword	_ZN31_INTERNAL_9f9a49ac_4_k_cu_solve4cuda3std6ranges3__45__cpo3endE
	.align		8
        /*0090*/ 	.dword	_ZN31_INTERNAL_9f9a49ac_4_k_cu_solve4cuda3std6ranges3__45__cpo6cbeginE
	.align		8
        /*0098*/ 	.dword	_ZN31_INTERNAL_9f9a49ac_4_k_cu_solve4cuda3std6ranges3__45__cpo4cendE
	.align		8
        /*00a0*/ 	.dword	_ZN31_INTERNAL_9f9a49ac_4_k_cu_solve4cuda3std6ranges3__45__cpo7advanceE
	.align		8
        /*00a8*/ 	.dword	_ZN31_INTERNAL_9f9a49ac_4_k_cu_solve4cuda3std6ranges3__45__cpo9iter_swapE
	.align		8
        /*00b0*/ 	.dword	_ZN31_INTERNAL_9f9a49ac_4_k_cu_solve4cuda3std6ranges3__45__cpo4nextE
	.align		8
        /*00b8*/ 	.dword	_ZN31_INTERNAL_9f9a49ac_4_k_cu_solve4cuda3std6ranges3__45__cpo4prevE
	.align		8
        /*00c0*/ 	.dword	_ZN31_INTERNAL_9f9a49ac_4_k_cu_solve4cuda3std6ranges3__45__cpo4dataE
	.align		8
        /*00c8*/ 	.dword	_ZN31_INTERNAL_9f9a49ac_4_k_cu_solve4cuda3std6ranges3__45__cpo5cdataE
	.align		8
        /*00d0*/ 	.dword	_ZN31_INTERNAL_9f9a49ac_4_k_cu_solve4cuda3std6ranges3__45__cpo4sizeE
	.align		8
        /*00d8*/ 	.dword	_ZN31_INTERNAL_9f9a49ac_4_k_cu_solve4cuda3std6ranges3__45__cpo5ssizeE
	.align		8
        /*00e0*/ 	.dword	_ZN31_INTERNAL_9f9a49ac_4_k_cu_solve4cuda3std6ranges3__45__cpo8distanceE
	.align		8
        /*00e8*/ 	.dword	_ZN31_INTERNAL_9f9a49ac_4_k_cu_solve6thrust24THRUST_300001_SM_1000_NS8cuda_cub3parE
	.align		8
        /*00f0*/ 	.dword	_ZN31_INTERNAL_9f9a49ac_4_k_cu_solve6thrust24THRUST_300001_SM_1000_NS8cuda_cub10par_nosyncE
	.align		8
        /*00f8*/ 	.dword	_ZN31_INTERNAL_9f9a49ac_4_k_cu_solve6thrust24THRUST_300001_SM_1000_NS6system6detail10sequential3seqE
	.align		8
        /*0100*/ 	.dword	_ZN31_INTERNAL_9f9a49ac_4_k_cu_solve6thrust24THRUST_300001_SM_1000_NS12placeholders2_1E
	.align		8
        /*0108*/ 	.dword	_ZN31_INTERNAL_9f9a49ac_4_k_cu_solve6thrust24THRUST_300001_SM_1000_NS12placeholders2_2E
	.align		8
        /*0110*/ 	.dword	_ZN31_INTERNAL_9f9a49ac_4_k_cu_solve6thrust24THRUST_300001_SM_1000_NS12placeholders2_3E
	.align		8
        /*0118*/ 	.dword	_ZN31_INTERNAL_9f9a49ac_4_k_cu_solve6thrust24THRUST_300001_SM_1000_NS12placeholders2_4E
	.align		8
        /*0120*/ 	.dword	_ZN31_INTERNAL_9f9a49ac_4_k_cu_solve6thrust24THRUST_300001_SM_1000_NS12placeholders2_5E
	.align		8
        /*0128*/ 	.dword	_ZN31_INTERNAL_9f9a49ac_4_k_cu_solve6thrust24THRUST_300001_SM_1000_NS12placeholders2_6E
	.align		8
        /*0130*/ 	.dword	_ZN31_INTERNAL_9f9a49ac_4_k_cu_solve6thrust24THRUST_300001_SM_1000_NS12placeholders2_7E
	.align		8
        /*0138*/ 	.dword	_ZN31_INTERNAL_9f9a49ac_4_k_cu_solve6thrust24THRUST_300001_SM_1000_NS12placeholders2_8E
	.align		8
        /*0140*/ 	.dword	_ZN31_INTERNAL_9f9a49ac_4_k_cu_solve6thrust24THRUST_300001_SM_1000_NS12placeholders2_9E
	.align		8
        /*0148*/ 	.dword	_ZN31_INTERNAL_9f9a49ac_4_k_cu_solve6thrust24THRUST_300001_SM_1000_NS12placeholders3_10E
	.align		8
        /*0150*/ 	.dword	_ZN31_INTERNAL_9f9a49ac_4_k_cu_solve6thrust24THRUST_300001_SM_1000_NS3seqE


//--------------------- .text._ZN3cub18CUB_300001_SM_10006detail6reduce28DeviceReduceSingleTileKernelINS2_10policy_hubIiyN4cuda3std3__44plusIiEEE10Policy1000EPiSC_iS9_iiNS7_10__identityEEEvT0_T1_T2_T3_T4_T6_ --------------------------
	.section	.text._ZN3cub18CUB_300001_SM_10006detail6reduce28DeviceReduceSingleTileKernelINS2_10policy_hubIiyN4cuda3std3__44plusIiEEE10Policy1000EPiSC_iS9_iiNS7_10__identityEEEvT0_T1_T2_T3_T4_T6_,"ax",@progbits
	.align	128
        .global         _ZN3cub18CUB_300001_SM_10006detail6reduce28DeviceReduceSingleTileKernelINS2_10policy_hubIiyN4cuda3std3__44plusIiEEE10Policy1000EPiSC_iS9_iiNS7_10__identityEEEvT0_T1_T2_T3_T4_T6_
        .type           _ZN3cub18CUB_300001_SM_10006detail6reduce28DeviceReduceSingleTileKernelINS2_10policy_hubIiyN4cuda3std3__44plusIiEEE10Policy1000EPiSC_iS9_iiNS7_10__identityEEEvT0_T1_T2_T3_T4_T6_,@function
        .size           _ZN3cub18CUB_300001_SM_10006detail6reduce28DeviceReduceSingleTileKernelINS2_10policy_hubIiyN4cuda3std3__44plusIiEEE10Policy1000EPiSC_iS9_iiNS7_10__identityEEEvT0_T1_T2_T3_T4_T6_,(.L_x_215 - _ZN3cub18CUB_300001_SM_10006detail6reduce28DeviceReduceSingleTileKernelINS2_10policy_hubIiyN4cuda3std3__44plusIiEEE10Policy1000EPiSC_iS9_iiNS7_10__identityEEEvT0_T1_T2_T3_T4_T6_)
        .other          _ZN3cub18CUB_300001_SM_10006detail6reduce28DeviceReduceSingleTileKernelINS2_10policy_hubIiyN4cuda3std3__44plusIiEEE10Policy1000EPiSC_iS9_iiNS7_10__identityEEEvT0_T1_T2_T3_T4_T6_,@"STO_CUDA_ENTRY STV_DEFAULT"
_ZN3cub18CUB_300001_SM_10006detail6reduce28DeviceReduceSingleTileKernelINS2_10policy_hubIiyN4cuda3std3__44plusIiEEE10Policy1000EPiSC_iS9_iiNS7_10__identityEEEvT0_T1_T2_T3_T4_T6_:
.text._ZN3cub18CUB_300001_SM_10006detail6reduce28DeviceReduceSingleTileKernelINS2_10policy_hubIiyN4cuda3std3__44plusIiEEE10Policy1000EPiSC_iS9_iiNS7_10__identityEEEvT0_T1_T2_T3_T4_T6_:
[----:B------:R-:W-:Y:S01]  /*0000*/  LDC R1, c[0x0][0x37c] ;  /* 0x0000df00ff017b82 */ /* 0x000fe20000000800 */
[----:B------:R-:W0:Y:S01]  /*0010*/  LDCU UR4, c[0x0][0x390] ;  /* 0x00007200ff0477ac */ /* 0x000e220008000800 */
[----:B------:R-:W1:Y:S01]  /*0020*/  LDCU.64 UR6, c[0x0][0x358] ;  /* 0x00006b00ff0677ac */ /* 0x000e620008000a00 */
[----:B0-----:R-:W-:-:S05]  /*0030*/  IMAD.U32 R20, RZ, RZ, UR4 ;  /* 0x00000004ff147e24 */ /* 0x001fca000f8e00ff */
[----:B------:R-:W-:-:S13]  /*0040*/  ISETP.NE.AND P0, PT, R20, RZ, PT ;  /* 0x000000ff1400720c */ /* 0x000fda0003f05270 */
[----:B-1----:R-:W-:Y:S05]  /*0050*/  @P0 BRA `(.L_x_0) ;  /* 0x00000000001c0947 */ /* 0x002fea0003800000 */
[----:B------:R-:W0:Y:S02]  /*0060*/  S2R R0, SR_TID.X ;  /* 0x0000000000007919 */ /* 0x000e240000002100 */
[----:B0-----:R-:W-:-:S13]  /*0070*/  ISETP.NE.AND P0, PT, R0, RZ, PT ;  /* 0x000000ff0000720c */ /* 0x001fda0003f05270 */
[----:B------:R-:W-:Y:S05]  /*0080*/  @P0 EXIT ;  /* 0x000000000000094d */ /* 0x000fea0003800000 */
[----:B------:R-:W0:Y:S08]  /*0090*/  LDC R5, c[0x0][0x398] ;  /* 0x0000e600ff057b82 */ /* 0x000e300000000800 */
[----:B------:R-:W0:Y:S02]  /*00a0*/  LDC.64 R2, c[0x0][0x388] ;  /* 0x0000e200ff027b82 */ /* 0x000e240000000a00 */
[----:B0-----:R-:W-:Y:S01]  /*00b0*/  STG.E desc[UR6][R2.64], R5 ;  /* 0x0000000502007986 */ /* 0x001fe2000c101906 */
[----:B------:R-:W-:Y:S05]  /*00c0*/  EXIT ;  /* 0x000000000000794d */ /* 0x000fea0003800000 */
.L_x_0:
[----:B------:R-:W0:Y:S01]  /*00d0*/  LDCU UR4, c[0x0][0x380] ;  /* 0x00007000ff0477ac */ /* 0x000e220008000800 */
[----:B------:R-:W-:Y:S01]  /*00e0*/  BSSY.RECONVERGENT B0, `(.L_x_1) ;  /* 0x0000385000007945 */ /* 0x000fe20003800200 */
[----:B0-----:R-:W-:-:S09]  /*00f0*/  ULOP3.LUT UP0, URZ, UR4, 0xf, URZ, 0xc0, !UPT ;  /* 0x0000000f04ff7892 */ /* 0x001fd2000f80c0ff */
[----:B------:R-:W-:Y:S05]  /*0100*/  BRA.U UP0, `(.L_x_2) ;  /* 0x0000001900d87547 */ /* 0x000fea000b800000 */
[----:B------:R-:W-:-:S13]  /*0110*/  ISETP.GT.AND P0, PT, R20, 0xfff, PT ;  /* 0x00000fff1400780c */ /* 0x000fda0003f04270 */
[----:B------:R-:W-:Y:S05]  /*0120*/  @P0 BRA `(.L_x_3) ;  /* 0x0000000c008c0947 */ /* 0x000fea0003800000 */
[----:B------:R-:W0:Y:S01]  /*0130*/  S2R R9, SR_TID.X ;  /* 0x0000000000097919 */ /* 0x000e220000002100 */
[----:B------:R-:W-:Y:S01]  /*0140*/  BSSY.RECONVERGENT B1, `(.L_x_4) ;  /* 0x0000009000017945 */ /* 0x000fe20003800200 */
[----:B------:R-:W-:Y:S01]  /*0150*/  IMAD.MOV.U32 R0, RZ, RZ, RZ ;  /* 0x000000ffff007224 */ /* 0x000fe200078e00ff */
[----:B0-----:R-:W-:Y:S01]  /*0160*/  ISETP.GE.AND P0, PT, R9, R20, PT ;  /* 0x000000140900720c */ /* 0x001fe20003f06270 */
[----:B------:R-:W-:-:S12]  /*0170*/  IMAD.MOV.U32 R11, RZ, RZ, R9 ;  /* 0x000000ffff0b7224 */ /* 0x000fd800078e0009 */
[----:B------:R-:W-:Y:S05]  /*0180*/  @P0 BRA `(.L_x_5) ;  /* 0x0000000000100947 */ /* 0x000fea0003800000 */
[----:B------:R-:W0:Y:S02]  /*0190*/  LDC.64 R2, c[0x0][0x380] ;  /* 0x0000e000ff027b82 */ /* 0x000e240000000a00 */
[----:B0-----:R-:W-:-:S05]  /*01a0*/  IMAD.WIDE.U32 R2, R9, 0x4, R2 ;  /* 0x0000000409027825 */ /* 0x001fca00078e0002 */
[----:B------:R0:W5:Y:S01]  /*01b0*/  LDG.E.CONSTANT R0, desc[UR6][R2.64] ;  /* 0x0000000602007981 */ /* 0x000162000c1e9900 */
[----:B------:R-:W-:-:S07]  /*01c0*/  VIADD R11, R9, 0x100 ;  /* 0x00000100090b7836 */ /* 0x000fce0000000000 */
.L_x_5:
[----:B------:R-:W-:Y:S05]  /*01d0*/  BSYNC.RECONVERGENT B1 ;  /* 0x0000000000017941 */ /* 0x000fea0003800200 */
.L_x_4:
[----:B------:R-:W-:Y:S01]  /*01e0*/  ISETP.GE.AND P0, PT, R11, R20, PT ;  /* 0x000000140b00720c */ /* 0x000fe20003f06270 */
[----:B------:R-:W-:-:S12]  /*01f0*/  BSSY.RECONVERGENT B1, `(.L_x_6) ;  /* 0x0000066000017945 */ /* 0x000fd80003800200 */
[----:B------:R-:W-:Y:S05]  /*0200*/  @P0 BRA `(.L_x_7) ;  /* 0x0000000400900947 */ /* 0x000fea0003800000 */
[----:B0-----:R-:W-:Y:S01]  /*0210*/  LOP3.LUT R3, RZ, R11, RZ, 0x33, !PT ;  /* 0x0000000bff037212 */ /* 0x001fe200078e33ff */
[----:B------:R-:W-:Y:S04]  /*0220*/  BSSY.RECONVERGENT B2, `(.L_x_8) ;  /* 0x0000015000027945 */ /* 0x000fe80003800200 */
[----:B------:R-:W-:-:S05]  /*0230*/  IMAD.IADD R4, R3, 0x1, R20 ;  /* 0x0000000103047824 */ /* 0x000fca00078e0214 */
[C---:B------:R-:W-:Y:S02]  /*0240*/  LOP3.LUT R2, R4.reuse, 0x300, RZ, 0xc0, !PT ;  /* 0x0000030004027812 */ /* 0x040fe400078ec0ff */
[----:B------:R-:W-:Y:S02]  /*0250*/  ISETP.GE.U32.AND P1, PT, R4, 0x300, PT ;  /* 0x000003000400780c */ /* 0x000fe40003f26070 */
[----:B------:R-:W-:-:S13]  /*0260*/  ISETP.NE.AND P0, PT, R2, 0x300, PT ;  /* 0x000003000200780c */ /* 0x000fda0003f05270 */
[----:B------:R-:W-:Y:S05]  /*0270*/  @!P0 BRA `(.L_x_9) ;  /* 0x00000000003c8947 */ /* 0x000fea0003800000 */
[----:B------:R-:W0:Y:S01]  /*0280*/  LDC.64 R2, c[0x0][0x380] ;  /* 0x0000e000ff027b82 */ /* 0x000e220000000a00 */
[----:B------:R-:W-:-:S04]  /*0290*/  LEA.HI R4, R4, 0x1, RZ, 0x18 ;  /* 0x0000000104047811 */ /* 0x000fc800078fc0ff */
[----:B------:R-:W-:-:S05]  /*02a0*/  LOP3.LUT R4, R4, 0x3, RZ, 0xc0, !PT ;  /* 0x0000000304047812 */ /* 0x000fca00078ec0ff */
[----:B------:R-:W-:Y:S02]  /*02b0*/  IMAD.MOV R4, RZ, RZ, -R4 ;  /* 0x000000ffff047224 */ /* 0x000fe400078e0a04 */
[----:B0-----:R-:W-:-:S04]  /*02c0*/  IMAD.WIDE.U32 R2, R11, 0x4, R2 ;  /* 0x000000040b027825 */ /* 0x001fc800078e0002 */
[----:B------:R-:W-:-:S07]  /*02d0*/  IMAD.MOV.U32 R5, RZ, RZ, R3 ;  /* 0x000000ffff057224 */ /* 0x000fce00078e0003 */
.L_x_10:
[----:B------:R-:W-:-:S06]  /*02e0*/  IMAD.MOV.U32 R3, RZ, RZ, R5 ;  /* 0x000000ffff037224 */ /* 0x000fcc00078e0005 */
[----:B------:R0:W2:Y:S01]  /*02f0*/  LDG.E.CONSTANT R3, desc[UR6][R2.64] ;  /* 0x0000000602037981 */ /* 0x0000a2000c1e9900 */
[----:B------:R-:W-:Y:S02]  /*0300*/  VIADD R4, R4, 0x1 ;  /* 0x0000000104047836 */ /* 0x000fe40000000000 */
[----:B------:R-:W-:-:S03]  /*0310*/  VIADD R11, R11, 0x100 ;  /* 0x000001000b0b7836 */ /* 0x000fc60000000000 */
[----:B------:R-:W-:Y:S02]  /*0320*/  ISETP.NE.AND P0, PT, R4, RZ, PT ;  /* 0x000000ff0400720c */ /* 0x000fe40003f05270 */
[----:B0-----:R-:W-:-:S05]  /*0330*/  IADD3 R2, P2, PT, R2, 0x400, RZ ;  /* 0x0000040002027810 */ /* 0x001fca0007f5e0ff */
[----:B------:R-:W-:Y:S02]  /*0340*/  IMAD.X R5, RZ, RZ, R5, P2 ;  /* 0x000000ffff057224 */ /* 0x000fe400010e0605 */
[----:B--2--5:R-:W-:-:S04]  /*0350*/  IMAD.IADD R0, R3, 0x1, R0 ;  /* 0x0000000103007824 */ /* 0x024fc800078e0200 */
[----:B------:R-:W-:Y:S05]  /*0360*/  @P0 BRA `(.L_x_10) ;  /* 0xfffffffc00dc0947 */ /* 0x000fea000383ffff */
.L_x_9:
[----:B------:R-:W-:Y:S05]  /*0370*/  BSYNC.RECONVERGENT B2 ;  /* 0x0000000000027941 */ /* 0x000fea0003800200 */
.L_x_8:
[----:B------:R-:W-:Y:S05]  /*0380*/  @!P1 BRA `(.L_x_7) ;  /* 0x0000000400309947 */ /* 0x000fea0003800000 */
[----:B------:R-:W-:Y:S01]  /*0390*/  IMAD.IADD R2, R20, 0x1, -R11 ;  /* 0x0000000114027824 */ /* 0x000fe200078e0a0b */
[----:B------:R-:W-:Y:S01]  /*03a0*/  BSSY.RECONVERGENT B2, `(.L_x_11) ;  /* 0x0000029000027945 */ /* 0x000fe20003800200 */
[----:B------:R-:W-:-:S03]  /*03b0*/  PLOP3.LUT P0, PT, PT, PT, PT, 0x80, 0x8 ;  /* 0x000000000008781c */ /* 0x000fc60003f0f070 */
[----:B------:R-:W-:-:S13]  /*03c0*/  ISETP.GT.AND P1, PT, R2, 0xc00, PT ;  /* 0x00000c000200780c */ /* 0x000fda0003f24270 */
[----:B------:R-:W-:Y:S05]  /*03d0*/  @!P1 BRA `(.L_x_12) ;  /* 0x0000000000949947 */ /* 0x000fea0003800000 */
[----:B------:R-:W-:Y:S01]  /*03e0*/  PLOP3.LUT P0, PT, PT, PT, PT, 0x8, 0x80 ;  /* 0x000000000080781c */ /* 0x000fe20003f0e170 */
[----:B------:R-:W-:-:S12]  /*03f0*/  VIADD R8, R20, 0xfffff400 ;  /* 0xfffff40014087836 */ /* 0x000fd80000000000 */
.L_x_13:
[----:B------:R-:W0:Y:S01]  /*0400*/  LDC.64 R4, c[0x0][0x380] ;  /* 0x0000e000ff047b82 */ /* 0x000e220000000a00 */
[C---:B------:R-:W-:Y:S02]  /*0410*/  VIADD R7, R11.reuse, 0x400 ;  /* 0x000004000b077836 */ /* 0x040fe40000000000 */
[C---:B------:R-:W-:Y:S02]  /*0420*/  VIADD R3, R11.reuse, 0x800 ;  /* 0x000008000b037836 */ /* 0x040fe40000000000 */
[----:B0-----:R-:W-:-:S05]  /*0430*/  IMAD.WIDE R22, R11, 0x4, R4 ;  /* 0x000000040b167825 */ /* 0x001fca00078e0204 */
[----:B------:R-:W2:Y:S01]  /*0440*/  LDG.E.CONSTANT R13, desc[UR6][R22.64] ;  /* 0x00000006160d7981 */ /* 0x000ea2000c1e9900 */
[----:B------:R-:W-:-:S03]  /*0450*/  IMAD.WIDE R6, R7, 0x4, R4 ;  /* 0x0000000407067825 */ /* 0x000fc600078e0204 */
[----:B------:R-:W2:Y:S04]  /*0460*/  LDG.E.CONSTANT R10, desc[UR6][R22.64+0x400] ;  /* 0x00040006160a7981 */ /* 0x000ea8000c1e9900 */
[----:B------:R-:W3:Y:S04]  /*0470*/  LDG.E.CONSTANT R12, desc[UR6][R22.64+0x800] ;  /* 0x00080006160c7981 */ /* 0x000ee8000c1e9900 */
[----:B------:R-:W3:Y:S01]  /*0480*/  LDG.E.CONSTANT R19, desc[UR6][R22.64+0xc00] ;  /* 0x000c000616137981 */ /* 0x000ee2000c1e9900 */
[----:B------:R-:W-:-:S03]  /*0490*/  IMAD.WIDE R2, R3, 0x4, R4 ;  /* 0x0000000403027825 */ /* 0x000fc600078e0204 */
[----:B------:R-:W4:Y:S04]  /*04a0*/  LDG.E.CONSTANT R16, desc[UR6][R6.64] ;  /* 0x0000000606107981 */ /* 0x000f28000c1e9900 */
[----:B------:R-:W4:Y:S01]  /*04b0*/  LDG.E.CONSTANT R15, desc[UR6][R6.64+0x400] ;  /* 0x00040006060f7981 */ /* 0x000f22000c1e9900 */
[----:B------:R-:W-:-:S03]  /*04c0*/  VIADD R25, R11, 0xc00 ;  /* 0x00000c000b197836 */ /* 0x000fc60000000000 */
[----:B------:R-:W4:Y:S04]  /*04d0*/  LDG.E.CONSTANT R14, desc[UR6][R6.64+0x800] ;  /* 0x00080006060e7981 */ /* 0x000f28000c1e9900 */
[----:B------:R-:W4:Y:S01]  /*04e0*/  LDG.E.CONSTANT R21, desc[UR6][R6.64+0xc00] ;  /* 0x000c000606157981 */ /* 0x000f22000c1e9900 */
[----:B------:R-:W-:-:S03]  /*04f0*/  IMAD.WIDE R4, R25, 0x4, R4 ;  /* 0x0000000419047825 */ /* 0x000fc600078e0204 */
[----:B------:R-:W4:Y:S04]  /*0500*/  LDG.E.CONSTANT R18, desc[UR6][R2.64] ;  /* 0x0000000602127981 */ /* 0x000f28000c1e9900 */
[----:B------:R-:W4:Y:S04]  /*0510*/  LDG.E.CONSTANT R17, desc[UR6][R2.64+0x400] ;  /* 0x0004000602117981 */ /* 0x000f28000c1e9900 */
[----:B------:R-:W4:Y:S04]  /*0520*/  LDG.E.CONSTANT R23, desc[UR6][R2.64+0x800] ;  /* 0x0008000602177981 */ /* 0x000f28000c1e9900 */
[----:B------:R-:W4:Y:S04]  /*0530*/  LDG.E.CONSTANT R24, desc[UR6][R2.64+0xc00] ;  /* 0x000c000602187981 */ /* 0x000f28000c1e9900 */
[----:B------:R-:W4:Y:S04]  /*0540*/  LDG.E.CONSTANT R25, desc[UR6][R4.64] ;  /* 0x0000000604197981 */ /* 0x000f28000c1e9900 */
[----:B------:R-:W4:Y:S04]  /*0550*/  LDG.E.CONSTANT R26, desc[UR6][R4.64+0x400] ;  /* 0x00040006041a7981 */ /* 0x000f28000c1e9900 */
[----:B------:R-:W4:Y:S04]  /*0560*/  LDG.E.CONSTANT R22, desc[UR6][R4.64+0x800] ;  /* 0x0008000604167981 */ /* 0x000f28000c1e9900 */
[----:B------:R-:W4:Y:S01]  /*0570*/  LDG.E.CONSTANT R27, desc[UR6][R4.64+0xc00] ;  /* 0x000c0006041b7981 */ /* 0x000f22000c1e9900 */
[----:B------:R-:W-:-:S05]  /*0580*/  VIADD R11, R11, 0x1000 ;  /* 0x000010000b0b7836 */ /* 0x000fca0000000000 */
[----:B------:R-:W-:Y:S02]  /*0590*/  ISETP.GE.AND P1, PT, R11, R8, PT ;  /* 0x000000080b00720c */ /* 0x000fe40003f26270 */
[----:B--2--5:R-:W-:-:S04]  /*05a0*/  IADD3 R10, PT, PT, R10, R13, R0 ;  /* 0x0000000d0a0a7210 */ /* 0x024fc80007ffe000 */
[----:B---3--:R-:W-:-:S04]  /*05b0*/  IADD3 R10, PT, PT, R19, R12, R10 ;  /* 0x0000000c130a7210 */ /* 0x008fc80007ffe00a */
[----:B----4-:R-:W-:-:S04]  /*05c0*/  IADD3 R10, PT, PT, R15, R16, R10 ;  /* 0x000000100f0a7210 */ /* 0x010fc80007ffe00a */
[----:B------:R-:W-:-:S04]  /*05d0*/  IADD3 R10, PT, PT, R21, R14, R10 ;  /* 0x0000000e150a7210 */ /* 0x000fc80007ffe00a */
[----:B------:R-:W-:-:S04]  /*05e0*/  IADD3 R10, PT, PT, R17, R18, R10 ;  /* 0x00000012110a7210 */ /* 0x000fc80007ffe00a */
[----:B------:R-:W-:-:S04]  /*05f0*/  IADD3 R10, PT, PT, R24, R23, R10 ;  /* 0x00000017180a7210 */ /* 0x000fc80007ffe00a */
[----:B------:R-:W-:-:S04]  /*0600*/  IADD3 R25, PT, PT, R26, R25, R10 ;  /* 0x000000191a197210 */ /* 0x000fc80007ffe00a */
[----:B------:R-:W-:Y:S01]  /*0610*/  IADD3 R0, PT, PT, R27, R22, R25 ;  /* 0x000000161b007210 */ /* 0x000fe20007ffe019 */
[----:B------:R-:W-:Y:S06]  /*0620*/  @!P1 BRA `(.L_x_13) ;  /* 0xfffffffc00749947 */ /* 0x000fec000383ffff */
.L_x_12:
[----:B------:R-:W-:Y:S05]  /*0630*/  BSYNC.RECONVERGENT B2 ;  /* 0x0000000000027941 */ /* 0x000fea0003800200 */
.L_x_11:
[----:B------:R-:W-:Y:S01]  /*0640*/  IMAD.IADD R2, R20, 0x1, -R11 ;  /* 0x0000000114027824 */ /* 0x000fe200078e0a0b */
[----:B------:R-:W-:Y:S04]  /*0650*/  BSSY.RECONVERGENT B2, `(.L_x_14) ;  /* 0x0000015000027945 */ /* 0x000fe80003800200 */
[----:B------:R-:W-:-:S13]  /*0660*/  ISETP.GT.AND P1, PT, R2, 0x400, PT ;  /* 0x000004000200780c */ /* 0x000fda0003f24270 */
[----:B------:R-:W-:Y:S05]  /*0670*/  @!P1 BRA `(.L_x_15) ;  /* 0x0000000000489947 */ /* 0x000fea0003800000 */
[----:B------:R-:W0:Y:S01]  /*0680*/  LDC.64 R4, c[0x0][0x380] ;  /* 0x0000e000ff047b82 */ /* 0x000e220000000a00 */
[C---:B------:R-:W-:Y:S02]  /*0690*/  VIADD R13, R11.reuse, 0x400 ;  /* 0x000004000b0d7836 */ /* 0x040fe40000000000 */
[----:B0-----:R-:W-:-:S05]  /*06a0*/  IMAD.WIDE R2, R11, 0x4, R4 ;  /* 0x000000040b027825 */ /* 0x001fca00078e0204 */
[----:B------:R-:W2:Y:S01]  /*06b0*/  LDG.E.CONSTANT R7, desc[UR6][R2.64] ;  /* 0x0000000602077981 */ /* 0x000ea2000c1e9900 */
[----:B------:R-:W-:-:S03]  /*06c0*/  IMAD.WIDE R4, R13, 0x4, R4 ;  /* 0x000000040d047825 */ /* 0x000fc600078e0204 */
[----:B------:R-:W2:Y:S04]  /*06d0*/  LDG.E.CONSTANT R6, desc[UR6][R2.64+0x400] ;  /* 0x0004000602067981 */ /* 0x000ea8000c1e9900 */
[----:B------:R-:W3:Y:S04]  /*06e0*/  LDG.E.CONSTANT R13, desc[UR6][R2.64+0x800] ;  /* 0x00080006020d7981 */ /* 0x000ee8000c1e9900 */
[----:B------:R-:W3:Y:S04]  /*06f0*/  LDG.E.CONSTANT R8, desc[UR6][R2.64+0xc00] ;  /* 0x000c000602087981 */ /* 0x000ee8000c1e9900 */
[----:B------:R-:W4:Y:S04]  /*0700*/  LDG.E.CONSTANT R15, desc[UR6][R4.64] ;  /* 0x00000006040f7981 */ /* 0x000f28000c1e9900 */
[----:B------:R-:W4:Y:S04]  /*0710*/  LDG.E.CONSTANT R10, desc[UR6][R4.64+0x400] ;  /* 0x00040006040a7981 */ /* 0x000f28000c1e9900 */
[----:B------:R-:W4:Y:S04]  /*0720*/  LDG.E.CONSTANT R17, desc[UR6][R4.64+0x800] ;  /* 0x0008000604117981 */ /* 0x000f28000c1e9900 */
[----:B------:R-:W4:Y:S01]  /*0730*/  LDG.E.CONSTANT R12, desc[UR6][R4.64+0xc00] ;  /* 0x000c0006040c7981 */ /* 0x000f22000c1e9900 */
[----:B------:R-:W-:Y:S01]  /*0740*/  PLOP3.LUT P0, PT, PT, PT, PT, 0x8, 0x80 ;  /* 0x000000000080781c */ /* 0x000fe20003f0e170 */
[----:B------:R-:W-:Y:S01]  /*0750*/  VIADD R11, R11, 0x800 ;  /* 0x000008000b0b7836 */ /* 0x000fe20000000000 */
[----:B--2--5:R-:W-:-:S04]  /*0760*/  IADD3 R6, PT, PT, R6, R7, R0 ;  /* 0x0000000706067210 */ /* 0x024fc80007ffe000 */
[----:B---3--:R-:W-:-:S04]  /*0770*/  IADD3 R6, PT, PT, R8, R13, R6 ;  /* 0x0000000d08067210 */ /* 0x008fc80007ffe006 */
[----:B----4-:R-:W-:-:S04]  /*0780*/  IADD3 R6, PT, PT, R10, R15, R6 ;  /* 0x0000000f0a067210 */ /* 0x010fc80007ffe006 */
[----:B------:R-:W-:-:S07]  /*0790*/  IADD3 R0, PT, PT, R12, R17, R6 ;  /* 0x000000110c007210 */ /* 0x000fce0007ffe006 */
.L_x_15:
[----:B------:R-:W-:Y:S05]  /*07a0*/  BSYNC.RECONVERGENT B2 ;  /* 0x0000000000027941 */ /* 0x000fea0003800200 */
.L_x_14:
[----:B------:R-:W-:-:S13]  /*07b0*/  ISETP.LT.OR P0, PT, R11, R20, P0 ;  /* 0x000000140b00720c */ /* 0x000fda0000701670 */
[----:B------:R-:W-:Y:S05]  /*07c0*/  @!P0 BRA `(.L_x_7) ;  /* 0x0000000000208947 */ /* 0x000fea0003800000 */
[----:B------:R-:W0:Y:S02]  /*07d0*/  LDC.64 R2, c[0x0][0x380] ;  /* 0x0000e000ff027b82 */ /* 0x000e240000000a00 */
[----:B0-----:R-:W-:-:S05]  /*07e0*/  IMAD.WIDE R2, R11, 0x4, R2 ;  /* 0x000000040b027825 */ /* 0x001fca00078e0202 */
[----:B------:R-:W2:Y:S04]  /*07f0*/  LDG.E.CONSTANT R5, desc[UR6][R2.64] ;  /* 0x0000000602057981 */ /* 0x000ea8000c1e9900 */
[----:B------:R-:W2:Y:S04]  /*0800*/  LDG.E.CONSTANT R4, desc[UR6][R2.64+0x400] ;  /* 0x0004000602047981 */ /* 0x000ea8000c1e9900 */
[----:B------:R-:W3:Y:S04]  /*0810*/  LDG.E.CONSTANT R7, desc[UR6][R2.64+0x800] ;  /* 0x0008000602077981 */ /* 0x000ee8000c1e9900 */
[----:B------:R-:W3:Y:S01]  /*0820*/  LDG.E.CONSTANT R6, desc[UR6][R2.64+0xc00] ;  /* 0x000c000602067981 */ /* 0x000ee2000c1e9900 */
[----:B--2--5:R-:W-:-:S04]  /*0830*/  IADD3 R0, PT, PT, R4, R5, R0 ;  /* 0x0000000504007210 */ /* 0x024fc80007ffe000 */
[----:B---3--:R-:W-:-:S07]  /*0840*/  IADD3 R0, PT, PT, R6, R7, R0 ;  /* 0x0000000706007210 */ /* 0x008fce0007ffe000 */
.L_x_7:
[----:B------:R-:W-:Y:S05]  /*0850*/  BSYNC.RECONVERGENT B1 ;  /* 0x0000000000017941 */ /* 0x000fea0003800200 */
.L_x_6:
[----:B------:R-:W-:-:S13]  /*0860*/  ISETP.GE.AND P0, PT, R20, 0x100, PT ;  /* 0x000001001400780c */ /* 0x000fda0003f06270 */
[----:B------:R-:W-:Y:S05]  /*0870*/  @!P0 BRA `(.L_x_16) ;  /* 0x0000000000ac8947 */ /* 0x000fea0003800000 */
[----:B------:R-:W1:Y:S01]  /*0880*/  S2R R6, SR_LANEID ;  /* 0x0000000000067919 */ /* 0x000e620000000000 */
[----:B0----5:R-:W0:Y:S01]  /*0890*/  SHFL.DOWN PT, R2, R0, 0x1, 0x1f ;  /* 0x08201f0000027f89 */ /* 0x021e2200000e0000 */
[C---:B-1----:R-:W-:Y:S02]  /*08a0*/  ISETP.GT.AND P0, PT, R6.reuse, 0x1e, PT ;  /* 0x0000001e0600780c */ /* 0x042fe40003f04270 */
[----:B------:R-:W-:Y:S02]  /*08b0*/  ISETP.NE.AND P1, PT, R6, RZ, PT ;  /* 0x000000ff0600720c */ /* 0x000fe40003f25270 */
[----:B0-----:R-:W-:Y:S02]  /*08c0*/  SEL R3, R2, RZ, !P0 ;  /* 0x000000ff02037207 */ /* 0x001fe40004000000 */
[----:B------:R-:W-:-:S03]  /*08d0*/  ISETP.GT.AND P0, PT, R6, 0x1d, PT ;  /* 0x0000001d0600780c */ /* 0x000fc60003f04270 */
[----:B------:R-:W-:-:S05]  /*08e0*/  IMAD.IADD R3, R3, 0x1, R0 ;  /* 0x0000000103037824 */ /* 0x000fca00078e0200 */
[----:B------:R-:W0:Y:S01]  /*08f0*/  SHFL.DOWN PT, R2, R3, 0x2, 0x1f ;  /* 0x08401f0003027f89 */ /* 0x000e2200000e0000 */
[----:B------:R-:W1:Y:S01]  /*0900*/  @!P1 S2R R7, SR_CgaCtaId ;  /* 0x0000000000079919 */ /* 0x000e620000008800 */
[----:B0-----:R-:W-:Y:S02]  /*0910*/  SEL R2, R2, RZ, !P0 ;  /* 0x000000ff02027207 */ /* 0x001fe40004000000 */
[----:B------:R-:W-:-:S03]  /*0920*/  ISETP.GT.AND P0, PT, R6, 0x1b, PT ;  /* 0x0000001b0600780c */ /* 0x000fc60003f04270 */
[----:B------:R-:W-:-:S05]  /*0930*/  IMAD.IADD R2, R3, 0x1, R2 ;  /* 0x0000000103027824 */ /* 0x000fca00078e0202 */
[----:B------:R-:W0:Y:S02]  /*0940*/  SHFL.DOWN PT, R4, R2, 0x4, 0x1f ;  /* 0x08801f0002047f89 */ /* 0x000e2400000e0000 */
[----:B0-----:R-:W-:Y:S02]  /*0950*/  SEL R5, R4, RZ, !P0 ;  /* 0x000000ff04057207 */ /* 0x001fe40004000000 */
[----:B------:R-:W-:Y:S02]  /*0960*/  ISETP.GT.AND P0, PT, R6, 0x17, PT ;  /* 0x000000170600780c */ /* 0x000fe40003f04270 */
[----:B------:R-:W-:Y:S01]  /*0970*/  @!P1 MOV R4, 0x400 ;  /* 0x0000040000049802 */ /* 0x000fe20000000f00 */
[----:B------:R-:W-:Y:S01]  /*0980*/  IMAD.IADD R5, R2, 0x1, R5 ;  /* 0x0000000102057824 */ /* 0x000fe200078e0205 */
[----:B------:R-:W-:Y:S02]  /*0990*/  @!P1 SHF.R.U32.HI R2, RZ, 0x3, R9 ;  /* 0x00000003ff029819 */ /* 0x000fe40000011609 */
[----:B-1----:R-:W-:-:S02]  /*09a0*/  @!P1 LEA R7, R7, R4, 0x18 ;  /* 0x0000000407079211 */ /* 0x002fc400078ec0ff */
[----:B------:R-:W0:Y:S01]  /*09b0*/  SHFL.DOWN PT, R0, R5, 0x8, 0x1f ;  /* 0x09001f0005007f89 */ /* 0x000e2200000e0000 */
[----:B------:R-:W-:-:S05]  /*09c0*/  @!P1 LOP3.LUT R2, R2, 0x7c, RZ, 0xc0, !PT ;  /* 0x0000007c02029812 */ /* 0x000fca00078ec0ff */
[----:B------:R-:W-:Y:S01]  /*09d0*/  @!P1 IMAD.IADD R2, R2, 0x1, R7 ;  /* 0x0000000102029824 */ /* 0x000fe200078e0207 */
[----:B0-----:R-:W-:Y:S02]  /*09e0*/  SEL R0, R0, RZ, !P0 ;  /* 0x000000ff00007207 */ /* 0x001fe40004000000 */
[----:B------:R-:W-:-:S03]  /*09f0*/  ISETP.GT.AND P0, PT, R6, 0xf, PT ;  /* 0x0000000f0600780c */ /* 0x000fc60003f04270 */
[----:B------:R-:W-:-:S05]  /*0a00*/  IMAD.IADD R0, R5, 0x1, R0 ;  /* 0x0000000105007824 */ /* 0x000fca00078e0200 */
[----:B------:R-:W0:Y:S02]  /*0a10*/  SHFL.DOWN PT, R3, R0, 0x10, 0x1f ;  /* 0x0a001f0000037f89 */ /* 0x000e2400000e0000 */
[----:B0-----:R-:W-:Y:S02]  /*0a20*/  SEL R3, R3, RZ, !P0 ;  /* 0x000000ff03037207 */ /* 0x001fe40004000000 */
[----:B------:R-:W-:-:S03]  /*0a30*/  ISETP.NE.AND P0, PT, R9, RZ, PT ;  /* 0x000000ff0900720c */ /* 0x000fc60003f05270 */
[----:B------:R-:W-:-:S05]  /*0a40*/  IMAD.IADD R3, R0, 0x1, R3 ;  /* 0x0000000100037824 */ /* 0x000fca00078e0203 */
[----:B------:R0:W-:Y:S01]  /*0a50*/  @!P1 STS [R2+0x8], R3 ;  /* 0x0000080302009388 */ /* 0x0001e20000000800 */
[----:B------:R-:W-:Y:S06]  /*0a60*/  BAR.SYNC.DEFER_BLOCKING 0x0 ;  /* 0x0000000000007b1d */ /* 0x000fec0000010000 */
[----:B------:R-:W-:Y:S05]  /*0a70*/  @P0 BRA `(.L_x_17) ;  /* 0x0000002c00ac0947 */ /* 0x000fea0003800000 */
[----:B------:R-:W1:Y:S01]  /*0a80*/  S2UR UR5, SR_CgaCtaId ;  /* 0x00000000000579c3 */ /* 0x000e620000008800 */
[----:B------:R-:W-:Y:S02]  /*0a90*/  UMOV UR4, 0x400 ;  /* 0x0000040000047882 */ /* 0x000fe40000000000 */
[----:B-1----:R-:W-:-:S09]  /*0aa0*/  ULEA UR4, UR5, UR4, 0x18 ;  /* 0x0000000405047291 */ /* 0x002fd2000f8ec0ff */
[----:B------:R-:W-:Y:S04]  /*0ab0*/  LDS R0, [UR4+0xc] ;  /* 0x00000c04ff007984 */ /* 0x000fe80008000800 */
[----:B------:R-:W1:Y:S04]  /*0ac0*/  LDS.128 R4, [UR4+0x10] ;  /* 0x00001004ff047984 */ /* 0x000e680008000c00 */
[----:B------:R-:W2:Y:S01]  /*0ad0*/  LDS.64 R8, [UR4+0x20] ;  /* 0x00002004ff087984 */ /* 0x000ea20008000a00 */
[----:B-1----:R-:W-:-:S04]  /*0ae0*/  IADD3 R0, PT, PT, R4, R0, R3 ;  /* 0x0000000004007210 */ /* 0x002fc80007ffe003 */
[----:B------:R-:W-:-:S04]  /*0af0*/  IADD3 R0, PT, PT, R6, R0, R5 ;  /* 0x0000000006007210 */ /* 0x000fc80007ffe005 */
[----:B--2---:R-:W-:-:S05]  /*0b00*/  IADD3 R0, PT, PT, R8, R0, R7 ;  /* 0x0000000008007210 */ /* 0x004fca0007ffe007 */
[----:B0-----:R-:W-:Y:S01]  /*0b10*/  IMAD.IADD R3, R0, 0x1, R9 ;  /* 0x0000000100037824 */ /* 0x001fe200078e0209 */
[----:B------:R-:W-:Y:S06]  /*0b20*/  BRA `(.L_x_17) ;  /* 0x0000002c00807947 */ /* 0x000fec0003800000 */
.L_x_16:
[----:B0-----:R-:W-:Y:S01]  /*0b30*/  LOP3.LUT R2, R9, 0x3e0, RZ, 0xc0, !PT ;  /* 0x000003e009027812 */ /* 0x001fe200078ec0ff */
[----:B------:R-:W0:Y:S03]  /*0b40*/  S2R R8, SR_LANEID ;  /* 0x0000000000087919 */ /* 0x000e260000000000 */
[----:B------:R-:W-:Y:S01]  /*0b50*/  LOP3.LUT R5, RZ, R2, RZ, 0x33, !PT ;  /* 0x00000002ff057212 */ /* 0x000fe200078e33ff */
[----:B------:R-:W-:-:S04]  /*0b60*/  VIADD R3, R2, 0x20 ;  /* 0x0000002002037836 */ /* 0x000fc80000000000 */
[----:B------:R-:W-:Y:S01]  /*0b70*/  IMAD.IADD R5, R5, 0x1, R20 ;  /* 0x0000000105057824 */ /* 0x000fe200078e0214 */
[----:B------:R-:W-:-:S04]  /*0b80*/  ISETP.GT.AND P0, PT, R3, R20, PT ;  /* 0x000000140300720c */ /* 0x000fc80003f04270 */
[----:B------:R-:W-:-:S05]  /*0b90*/  SEL R5, R5, 0x1f, P0 ;  /* 0x0000001f05057807 */ /* 0x000fca0000000000 */
[----:B-----5:R-:W1:Y:S01]  /*0ba0*/  SHFL.DOWN PT, R2, R0, 0x1, R5 ;  /* 0x0820000000027989 */ /* 0x020e6200000e0005 */
[CC--:B0-----:R-:W-:Y:S01]  /*0bb0*/  ISETP.GE.AND P0, PT, R8.reuse, R5.reuse, PT ;  /* 0x000000050800720c */ /* 0x0c1fe20003f06270 */
[C---:B------:R-:W-:Y:S01]  /*0bc0*/  VIADD R4, R8.reuse, 0x2 ;  /* 0x0000000208047836 */ /* 0x040fe20000000000 */
[C---:B------:R-:W-:Y:S01]  /*0bd0*/  ISETP.NE.AND P1, PT, R8.reuse, RZ, PT ;  /* 0x000000ff0800720c */ /* 0x040fe20003f25270 */
[----:B------:R-:W-:Y:S01]  /*0be0*/  VIADD R6, R8, 0x4 ;  /* 0x0000000408067836 */ /* 0x000fe20000000000 */
[----:B-1----:R-:W-:Y:S02]  /*0bf0*/  SEL R3, R2, RZ, !P0 ;  /* 0x000000ff02037207 */ /* 0x002fe40004000000 */
[----:B------:R-:W-:-:S03]  /*0c00*/  ISETP.GT.AND P0, PT, R4, R5, PT ;  /* 0x000000050400720c */ /* 0x000fc60003f04270 */
[----:B------:R-:W-:-:S06]  /*0c10*/  IMAD.IADD R2, R3, 0x1, R0 ;  /* 0x0000000103027824 */ /* 0x000fcc00078e0200 */
[----:B------:R-:W0:Y:S01]  /*0c20*/  @!P1 S2R R10, SR_CgaCtaId ;  /* 0x00000000000a9919 */ /* 0x000e220000008800 */
[----:B------:R-:W-:Y:S01]  /*0c30*/  @!P1 MOV R7, 0x400 ;  /* 0x0000040000079802 */ /* 0x000fe20000000f00 */
[----:B------:R-:W1:Y:S02]  /*0c40*/  SHFL.DOWN PT, R3, R2, 0x2, R5 ;  /* 0x0840000002037989 */ /* 0x000e6400000e0005 */
[----:B-1----:R-:W-:Y:S02]  /*0c50*/  SEL R3, R3, RZ, !P0 ;  /* 0x000000ff03037207 */ /* 0x002fe40004000000 */
[----:B------:R-:W-:Y:S02]  /*0c60*/  ISETP.GT.AND P0, PT, R6, R5, PT ;  /* 0x000000050600720c */ /* 0x000fe40003f04270 */
[----:B------:R-:W-:Y:S01]  /*0c70*/  @!P1 SHF.R.U32.HI R6, RZ, 0x3, R9 ;  /* 0x00000003ff069819 */ /* 0x000fe20000011609 */
[----:B------:R-:W-:Y:S01]  /*0c80*/  IMAD.IADD R4, R2, 0x1, R3 ;  /* 0x0000000102047824 */ /* 0x000fe200078e0203 */
[----:B0-----:R-:W-:Y:S01]  /*0c90*/  @!P1 LEA R7, R10, R7, 0x18 ;  /* 0x000000070a079211 */ /* 0x001fe200078ec0ff */
[----:B------:R-:W-:Y:S01]  /*0ca0*/  VIADD R2, R8, 0x8 ;  /* 0x0000000808027836 */ /* 0x000fe20000000000 */
[----:B------:R-:W-:-:S02]  /*0cb0*/  @!P1 LOP3.LUT R6, R6, 0x7c, RZ, 0xc0, !PT ;  /* 0x0000007c06069812 */ /* 0x000fc400078ec0ff */
[----:B------:R-:W0:Y:S03]  /*0cc0*/  SHFL.DOWN PT, R3, R4, 0x4, R5 ;  /* 0x0880000004037989 */ /* 0x000e2600000e0005 */
[----:B------:R-:W-:Y:S01]  /*0cd0*/  @!P1 IMAD.IADD R6, R6, 0x1, R7 ;  /* 0x0000000106069824 */ /* 0x000fe200078e0207 */
[----:B0-----:R-:W-:Y:S02]  /*0ce0*/  SEL R3, R3, RZ, !P0 ;  /* 0x000000ff03037207 */ /* 0x001fe40004000000 */
[----:B------:R-:W-:-:S03]  /*0cf0*/  ISETP.GT.AND P0, PT, R2, R5, PT ;  /* 0x000000050200720c */ /* 0x000fc60003f04270 */
[----:B------:R-:W-:Y:S02]  /*0d00*/  IMAD.IADD R0, R4, 0x1, R3 ;  /* 0x0000000104007824 */ /* 0x000fe400078e0203 */
[----:B------:R-:W-:-:S03]  /*0d10*/  VIADD R4, R8, 0x10 ;  /* 0x0000001008047836 */ /* 0x000fc60000000000 */
[----:B------:R-:W0:Y:S02]  /*0d20*/  SHFL.DOWN PT, R3, R0, 0x8, R5 ;  /* 0x0900000000037989 */ /* 0x000e2400000e0005 */
[----:B0-----:R-:W-:Y:S02]  /*0d30*/  SEL R3, R3, RZ, !P0 ;  /* 0x000000ff03037207 */ /* 0x001fe40004000000 */
[----:B------:R-:W-:-:S03]  /*0d40*/  ISETP.GT.AND P0, PT, R4, R5, PT ;  /* 0x000000050400720c */ /* 0x000fc60003f04270 */
[----:B------:R-:W-:-:S05]  /*0d50*/  IMAD.IADD R2, R0, 0x1, R3 ;  /* 0x0000000100027824 */ /* 0x000fca00078e0203 */
[----:B------:R-:W0:Y:S02]  /*0d60*/  SHFL.DOWN PT, R3, R2, 0x10, R5 ;  /* 0x0a00000002037989 */ /* 0x000e2400000e0005 */
[----:B0-----:R-:W-:Y:S02]  /*0d70*/  SEL R3, R3, RZ, !P0 ;  /* 0x000000ff03037207 */ /* 0x001fe40004000000 */
[----:B------:R-:W-:-:S03]  /*0d80*/  ISETP.NE.AND P0, PT, R9, RZ, PT ;  /* 0x000000ff0900720c */ /* 0x000fc60003f05270 */
[----:B------:R-:W-:-:S05]  /*0d90*/  IMAD.IADD R3, R2, 0x1, R3 ;  /* 0x0000000102037824 */ /* 0x000fca00078e0203 */
[----:B------:R4:W-:Y:S01]  /*0da0*/  @!P1 STS [R6+0x8], R3 ;  /* 0x0000080306009388 */ /* 0x0009e20000000800 */
[----:B------:R-:W-:Y:S06]  /*0db0*/  BAR.SYNC.DEFER_BLOCKING 0x0 ;  /* 0x0000000000007b1d */ /* 0x000fec0000010000 */
[----:B------:R-:W-:Y:S05]  /*0dc0*/  @P0 BRA `(.L_x_17) ;  /* 0x0000002800d80947 */ /* 0x000fea0003800000 */
[----:B------:R-:W0:Y:S01]  /*0dd0*/  S2UR UR5, SR_CgaCtaId ;  /* 0x00000000000579c3 */ /* 0x000e220000008800 */
[----:B------:R-:W-:Y:S01]  /*0de0*/  UMOV UR4, 0x400 ;  /* 0x0000040000047882 */ /* 0x000fe20000000000 */
[C---:B------:R-:W-:Y:S02]  /*0df0*/  ISETP.GT.AND P2, PT, R20.reuse, 0x40, PT ;  /* 0x000000401400780c */ /* 0x040fe40003f44270 */
[C---:B------:R-:W-:Y:S02]  /*0e00*/  ISETP.GT.AND P1, PT, R20.reuse, 0x20, PT ;  /* 0x000000201400780c */ /* 0x040fe40003f24270 */
[----:B------:R-:W-:Y:S01]  /*0e10*/  ISETP.GT.AND P3, PT, R20, 0x80, PT ;  /* 0x000000801400780c */ /* 0x000fe20003f64270 */
[----:B0-----:R-:W-:-:S09]  /*0e20*/  ULEA UR4, UR5, UR4, 0x18 ;  /* 0x0000000405047291 */ /* 0x001fd2000f8ec0ff */
[----:B----4-:R-:W0:Y:S04]  /*0e30*/  LDS.128 R4, [UR4+0x10] ;  /* 0x00001004ff047984 */ /* 0x010e280008000c00 */
[----:B------:R-:W1:Y:S04]  /*0e40*/  LDS R0, [UR4+0xc] ;  /* 0x00000c04ff007984 */ /* 0x000e680008000800 */
[----:B------:R-:W2:Y:S01]  /*0e50*/  LDS.64 R8, [UR4+0x20] ;  /* 0x00002004ff087984 */ /* 0x000ea20008000a00 */
[----:B0-----:R-:W-:Y:S02]  /*0e60*/  SEL R4, R4, RZ, P2 ;  /* 0x000000ff04047207 */ /* 0x001fe40001000000 */
[----:B------:R-:W-:-:S02]  /*0e70*/  ISETP.GT.AND P2, PT, R20, 0x60, PT ;  /* 0x000000601400780c */ /* 0x000fc40003f44270 */
[----:B-1----:R-:W-:Y:S02]  /*0e80*/  SEL R0, R0, RZ, P1 ;  /* 0x000000ff00007207 */ /* 0x002fe40000800000 */
[----:B------:R-:W-:Y:S02]  /*0e90*/  SEL R5, R5, RZ, P2 ;  /* 0x000000ff05057207 */ /* 0x000fe40001000000 */
[----:B------:R-:W-:Y:S02]  /*0ea0*/  IADD3 R0, PT, PT, R4, R0, R3 ;  /* 0x0000000004007210 */ /* 0x000fe40007ffe003 */
[----:B------:R-:W-:Y:S02]  /*0eb0*/  ISETP.GT.AND P1, PT, R20, 0xa0, PT ;  /* 0x000000a01400780c */ /* 0x000fe40003f24270 */
[----:B------:R-:W-:Y:S02]  /*0ec0*/  SEL R6, R6, RZ, P3 ;  /* 0x000000ff06067207 */ /* 0x000fe40001800000 */
[----:B------:R-:W-:-:S02]  /*0ed0*/  ISETP.GT.AND P2, PT, R20, 0xc0, PT ;  /* 0x000000c01400780c */ /* 0x000fc40003f44270 */
[----:B------:R-:W-:Y:S02]  /*0ee0*/  ISETP.GT.AND P3, PT, R20, 0xe0, PT ;  /* 0x000000e01400780c */ /* 0x000fe40003f64270 */
[----:B------:R-:W-:Y:S02]  /*0ef0*/  SEL R7, R7, RZ, P1 ;  /* 0x000000ff07077207 */ /* 0x000fe40000800000 */
[----:B------:R-:W-:Y:S02]  /*0f00*/  IADD3 R0, PT, PT, R6, R0, R5 ;  /* 0x0000000006007210 */ /* 0x000fe40007ffe005 */
[----:B--2---:R-:W-:Y:S02]  /*0f10*/  SEL R8, R8, RZ, P2 ;  /* 0x000000ff08087207 */ /* 0x004fe40001000000 */
[----:B------:R-:W-:Y:S02]  /*0f20*/  SEL R9, R9, RZ, P3 ;  /* 0x000000ff09097207 */ /* 0x000fe40001800000 */
[----:B------:R-:W-:-:S05]  /*0f30*/  IADD3 R0, PT, PT, R8, R0, R7 ;  /* 0x0000000008007210 */ /* 0x000fca0007ffe007 */
[----:B------:R-:W-:Y:S01]  /*0f40*/  IMAD.IADD R3, R0, 0x1, R9 ;  /* 0x0000000100037824 */ /* 0x000fe200078e0209 */
[----:B------:R-:W-:Y:S06]  /*0f50*/  BRA `(.L_x_17) ;  /* 0x0000002800747947 */ /* 0x000fec0003800000 */
.L_x_3:
[----:B------:R-:W0:Y:S01]  /*0f60*/  S2R R0, SR_TID.X ;  /* 0x0000000000007919 */ /* 0x000e220000002100 */
[----:B------:R-:W1:Y:S01]  /*0f70*/  LDC.64 R2, c[0x0][0x380] ;  /* 0x0000e000ff027b82 */ /* 0x000e620000000a00 */
[----:B0-----:R-:W-:-:S04]  /*0f80*/  IMAD.SHL.U32 R5, R0, 0x4, RZ ;  /* 0x0000000400057824 */ /* 0x001fc800078e00ff */
[----:B-1----:R-:W-:-:S05]  /*0f90*/  IMAD.WIDE.U32 R2, R5, 0x4, R2 ;  /* 0x0000000405027825 */ /* 0x002fca00078e0002 */
[----:B------:R-:W2:Y:S04]  /*0fa0*/  LDG.E.128.CONSTANT R4, desc[UR6][R2.64] ;  /* 0x0000000602047981 */ /* 0x000ea8000c1e9d00 */
[----:B------:R-:W3:Y:S04]  /*0fb0*/  LDG.E.128.CONSTANT R8, desc[UR6][R2.64+0x1000] ;  /* 0x0010000602087981 */ /* 0x000ee8000c1e9d00 */
[----:B------:R-:W4:Y:S04]  /*0fc0*/  LDG.E.128.CONSTANT R12, desc[UR6][R2.64+0x2000] ;  /* 0x00200006020c7981 */ /* 0x000f28000c1e9d00 */
[----:B------:R-:W5:Y:S01]  /*0fd0*/  LDG.E.128.CONSTANT R16, desc[UR6][R2.64+0x3000] ;  /* 0x0030000602107981 */ /* 0x000f62000c1e9d00 */
[----:B------:R-:W-:Y:S01]  /*0fe0*/  ISETP.GE.U32.AND P0, PT, R20, 0x2000, PT ;  /* 0x000020001400780c */ /* 0x000fe20003f06070 */
[----:B------:R-:W-:Y:S01]  /*0ff0*/  IMAD.MOV.U32 R23, RZ, RZ, 0x1000 ;  /* 0x00001000ff177424 */ /* 0x000fe200078e00ff */
[----:B--2---:R-:W-:-:S04]  /*1000*/  IADD3 R5, PT, PT, R6, R5, R4 ;  /* 0x0000000506057210 */ /* 0x004fc80007ffe004 */
[----:B---3--:R-:W-:-:S04]  /*1010*/  IADD3 R5, PT, PT, R8, R7, R5 ;  /* 0x0000000708057210 */ /* 0x008fc80007ffe005 */
[----:B------:R-:W-:-:S04]  /*1020*/  IADD3 R5, PT, PT, R10, R9, R5 ;  /* 0x000000090a057210 */ /* 0x000fc80007ffe005 */
[----:B----4-:R-:W-:-:S04]  /*1030*/  IADD3 R5, PT, PT, R12, R11, R5 ;  /* 0x0000000b0c057210 */ /* 0x010fc80007ffe005 */
[----:B------:R-:W-:-:S04]  /*1040*/  IADD3 R5, PT, PT, R14, R13, R5 ;  /* 0x0000000d0e057210 */ /* 0x000fc80007ffe005 */
[----:B-----5:R-:W-:-:S04]  /*1050*/  IADD3 R5, PT, PT, R16, R15, R5 ;  /* 0x0000000f10057210 */ /* 0x020fc80007ffe005 */
[----:B------:R-:W-:-:S05]  /*1060*/  IADD3 R5, PT, PT, R18, R17, R5 ;  /* 0x0000001112057210 */ /* 0x000fca0007ffe005 */
[----:B------:R-:W-:Y:S01]  /*1070*/  IMAD.IADD R21, R19, 0x1, R5 ;  /* 0x0000000113157824 */ /* 0x000fe200078e0205 */
[----:B------:R-:W-:Y:S06]  /*1080*/  @!P0 BRA `(.L_x_18) ;  /* 0x00000000005c8947 */ /* 0x000fec0003800000 */
[----:B------:R-:W0:Y:S01]  /*1090*/  LDC R24, c[0x0][0x390] ;  /* 0x0000e400ff187b82 */ /* 0x000e220000000800 */
[----:B------:R-:W-:Y:S02]  /*10a0*/  VIADD R22, R20, 0xfffff000 ;  /* 0xfffff00014167836 */ /* 0x000fe40000000000 */
[----:B------:R-:W-:-:S07]  /*10b0*/  IMAD.MOV.U32 R23, RZ, RZ, 0x1000 ;  /* 0x00001000ff177424 */ /* 0x000fce00078e00ff */
.L_x_20:
[----:B------:R-:W-:-:S05]  /*10c0*/  IMAD.WIDE R26, R23, 0x4, R2 ;  /* 0x00000004171a7825 */ /* 0x000fca00078e0202 */
[----:B------:R-:W2:Y:S04]  /*10d0*/  LDG.E.128.CONSTANT R12, desc[UR6][R26.64] ;  /* 0x000000061a0c7981 */ /* 0x000ea8000c1e9d00 */
[----:B------:R-:W3:Y:S04]  /*10e0*/  LDG.E.128.CONSTANT R16, desc[UR6][R26.64+0x1000] ;  /* 0x001000061a107981 */ /* 0x000ee8000c1e9d00 */
[----:B------:R-:W4:Y:S04]  /*10f0*/  LDG.E.128.CONSTANT R4, desc[UR6][R26.64+0x2000] ;  /* 0x002000061a047981 */ /* 0x000f28000c1e9d00 */
[----:B------:R-:W5:Y:S01]  /*1100*/  LDG.E.128.CONSTANT R8, desc[UR6][R26.64+0x3000] ;  /* 0x003000061a087981 */ /* 0x000f62000c1e9d00 */
[----:B0-----:R-:W-:Y:S01]  /*1110*/  IMAD.MOV.U32 R20, RZ, RZ, R24 ;  /* 0x000000ffff147224 */ /* 0x001fe200078e0018 */
[----:B--2---:R-:W-:-:S04]  /*1120*/  IADD3 R13, PT, PT, R13, R12, R21 ;  /* 0x0000000c0d0d7210 */ /* 0x004fc80007ffe015 */
[----:B------:R-:W-:-:S04]  /*1130*/  IADD3 R13, PT, PT, R15, R14, R13 ;  /* 0x0000000e0f0d7210 */ /* 0x000fc80007ffe00d */
[----:B---3--:R-:W-:-:S04]  /*1140*/  IADD3 R13, PT, PT, R17, R16, R13 ;  /* 0x00000010110d7210 */ /* 0x008fc80007ffe00d */
[----:B------:R-:W-:-:S04]  /*1150*/  IADD3 R13, PT, PT, R19, R18, R13 ;  /* 0x00000012130d7210 */ /* 0x000fc80007ffe00d */
[----:B----4-:R-:W-:Y:S01]  /*1160*/  IADD3 R13, PT, PT, R5, R4, R13 ;  /* 0x00000004050d7210 */ /* 0x010fe20007ffe00d */
[----:B------:R-:W-:-:S03]  /*1170*/  IMAD.IADD R4, R20, 0x1, -R23 ;  /* 0x0000000114047824 */ /* 0x000fc600078e0a17 */
[----:B------:R-:W-:Y:S02]  /*1180*/  IADD3 R13, PT, PT, R7, R6, R13 ;  /* 0x00000006070d7210 */ /* 0x000fe40007ffe00d */
[----:B------:R-:W-:Y:S02]  /*1190*/  ISETP.GE.AND P0, PT, R4, 0x1000, PT ;  /* 0x000010000400780c */ /* 0x000fe40003f06270 */
[----:B-----5:R-:W-:-:S04]  /*11a0*/  IADD3 R13, PT, PT, R9, R8, R13 ;  /* 0x00000008090d7210 */ /* 0x020fc80007ffe00d */
[----:B------:R-:W-:-:S07]  /*11b0*/  IADD3 R21, PT, PT, R11, R10, R13 ;  /* 0x0000000a0b157210 */ /* 0x000fce0007ffe00d */
[----:B------:R-:W-:Y:S05]  /*11c0*/  @!P0 BRA `(.L_x_19) ;  /* 0x0000000400fc8947 */ /* 0x000fea0003800000 */
[----:B------:R-:W-:-:S05]  /*11d0*/  VIADD R23, R23, 0x1000 ;  /* 0x0000100017177836 */ /* 0x000fca0000000000 */
[----:B------:R-:W-:-:S13]  /*11e0*/  ISETP.GT.AND P0, PT, R23, R22, PT ;  /* 0x000000161700720c */ /* 0x000fda0003f04270 */
[----:B------:R-:W-:Y:S05]  /*11f0*/  @!P0 BRA `(.L_x_20) ;  /* 0xfffffffc00b08947 */ /* 0x000fea000383ffff */
.L_x_18:
[----:B------:R-:W-:-:S13]  /*1200*/  ISETP.GE.AND P0, PT, R23, R20, PT ;  /* 0x000000141700720c */ /* 0x000fda0003f06270 */
[----:B------:R-:W-:Y:S05]  /*1210*/  @P0 BRA `(.L_x_19) ;  /* 0x0000000400e80947 */ /* 0x000fea0003800000 */
[----:B------:R-:W-:Y:S01]  /*1220*/  IMAD.IADD R9, R20, 0x1, -R23 ;  /* 0x0000000114097824 */ /* 0x000fe200078e0a17 */
[----:B------:R-:W-:Y:S04]  /*1230*/  BSSY.RECONVERGENT B1, `(.L_x_19) ;  /* 0x0000078000017945 */ /* 0x000fe80003800200 */
[----:B------:R-:W-:-:S13]  /*1240*/  ISETP.GE.AND P0, PT, R0, R9, PT ;  /* 0x000000090000720c */ /* 0x000fda0003f06270 */
[----:B------:R-:W-:Y:S05]  /*1250*/  @P0 BRA `(.L_x_21) ;  /* 0x0000000400d40947 */ /* 0x000fea0003800000 */
[----:B------:R-:W-:Y:S01]  /*1260*/  LOP3.LUT R2, RZ, R0, RZ, 0x33, !PT ;  /* 0x00000000ff027212 */ /* 0x000fe200078e33ff */
[----:B------:R-:W-:Y:S01]  /*1270*/  BSSY.RECONVERGENT B2, `(.L_x_22) ;  /* 0x0000015000027945 */ /* 0x000fe20003800200 */
[----:B------:R-:W-:Y:S02]  /*1280*/  IMAD.MOV.U32 R8, RZ, RZ, R0 ;  /* 0x000000ffff087224 */ /* 0x000fe400078e0000 */
[----:B------:R-:W-:-:S04]  /*1290*/  IADD3 R2, PT, PT, -R23, R20, R2 ;  /* 0x0000001417027210 */ /* 0x000fc80007ffe102 */
[C---:B------:R-:W-:Y:S02]  /*12a0*/  LOP3.LUT R3, R2.reuse, 0x300, RZ, 0xc0, !PT ;  /* 0x0000030002037812 */ /* 0x040fe400078ec0ff */
[----:B------:R-:W-:Y:S02]  /*12b0*/  ISETP.GE.U32.AND P1, PT, R2, 0x300, PT ;  /* 0x000003000200780c */ /* 0x000fe40003f26070 */
[----:B------:R-:W-:-:S13]  /*12c0*/  ISETP.NE.AND P0, PT, R3, 0x300, PT ;  /* 0x000003000300780c */ /* 0x000fda0003f05270 */
[----:B------:R-:W-:Y:S05]  /*12d0*/  @!P0 BRA `(.L_x_23) ;  /* 0x0000000000388947 */ /* 0x000fea0003800000 */
[----:B------:R-:W0:Y:S01]  /*12e0*/  LDC.64 R4, c[0x0][0x380] ;  /* 0x0000e000ff047b82 */ /* 0x000e220000000a00 */
[----:B------:R-:W-:Y:S01]  /*12f0*/  LEA.HI R2, R2, 0x1, RZ, 0x18 ;  /* 0x0000000102027811 */ /* 0x000fe200078fc0ff */
[----:B------:R-:W-:Y:S02]  /*1300*/  IMAD.IADD R7, R0, 0x1, R23 ;  /* 0x0000000100077824 */ /* 0x000fe400078e0217 */
[----:B------:R-:W-:Y:S01]  /*1310*/  IMAD.MOV.U32 R8, RZ, RZ, R0 ;  /* 0x000000ffff087224 */ /* 0x000fe200078e0000 */
[----:B------:R-:W-:-:S05]  /*1320*/  LOP3.LUT R2, R2, 0x3, RZ, 0xc0, !PT ;  /* 0x0000000302027812 */ /* 0x000fca00078ec0ff */
[----:B------:R-:W-:-:S07]  /*1330*/  IMAD.MOV R6, RZ, RZ, -R2 ;  /* 0x000000ffff067224 */ /* 0x000fce00078e0a02 */
.L_x_24:
[----:B0-----:R-:W-:-:S06]  /*1340*/  IMAD.WIDE.U32 R2, R7, 0x4, R4 ;  /* 0x0000000407027825 */ /* 0x001fcc00078e0004 */
[----:B------:R-:W2:Y:S01]  /*1350*/  LDG.E.CONSTANT R2, desc[UR6][R2.64] ;  /* 0x0000000602027981 */ /* 0x000ea2000c1e9900 */
[----:B------:R-:W-:Y:S02]  /*1360*/  VIADD R6, R6, 0x1 ;  /* 0x0000000106067836 */ /* 0x000fe40000000000 */
[----:B------:R-:W-:Y:S02]  /*1370*/  VIADD R8, R8, 0x100 ;  /* 0x0000010008087836 */ /* 0x000fe40000000000 */
[----:B------:R-:W-:Y:S01]  /*1380*/  VIADD R7, R7, 0x100 ;  /* 0x0000010007077836 */ /* 0x000fe20000000000 */
[----:B------:R-:W-:Y:S01]  /*1390*/  ISETP.NE.AND P0, PT, R6, RZ, PT ;  /* 0x000000ff0600720c */ /* 0x000fe20003f05270 */
[----:B--2---:R-:W-:-:S12]  /*13a0*/  IMAD.IADD R21, R2, 0x1, R21 ;  /* 0x0000000102157824 */ /* 0x004fd800078e0215 */
[----:B------:R-:W-:Y:S05]  /*13b0*/  @P0 BRA `(.L_x_24) ;  /* 0xfffffffc00e00947 */ /* 0x000fea000383ffff */
.L_x_23:
[----:B------:R-:W-:Y:S05]  /*13c0*/  BSYNC.RECONVERGENT B2 ;  /* 0x0000000000027941 */ /* 0x000fea0003800200 */
.L_x_22:
[----:B------:R-:W-:Y:S05]  /*13d0*/  @!P1 BRA `(.L_x_21) ;  /* 0x0000000400749947 */ /* 0x000fea0003800000 */
[----:B------:R-:W0:Y:S01]  /*13e0*/  LDCU.64 UR4, c[0x0][0x380] ;  /* 0x00007000ff0477ac */ /* 0x000e220008000a00 */
[----:B------:R-:W-:Y:S01]  /*13f0*/  IMAD.IADD R5, R9, 0x1, -R8 ;  /* 0x0000000109057824 */ /* 0x000fe200078e0a08 */
[C---:B------:R-:W-:Y:S01]  /*1400*/  IADD3 R3, P0, PT, R8.reuse, R23, RZ ;  /* 0x0000001708037210 */ /* 0x040fe20007f1e0ff */
[----:B------:R-:W-:Y:S01]  /*1410*/  BSSY.RECONVERGENT B2, `(.L_x_25) ;  /* 0x0000033000027945 */ /* 0x000fe20003800200 */
[----:B------:R-:W-:Y:S02]  /*1420*/  IMAD.IADD R23, R8, 0x1, R23 ;  /* 0x0000000108177824 */ /* 0x000fe400078e0217 */
[----:B------:R-:W-:Y:S01]  /*1430*/  ISETP.GT.AND P1, PT, R5, 0xc00, PT ;  /* 0x00000c000500780c */ /* 0x000fe20003f24270 */
[----:B------:R-:W-:Y:S01]  /*1440*/  IMAD.X R4, RZ, RZ, RZ, P0 ;  /* 0x000000ffff047224 */ /* 0x000fe200000e06ff */
[----:B0-----:R-:W-:-:S04]  /*1450*/  LEA R2, P0, R3, UR4, 0x2 ;  /* 0x0000000403027c11 */ /* 0x001fc8000f8010ff */
[----:B------:R-:W-:Y:S02]  /*1460*/  LEA.HI.X R3, R3, UR5, R4, 0x2, P0 ;  /* 0x0000000503037c11 */ /* 0x000fe400080f1404 */
[----:B------:R-:W-:-:S05]  /*1470*/  IADD3 R2, P0, PT, R2, 0x800, RZ ;  /* 0x0000080002027810 */ /* 0x000fca0007f1e0ff */
[----:B------:R-:W-:Y:S01]  /*1480*/  IMAD.X R3, RZ, RZ, R3, P0 ;  /* 0x000000ffff037224 */ /* 0x000fe200000e0603 */
[----:B------:R-:W-:Y:S01]  /*1490*/  PLOP3.LUT P0, PT, PT, PT, PT, 0x80, 0x8 ;  /* 0x000000000008781c */ /* 0x000fe20003f0f070 */
[----:B------:R-:W-:-:S12]  /*14a0*/  @!P1 BRA `(.L_x_26) ;  /* 0x0000000000a49947 */ /* 0x000fd80003800000 */
[----:B------:R-:W-:Y:S01]  /*14b0*/  PLOP3.LUT P0, PT, PT, PT, PT, 0x8, 0x80 ;  /* 0x000000000080781c */ /* 0x000fe20003f0e170 */
[----:B------:R-:W-:-:S12]  /*14c0*/  VIADD R11, R9, 0xfffff400 ;  /* 0xfffff400090b7836 */ /* 0x000fd80000000000 */
.L_x_27:
[----:B------:R-:W0:Y:S01]  /*14d0*/  LDC.64 R4, c[0x0][0x380] ;  /* 0x0000e000ff047b82 */ /* 0x000e220000000a00 */
[C---:B------:R-:W-:Y:S01]  /*14e0*/  VIADD R27, R23.reuse, 0x400 ;  /* 0x00000400171b7836 */ /* 0x040fe20000000000 */
[----:B------:R-:W2:Y:S01]  /*14f0*/  LDG.E.CONSTANT R12, desc[UR6][R2.64+-0x400] ;  /* 0xfffc0006020c7981 */ /* 0x000ea2000c1e9900 */
[----:B------:R-:W-:-:S03]  /*1500*/  VIADD R7, R23, 0x800 ;  /* 0x0000080017077836 */ /* 0x000fc60000000000 */
[----:B------:R-:W3:Y:S04]  /*1510*/  LDG.E.CONSTANT R18, desc[UR6][R2.64] ;  /* 0x0000000602127981 */ /* 0x000ee8000c1e9900 */
[----:B------:R-:W3:Y:S04]  /*1520*/  LDG.E.CONSTANT R17, desc[UR6][R2.64+0x400] ;  /* 0x0004000602117981 */ /* 0x000ee8000c1e9900 */
[----:B------:R-:W4:Y:S01]  /*1530*/  LDG.E.CONSTANT R15, desc[UR6][R2.64+0xc00] ;  /* 0x000c0006020f7981 */ /* 0x000f22000c1e9900 */
[----:B------:R-:W-:-:S03]  /*1540*/  VIADD R29, R23, 0xc00 ;  /* 0x00000c00171d7836 */ /* 0x000fc60000000000 */
[----:B------:R-:W5:Y:S04]  /*1550*/  LDG.E.CONSTANT R14, desc[UR6][R2.64+0x1000] ;  /* 0x00100006020e7981 */ /* 0x000f68000c1e9900 */
[----:B------:R-:W5:Y:S01]  /*1560*/  LDG.E.CONSTANT R13, desc[UR6][R2.64+0x1400] ;  /* 0x00140006020d7981 */ /* 0x000f62000c1e9900 */
[----:B0-----:R-:W-:-:S03]  /*1570*/  IMAD.WIDE.U32 R24, R23, 0x4, R4 ;  /* 0x0000000417187825 */ /* 0x001fc600078e0004 */
[----:B------:R-:W5:Y:S04]  /*1580*/  LDG.E.CONSTANT R19, desc[UR6][R2.64+0x1c00] ;  /* 0x001c000602137981 */ /* 0x000f68000c1e9900 */
[----:B------:R-:W2:Y:S01]  /*1590*/  LDG.E.CONSTANT R10, desc[UR6][R24.64] ;  /* 0x00000006180a7981 */ /* 0x000ea2000c1e9900 */
[----:B------:R-:W-:-:S03]  /*15a0*/  IMAD.WIDE.U32 R26, R27, 0x4, R4 ;  /* 0x000000041b1a7825 */ /* 0x000fc600078e0004 */
[----:B------:R-:W5:Y:S01]  /*15b0*/  LDG.E.CONSTANT R20, desc[UR6][R2.64+0x2400] ;  /* 0x0024000602147981 */ /* 0x000f62000c1e9900 */
[----:B------:R-:W-:-:S03]  /*15c0*/  IMAD.WIDE.U32 R6, R7, 0x4, R4 ;  /* 0x0000000407067825 */ /* 0x000fc600078e0004 */
[----:B------:R-:W4:Y:S01]  /*15d0*/  LDG.E.CONSTANT R16, desc[UR6][R26.64] ;  /* 0x000000061a107981 */ /* 0x000f22000c1e9900 */
[----:B------:R-:W-:-:S03]  /*15e0*/  IMAD.WIDE.U32 R4, R29, 0x4, R4 ;  /* 0x000000041d047825 */ /* 0x000fc600078e0004 */
[----:B------:R-:W5:Y:S04]  /*15f0*/  LDG.E.CONSTANT R6, desc[UR6][R6.64] ;  /* 0x0000000606067981 */ /* 0x000f68000c1e9900 */
[----:B------:R-:W5:Y:S04]  /*1600*/  LDG.E.CONSTANT R25, desc[UR6][R2.64+0x2000] ;  /* 0x0020000602197981 */ /* 0x000f68000c1e9900 */
[----:B------:R0:W5:Y:S04]  /*1610*/  LDG.E.CONSTANT R5, desc[UR6][R4.64] ;  /* 0x0000000604057981 */ /* 0x000168000c1e9900 */
[----:B------:R-:W5:Y:S04]  /*1620*/  LDG.E.CONSTANT R24, desc[UR6][R2.64+0x2c00] ;  /* 0x002c000602187981 */ /* 0x000f68000c1e9900 */
[----:B------:R-:W5:Y:S04]  /*1630*/  LDG.E.CONSTANT R27, desc[UR6][R2.64+0x3000] ;  /* 0x00300006021b7981 */ /* 0x000f68000c1e9900 */
[----:B------:R1:W5:Y:S01]  /*1640*/  LDG.E.CONSTANT R22, desc[UR6][R2.64+0x3400] ;  /* 0x0034000602167981 */ /* 0x000362000c1e9900 */
[----:B------:R-:W-:-:S05]  /*1650*/  VIADD R8, R8, 0x1000 ;  /* 0x0000100008087836 */ /* 0x000fca0000000000 */
[----:B------:R-:W-:Y:S02]  /*1660*/  ISETP.GE.AND P1, PT, R8, R11, PT ;  /* 0x0000000b0800720c */ /* 0x000fe40003f26270 */
[----:B0-----:R-:W-:Y:S01]  /*1670*/  IADD3 R4, P2, PT, R2, 0x4000, RZ ;  /* 0x0000400002047810 */ /* 0x001fe20007f5e0ff */
[----:B------:R-:W-:-:S04]  /*1680*/  VIADD R23, R23, 0x1000 ;  /* 0x0000100017177836 */ /* 0x000fc80000000000 */
[----:B-1----:R-:W-:Y:S02]  /*1690*/  IMAD.X R3, RZ, RZ, R3, P2 ;  /* 0x000000ffff037224 */ /* 0x002fe400010e0603 */
[----:B------:R-:W-:Y:S01]  /*16a0*/  IMAD.MOV.U32 R2, RZ, RZ, R4 ;  /* 0x000000ffff027224 */ /* 0x000fe200078e0004 */
[----:B--2---:R-:W-:-:S04]  /*16b0*/  IADD3 R10, PT, PT, R12, R10, R21 ;  /* 0x0000000a0c0a7210 */ /* 0x004fc80007ffe015 */
[----:B---3--:R-:W-:-:S04]  /*16c0*/  IADD3 R10, PT, PT, R17, R18, R10 ;  /* 0x00000012110a7210 */ /* 0x008fc80007ffe00a */
[----:B----4-:R-:W-:-:S04]  /*16d0*/  IADD3 R10, PT, PT, R15, R16, R10 ;  /* 0x000000100f0a7210 */ /* 0x010fc80007ffe00a */
[----:B-----5:R-:W-:-:S04]  /*16e0*/  IADD3 R10, PT, PT, R13, R14, R10 ;  /* 0x0000000e0d0a7210 */ /* 0x020fc80007ffe00a */
[----:B------:R-:W-:-:S04]  /*16f0*/  IADD3 R6, PT, PT, R19, R6, R10 ;  /* 0x0000000613067210 */ /* 0x000fc80007ffe00a */
[----:B------:R-:W-:-:S04]  /*1700*/  IADD3 R6, PT, PT, R20, R25, R6 ;  /* 0x0000001914067210 */ /* 0x000fc80007ffe006 */
[----:B------:R-:W-:-:S04]  /*1710*/  IADD3 R5, PT, PT, R24, R5, R6 ;  /* 0x0000000518057210 */ /* 0x000fc80007ffe006 */
[----:B------:R-:W-:Y:S01]  /*1720*/  IADD3 R21, PT, PT, R22, R27, R5 ;  /* 0x0000001b16157210 */ /* 0x000fe20007ffe005 */
[----:B------:R-:W-:Y:S06]  /*1730*/  @!P1 BRA `(.L_x_27) ;  /* 0xfffffffc00649947 */ /* 0x000fec000383ffff */
.L_x_26:
[----:B------:R-:W-:Y:S05]  /*1740*/  BSYNC.RECONVERGENT B2 ;  /* 0x0000000000027941 */ /* 0x000fea0003800200 */
.L_x_25:
[----:B------:R-:W-:Y:S01]  /*1750*/  IMAD.IADD R4, R9, 0x1, -R8 ;  /* 0x0000000109047824 */ /* 0x000fe200078e0a08 */
[----:B------:R-:W-:Y:S04]  /*1760*/  BSSY.RECONVERGENT B2, `(.L_x_28) ;  /* 0x000001a000027945 */ /* 0x000fe80003800200 */
[----:B------:R-:W-:-:S13]  /*1770*/  ISETP.GT.AND P1, PT, R4, 0x400, PT ;  /* 0x000004000400780c */ /* 0x000fda0003f24270 */
[----:B------:R-:W-:Y:S05]  /*1780*/  @!P1 BRA `(.L_x_29) ;  /* 0x00000000005c9947 */ /* 0x000fea0003800000 */
[----:B------:R-:W0:Y:S01]  /*1790*/  LDC.64 R6, c[0x0][0x380] ;  /* 0x0000e000ff067b82 */ /* 0x000e220000000a00 */
[C---:B------:R-:W-:Y:S01]  /*17a0*/  VIADD R11, R23.reuse, 0x400 ;  /* 0x00000400170b7836 */ /* 0x040fe20000000000 */
[----:B------:R-:W2:Y:S04]  /*17b0*/  LDG.E.CONSTANT R10, desc[UR6][R2.64+-0x400] ;  /* 0xfffc0006020a7981 */ /* 0x000ea8000c1e9900 */
[----:B------:R-:W3:Y:S04]  /*17c0*/  LDG.E.CONSTANT R12, desc[UR6][R2.64+0x400] ;  /* 0x00040006020c7981 */ /* 0x000ee8000c1e9900 */
[----:B------:R-:W4:Y:S04]  /*17d0*/  LDG.E.CONSTANT R13, desc[UR6][R2.64+0xc00] ;  /* 0x000c0006020d7981 */ /* 0x000f28000c1e9900 */
[----:B------:R-:W5:Y:S04]  /*17e0*/  LDG.E.CONSTANT R15, desc[UR6][R2.64+0x1000] ;  /* 0x00100006020f7981 */ /* 0x000f68000c1e9900 */
[----:B------:R1:W5:Y:S01]  /*17f0*/  LDG.E.CONSTANT R14, desc[UR6][R2.64+0x1400] ;  /* 0x00140006020e7981 */ /* 0x000362000c1e9900 */
[----:B0-----:R-:W-:-:S04]  /*1800*/  IMAD.WIDE.U32 R4, R23, 0x4, R6 ;  /* 0x0000000417047825 */ /* 0x001fc800078e0006 */
[----:B------:R-:W-:Y:S02]  /*1810*/  IMAD.WIDE.U32 R6, R11, 0x4, R6 ;  /* 0x000000040b067825 */ /* 0x000fe400078e0006 */
[----:B------:R-:W2:Y:S04]  /*1820*/  LDG.E.CONSTANT R4, desc[UR6][R4.64] ;  /* 0x0000000604047981 */ /* 0x000ea8000c1e9900 */
[----:B------:R-:W3:Y:S04]  /*1830*/  LDG.E.CONSTANT R11, desc[UR6][R2.64] ;  /* 0x00000006020b7981 */ /* 0x000ee8000c1e9900 */
[----:B------:R-:W4:Y:S01]  /*1840*/  LDG.E.CONSTANT R7, desc[UR6][R6.64] ;  /* 0x0000000606077981 */ /* 0x000f22000c1e9900 */
[----:B------:R-:W-:Y:S01]  /*1850*/  PLOP3.LUT P0, PT, PT, PT, PT, 0x8, 0x80 ;  /* 0x000000000080781c */ /* 0x000fe20003f0e170 */
[----:B------:R-:W-:-:S02]  /*1860*/  VIADD R8, R8, 0x800 ;  /* 0x0000080008087836 */ /* 0x000fc40000000000 */
[----:B------:R-:W-:Y:S01]  /*1870*/  VIADD R23, R23, 0x800 ;  /* 0x0000080017177836 */ /* 0x000fe20000000000 */
[----:B--2---:R-:W-:Y:S02]  /*1880*/  IADD3 R10, PT, PT, R10, R4, R21 ;  /* 0x000000040a0a7210 */ /* 0x004fe40007ffe015 */
[----:B------:R-:W-:Y:S02]  /*1890*/  IADD3 R4, P1, PT, R2, 0x2000, RZ ;  /* 0x0000200002047810 */ /* 0x000fe40007f3e0ff */
[----:B---3--:R-:W-:-:S03]  /*18a0*/  IADD3 R10, PT, PT, R12, R11, R10 ;  /* 0x0000000b0c0a7210 */ /* 0x008fc60007ffe00a */
[----:B------:R-:W-:Y:S01]  /*18b0*/  IMAD.X R5, RZ, RZ, R3, P1 ;  /* 0x000000ffff057224 */ /* 0x000fe200008e0603 */
[----:B----4-:R-:W-:Y:S01]  /*18c0*/  IADD3 R10, PT, PT, R13, R7, R10 ;  /* 0x000000070d0a7210 */ /* 0x010fe20007ffe00a */
[----:B-1----:R-:W-:Y:S02]  /*18d0*/  IMAD.MOV.U32 R2, RZ, RZ, R4 ;  /* 0x000000ffff027224 */ /* 0x002fe400078e0004 */
[----:B------:R-:W-:Y:S01]  /*18e0*/  IMAD.MOV.U32 R3, RZ, RZ, R5 ;  /* 0x000000ffff037224 */ /* 0x000fe200078e0005 */
[----:B-----5:R-:W-:-:S07]  /*18f0*/  IADD3 R21, PT, PT, R14, R15, R10 ;  /* 0x0000000f0e157210 */ /* 0x020fce0007ffe00a */
.L_x_29:
[----:B------:R-:W-:Y:S05]  /*1900*/  BSYNC.RECONVERGENT B2 ;  /* 0x0000000000027941 */ /* 0x000fea0003800200 */
.L_x_28:
[----:B------:R-:W-:-:S13]  /*1910*/  ISETP.LT.OR P0, PT, R8, R9, P0 ;  /* 0x000000090800720c */ /* 0x000fda0000701670 */
[----:B------:R-:W-:Y:S05]  /*1920*/  @!P0 BRA `(.L_x_21) ;  /* 0x0000000000208947 */ /* 0x000fea0003800000 */
[----:B------:R-:W0:Y:S01]  /*1930*/  LDC.64 R4, c[0x0][0x380] ;  /* 0x0000e000ff047b82 */ /* 0x000e220000000a00 */
[----:B------:R-:W2:Y:S04]  /*1940*/  LDG.E.CONSTANT R6, desc[UR6][R2.64+-0x400] ;  /* 0xfffc000602067981 */ /* 0x000ea8000c1e9900 */
[----:B------:R-:W3:Y:S04]  /*1950*/  LDG.E.CONSTANT R7, desc[UR6][R2.64] ;  /* 0x0000000602077981 */ /* 0x000ee8000c1e9900 */
[----:B------:R-:W3:Y:S01]  /*1960*/  LDG.E.CONSTANT R8, desc[UR6][R2.64+0x400] ;  /* 0x0004000602087981 */ /* 0x000ee2000c1e9900 */
[----:B0-----:R-:W-:-:S06]  /*1970*/  IMAD.WIDE.U32 R4, R23, 0x4, R4 ;  /* 0x0000000417047825 */ /* 0x001fcc00078e0004 */
[----:B------:R-:W2:Y:S02]  /*1980*/  LDG.E.CONSTANT R4, desc[UR6][R4.64] ;  /* 0x0000000604047981 */ /* 0x000ea4000c1e9900 */
[----:B--2---:R-:W-:-:S04]  /*1990*/  IADD3 R6, PT, PT, R6, R4, R21 ;  /* 0x0000000406067210 */ /* 0x004fc80007ffe015 */
[----:B---3--:R-:W-:-:S07]  /*19a0*/  IADD3 R21, PT, PT, R8, R7, R6 ;  /* 0x0000000708157210 */ /* 0x008fce0007ffe006 */
.L_x_21:
[----:B------:R-:W-:Y:S05]  /*19b0*/  BSYNC.RECONVERGENT B1 ;  /* 0x0000000000017941 */ /* 0x000fea0003800200 */
.L_x_19:
[----:B------:R-:W0:Y:S01]  /*19c0*/  S2R R8, SR_LANEID ;  /* 0x0000000000087919 */ /* 0x000e220000000000 */
[----:B------:R-:W1:Y:S01]  /*19d0*/  SHFL.DOWN PT, R2, R21, 0x1, 0x1f ;  /* 0x08201f0015027f89 */ /* 0x000e6200000e0000 */
[C---:B0-----:R-:W-:Y:S02]  /*19e0*/  ISETP.GT.AND P0, PT, R8.reuse, 0x1e, PT ;  /* 0x0000001e0800780c */ /* 0x041fe40003f04270 */
[----:B------:R-:W-:Y:S02]  /*19f0*/  ISETP.NE.AND P1, PT, R8, RZ, PT ;  /* 0x000000ff0800720c */ /* 0x000fe40003f25270 */
[----:B-1----:R-:W-:Y:S02]  /*1a00*/  SEL R2, R2, RZ, !P0 ;  /* 0x000000ff02027207 */ /* 0x002fe40004000000 */
[----:B------:R-:W-:-:S03]  /*1a10*/  ISETP.GT.AND P0, PT, R8, 0x1d, PT ;  /* 0x0000001d0800780c */ /* 0x000fc60003f04270 */
[----:B------:R-:W-:-:S05]  /*1a20*/  IMAD.IADD R2, R2, 0x1, R21 ;  /* 0x0000000102027824 */ /* 0x000fca00078e0215 */
[----:B------:R-:W0:Y:S01]  /*1a30*/  SHFL.DOWN PT, R3, R2, 0x2, 0x1f ;  /* 0x08401f0002037f89 */ /* 0x000e2200000e0000 */
[----:B------:R-:W-:Y:S01]  /*1a40*/  @!P1 MOV R6, 0x400 ;  /* 0x0000040000069802 */ /* 0x000fe20000000f00 */
[----:B------:R-:W1:Y:S01]  /*1a50*/  @!P1 S2R R7, SR_CgaCtaId ;  /* 0x0000000000079919 */ /* 0x000e620000008800 */
[----:B0-----:R-:W-:Y:S02]  /*1a60*/  SEL R3, R3, RZ, !P0 ;  /* 0x000000ff03037207 */ /* 0x001fe40004000000 */
[----:B------:R-:W-:-:S03]  /*1a70*/  ISETP.GT.AND P0, PT, R8, 0x1b, PT ;  /* 0x0000001b0800780c */ /* 0x000fc60003f04270 */
[----:B------:R-:W-:-:S05]  /*1a80*/  IMAD.IADD R3, R2, 0x1, R3 ;  /* 0x0000000102037824 */ /* 0x000fca00078e0203 */
[----:B------:R-:W0:Y:S01]  /*1a90*/  SHFL.DOWN PT, R4, R3, 0x4, 0x1f ;  /* 0x08801f0003047f89 */ /* 0x000e2200000e0000 */
[----:B-1----:R-:W-:Y:S02]  /*1aa0*/  @!P1 LEA R6, R7, R6, 0x18 ;  /* 0x0000000607069211 */ /* 0x002fe400078ec0ff */
[----:B0-----:R-:W-:Y:S02]  /*1ab0*/  SEL R4, R4, RZ, !P0 ;  /* 0x000000ff04047207 */ /* 0x001fe40004000000 */
[----:B------:R-:W-:-:S03]  /*1ac0*/  ISETP.GT.AND P0, PT, R8, 0x17, PT ;  /* 0x000000170800780c */ /* 0x000fc60003f04270 */
[----:B------:R-:W-:Y:S01]  /*1ad0*/  IMAD.IADD R4, R3, 0x1, R4 ;  /* 0x0000000103047824 */ /* 0x000fe200078e0204 */
[----:B------:R-:W-:-:S04]  /*1ae0*/  @!P1 SHF.R.U32.HI R3, RZ, 0x3, R0 ;  /* 0x00000003ff039819 */ /* 0x000fc80000011600 */
        /* <DEDUP_REMOVED lines=13> */
[----:B------:R-:W0:Y:S01]  /*1bc0*/  S2UR UR5, SR_CgaCtaId ;  /* 0x00000000000579c3 */ /* 0x000e220000008800 */
[----:B------:R-:W-:Y:S02]  /*1bd0*/  UMOV UR4, 0x400 ;  /* 0x0000040000047882 */ /* 0x000fe40000000000 */
[----:B0-----:R-:W-:-:S09]  /*1be0*/  ULEA UR4, UR5, UR4, 0x18 ;  /* 0x0000000405047291 */ /* 0x001fd2000f8ec0ff */
[----:B------:R-:W-:Y:S04]  /*1bf0*/  LDS R0, [UR4+0xc] ;  /* 0x00000c04ff007984 */ /* 0x000fe80008000800 */
[----:B---3--:R-:W0:Y:S04]  /*1c00*/  LDS.128 R4, [UR4+0x10] ;  /* 0x00001004ff047984 */ /* 0x008e280008000c00 */
[----:B------:R-:W1:Y:S01]  /*1c10*/  LDS.64 R8, [UR4+0x20] ;  /* 0x00002004ff087984 */ /* 0x000e620008000a00 */
[----:B0-----:R-:W-:-:S04]  /*1c20*/  IADD3 R0, PT, PT, R4, R0, R3 ;  /* 0x0000000004007210 */ /* 0x001fc80007ffe003 */
[----:B------:R-:W-:-:S04]  /*1c30*/  IADD3 R0, PT, PT, R6, R0, R5 ;  /* 0x0000000006007210 */ /* 0x000fc80007ffe005 */
[----:B-1----:R-:W-:-:S05]  /*1c40*/  IADD3 R0, PT, PT, R8, R0, R7 ;  /* 0x0000000008007210 */ /* 0x002fca0007ffe007 */
[----:B------:R-:W-:Y:S01]  /*1c50*/  IMAD.IADD R3, R0, 0x1, R9 ;  /* 0x0000000100037824 */ /* 0x000fe200078e0209 */
[----:B------:R-:W-:Y:S06]  /*1c60*/  BRA `(.L_x_17) ;  /* 0x0000001c00307947 */ /* 0x000fec0003800000 */
.L_x_2:
        /* <DEDUP_REMOVED lines=12> */
.L_x_32:
[----:B------:R-:W-:Y:S05]  /*1d30*/  BSYNC.RECONVERGENT B1 ;  /* 0x0000000000017941 */ /* 0x000fea0003800200 */
.L_x_31:
        /* <DEDUP_REMOVED lines=16> */
.L_x_37:
        /* <DEDUP_REMOVED lines=9> */
.L_x_36:
[----:B------:R-:W-:Y:S05]  /*1ed0*/  BSYNC.RECONVERGENT B2 ;  /* 0x0000000000027941 */ /* 0x000fea0003800200 */
.L_x_35:
        /* <DEDUP_REMOVED lines=8> */
.L_x_40:
        /* <DEDUP_REMOVED lines=35> */
.L_x_39:
[----:B------:R-:W-:Y:S05]  /*2190*/  BSYNC.RECONVERGENT B2 ;  /* 0x0000000000027941 */ /* 0x000fea0003800200 */
.L_x_38:
        /* <DEDUP_REMOVED lines=22> */
.L_x_42:
[----:B------:R-:W-:Y:S05]  /*2300*/  BSYNC.RECONVERGENT B2 ;  /* 0x0000000000027941 */ /* 0x000fea0003800200 */
.L_x_41:
        /* <DEDUP_REMOVED lines=10> */
.L_x_34:
[----:B------:R-:W-:Y:S05]  /*23b0*/  BSYNC.RECONVERGENT B1 ;  /* 0x0000000000017941 */ /* 0x000fea0003800200 */
.L_x_33:
        /* <DEDUP_REMOVED lines=38> */
[----:B------:R-:W0:Y:S04]  /*2620*/  LDS.128 R4, [UR4+0x10] ;  /* 0x00001004ff047984 */ /* 0x000e280008000c00 */
[----:B------:R-:W1:Y:S01]  /*2630*/  LDS.64 R8, [UR4+0x20] ;  /* 0x00002004ff087984 */ /* 0x000e620008000a00 */
[----:B0-----:R-:W-:-:S04]  /*2640*/  IADD3 R0, PT, PT, R4, R0, R3 ;  /* 0x0000000004007210 */ /* 0x001fc80007ffe003 */
[----:B------:R-:W-:-:S04]  /*2650*/  IADD3 R0, PT, PT, R6, R0, R5 ;  /* 0x0000000006007210 */ /* 0x000fc80007ffe005 */
[----:B-1----:R-:W-:-:S05]  /*2660*/  IADD3 R0, PT, PT, R8, R0, R7 ;  /* 0x0000000008007210 */ /* 0x002fca0007ffe007 */
[----:B--2---:R-:W-:Y:S01]  /*2670*/  IMAD.IADD R3, R0, 0x1, R9 ;  /* 0x0000000100037824 */ /* 0x004fe200078e0209 */
[----:B------:R-:W-:Y:S06]  /*2680*/  BRA `(.L_x_17) ;  /* 0x0000001000a87947 */ /* 0x000fec0003800000 */
.L_x_43:
        /* <DEDUP_REMOVED lines=16> */
[----:B------:R-:W1:Y:S02]  /*2790*/  SHFL.DOWN PT, R2, R3, 0x2, R7 ;  /* 0x0840000003027989 */ /* 0x000e6400000e0007 */
[----:B-1----:R-:W-:Y:S02]  /*27a0*/  SEL R2, R2, RZ, !P0 ;  /* 0x000000ff02027207 */ /* 0x002fe40004000000 */
[----:B------:R-:W-:-:S03]  /*27b0*/  ISETP.GT.AND P0, PT, R8, R7, PT ;  /* 0x000000070800720c */ /* 0x000fc60003f04270 */
[----:B------:R-:W-:Y:S01]  /*27c0*/  IMAD.IADD R2, R3, 0x1, R2 ;  /* 0x0000000103027824 */ /* 0x000fe200078e0202 */
[----:B------:R-:W-:-:S04]  /*27d0*/  @!P1 SHF.R.U32.HI R3, RZ, 0x3, R9 ;  /* 0x00000003ff039819 */ /* 0x000fc80000011609 */
[----:B------:R-:W1:Y:S02]  /*27e0*/  SHFL.DOWN PT, R4, R2, 0x4, R7 ;  /* 0x0880000002047989 */ /* 0x000e6400000e0007 */
[----:B-1----:R-:W-:Y:S01]  /*27f0*/  SEL R5, R4, RZ, !P0 ;  /* 0x000000ff04057207 */ /* 0x002fe20004000000 */
[C---:B------:R-:W-:Y:S02]  /*2800*/  VIADD R4, R6.reuse, 0x8 ;  /* 0x0000000806047836 */ /* 0x040fe40000000000 */
[----:B------:R-:W-:Y:S02]  /*2810*/  VIADD R6, R6, 0x10 ;  /* 0x0000001006067836 */ /* 0x000fe40000000000 */
[----:B------:R-:W-:Y:S01]  /*2820*/  IMAD.IADD R5, R2, 0x1, R5 ;  /* 0x0000000102057824 */ /* 0x000fe200078e0205 */
[----:B------:R-:W-:Y:S02]  /*2830*/  ISETP.GT.AND P0, PT, R4, R7, PT ;  /* 0x000000070400720c */ /* 0x000fe40003f04270 */
[----:B------:R-:W-:-:S02]  /*2840*/  @!P1 MOV R4, 0x400 ;  /* 0x0000040000049802 */ /* 0x000fc40000000f00 */
[----:B------:R-:W1:Y:S02]  /*2850*/  SHFL.DOWN PT, R0, R5, 0x8, R7 ;  /* 0x0900000005007989 */ /* 0x000e6400000e0007 */
[----:B0-----:R-:W-:Y:S02]  /*2860*/  @!P1 LEA R11, R11, R4, 0x18 ;  /* 0x000000040b0b9211 */ /* 0x001fe400078ec0ff */
[----:B------:R-:W-:-:S05]  /*2870*/  @!P1 LOP3.LUT R4, R3, 0x7c, RZ, 0xc0, !PT ;  /* 0x0000007c03049812 */ /* 0x000fca00078ec0ff */
[----:B------:R-:W-:Y:S01]  /*2880*/  @!P1 IMAD.IADD R4, R4, 0x1, R11 ;  /* 0x0000000104049824 */ /* 0x000fe200078e020b */
[----:B-1----:R-:W-:Y:S02]  /*2890*/  SEL R0, R0, RZ, !P0 ;  /* 0x000000ff00007207 */ /* 0x002fe40004000000 */
        /* <DEDUP_REMOVED lines=15> */
[----:B-1----:R-:W0:Y:S04]  /*2990*/  LDS.128 R4, [UR4+0x10] ;  /* 0x00001004ff047984 */ /* 0x002e280008000c00 */
        /* <DEDUP_REMOVED lines=18> */
.L_x_30:
[----:B------:R-:W0:Y:S01]  /*2ac0*/  S2R R0, SR_TID.X ;  /* 0x0000000000007919 */ /* 0x000e220000002100 */
[----:B------:R-:W0:Y:S02]  /*2ad0*/  LDC.64 R2, c[0x0][0x380] ;  /* 0x0000e000ff027b82 */ /* 0x000e240000000a00 */
[----:B0-----:R-:W-:-:S05]  /*2ae0*/  IMAD.WIDE.U32 R2, R0, 0x4, R2 ;  /* 0x0000000400027825 */ /* 0x001fca00078e0002 */
[----:B------:R-:W2:Y:S04]  /*2af0*/  LDG.E.CONSTANT R19, desc[UR6][R2.64] ;  /* 0x0000000602137981 */ /* 0x000ea8000c1e9900 */
[----:B------:R-:W2:Y:S04]  /*2b00*/  LDG.E.CONSTANT R4, desc[UR6][R2.64+0x400] ;  /* 0x0004000602047981 */ /* 0x000ea8000c1e9900 */
[----:B------:R-:W2:Y:S04]  /*2b10*/  LDG.E.CONSTANT R5, desc[UR6][R2.64+0x800] ;  /* 0x0008000602057981 */ /* 0x000ea8000c1e9900 */
[----:B------:R-:W3:Y:S04]  /*2b20*/  LDG.E.CONSTANT R6, desc[UR6][R2.64+0xc00] ;  /* 0x000c000602067981 */ /* 0x000ee8000c1e9900 */
[----:B------:R-:W3:Y:S04]  /*2b30*/  LDG.E.CONSTANT R7, desc[UR6][R2.64+0x1000] ;  /* 0x0010000602077981 */ /* 0x000ee8000c1e9900 */
[----:B------:R-:W4:Y:S04]  /*2b40*/  LDG.E.CONSTANT R8, desc[UR6][R2.64+0x1400] ;  /* 0x0014000602087981 */ /* 0x000f28000c1e9900 */
[----:B------:R-:W4:Y:S04]  /*2b50*/  LDG.E.CONSTANT R9, desc[UR6][R2.64+0x1800] ;  /* 0x0018000602097981 */ /* 0x000f28000c1e9900 */
[----:B------:R-:W5:Y:S04]  /*2b60*/  LDG.E.CONSTANT R10, desc[UR6][R2.64+0x1c00] ;  /* 0x001c0006020a7981 */ /* 0x000f68000c1e9900 */
[----:B------:R-:W5:Y:S04]  /*2b70*/  LDG.E.CONSTANT R11, desc[UR6][R2.64+0x2000] ;  /* 0x00200006020b7981 */ /* 0x000f68000c1e9900 */
[----:B------:R-:W5:Y:S04]  /*2b80*/  LDG.E.CONSTANT R12, desc[UR6][R2.64+0x2400] ;  /* 0x00240006020c7981 */ /* 0x000f68000c1e9900 */
[----:B------:R-:W5:Y:S04]  /*2b90*/  LDG.E.CONSTANT R13, desc[UR6][R2.64+0x2800] ;  /* 0x00280006020d7981 */ /* 0x000f68000c1e9900 */
[----:B------:R-:W5:Y:S04]  /*2ba0*/  LDG.E.CONSTANT R14, desc[UR6][R2.64+0x2c00] ;  /* 0x002c0006020e7981 */ /* 0x000f68000c1e9900 */
[----:B------:R-:W5:Y:S04]  /*2bb0*/  LDG.E.CONSTANT R15, desc[UR6][R2.64+0x3000] ;  /* 0x00300006020f7981 */ /* 0x000f68000c1e9900 */
[----:B------:R-:W5:Y:S04]  /*2bc0*/  LDG.E.CONSTANT R16, desc[UR6][R2.64+0x3400] ;  /* 0x0034000602107981 */ /* 0x000f68000c1e9900 */
[----:B------:R-:W5:Y:S04]  /*2bd0*/  LDG.E.CONSTANT R17, desc[UR6][R2.64+0x3800] ;  /* 0x0038000602117981 */ /* 0x000f68000c1e9900 */
[----:B------:R-:W5:Y:S01]  /*2be0*/  LDG.E.CONSTANT R18, desc[UR6][R2.64+0x3c00] ;  /* 0x003c000602127981 */ /* 0x000f62000c1e9900 */
[----:B------:R-:W-:-:S02]  /*2bf0*/  ISETP.GE.U32.AND P0, PT, R20, 0x2000, PT ;  /* 0x000020001400780c */ /* 0x000fc40003f06070 */
[----:B--2---:R-:W-:-:S04]  /*2c00*/  IADD3 R4, PT, PT, R5, R4, R19 ;  /* 0x0000000405047210 */ /* 0x004fc80007ffe013 */
[----:B---3--:R-:W-:-:S04]  /*2c10*/  IADD3 R4, PT, PT, R7, R6, R4 ;  /* 0x0000000607047210 */ /* 0x008fc80007ffe004 */
[----:B----4-:R-:W-:-:S04]  /*2c20*/  IADD3 R4, PT, PT, R9, R8, R4 ;  /* 0x0000000809047210 */ /* 0x010fc80007ffe004 */
[----:B-----5:R-:W-:Y:S01]  /*2c30*/  IADD3 R4, PT, PT, R11, R10, R4 ;  /* 0x0000000a0b047210 */ /* 0x020fe20007ffe004 */
[----:B------:R-:W-:-:S03]  /*2c40*/  IMAD.MOV.U32 R11, RZ, RZ, 0x1000 ;  /* 0x00001000ff0b7424 */ /* 0x000fc600078e00ff */
[----:B------:R-:W-:-:S04]  /*2c50*/  IADD3 R4, PT, PT, R13, R12, R4 ;  /* 0x0000000c0d047210 */ /* 0x000fc80007ffe004 */
[----:B------:R-:W-:-:S04]  /*2c60*/  IADD3 R4, PT, PT, R15, R14, R4 ;  /* 0x0000000e0f047210 */ /* 0x000fc80007ffe004 */
[----:B------:R-:W-:-:S05]  /*2c70*/  IADD3 R17, PT, PT, R17, R16, R4 ;  /* 0x0000001011117210 */ /* 0x000fca0007ffe004 */
[----:B------:R-:W-:Y:S01]  /*2c80*/  IMAD.IADD R8, R18, 0x1, R17 ;  /* 0x0000000112087824 */ /* 0x000fe200078e0211 */
[----:B------:R-:W-:Y:S06]  /*2c90*/  @!P0 BRA `(.L_x_44) ;  /* 0x00000000008c8947 */ /* 0x000fec0003800000 */
[----:B------:R-:W0:Y:S01]  /*2ca0*/  LDC R7, c[0x0][0x390] ;  /* 0x0000e400ff077b82 */ /* 0x000e220000000800 */
[----:B------:R-:W-:Y:S02]  /*2cb0*/  VIADD R6, R20, 0xfffff000 ;  /* 0xfffff00014067836 */ /* 0x000fe40000000000 */
[----:B------:R-:W-:-:S07]  /*2cc0*/  IMAD.MOV.U32 R11, RZ, RZ, 0x1000 ;  /* 0x00001000ff0b7424 */ /* 0x000fce00078e00ff */
.L_x_46:
[----:B------:R-:W-:-:S05]  /*2cd0*/  IMAD.WIDE R4, R11, 0x4, R2 ;  /* 0x000000040b047825 */ /* 0x000fca00078e0202 */
        /* <DEDUP_REMOVED lines=16> */
[----:B--2---:R-:W-:-:S04]  /*2de0*/  IADD3 R18, PT, PT, R18, R19, R8 ;  /* 0x0000001312127210 */ /* 0x004fc80007ffe008 */
[----:B---3--:R-:W-:Y:S01]  /*2df0*/  IADD3 R18, PT, PT, R21, R20, R18 ;  /* 0x0000001415127210 */ /* 0x008fe20007ffe012 */
[----:B0-----:R-:W-:-:S04]  /*2e00*/  IMAD.MOV.U32 R20, RZ, RZ, R7 ;  /* 0x000000ffff147224 */ /* 0x001fc800078e0007 */
[----:B------:R-:W-:Y:S01]  /*2e10*/  IMAD.IADD R8, R20, 0x1, -R11 ;  /* 0x0000000114087824 */ /* 0x000fe200078e0a0b */
[----:B----4-:R-:W-:-:S04]  /*2e20*/  IADD3 R18, PT, PT, R23, R22, R18 ;  /* 0x0000001617127210 */ /* 0x010fc80007ffe012 */
[----:B------:R-:W-:Y:S02]  /*2e30*/  ISETP.GE.AND P0, PT, R8, 0x1000, PT ;  /* 0x000010000800780c */ /* 0x000fe40003f06270 */
[----:B-----5:R-:W-:-:S04]  /*2e40*/  IADD3 R18, PT, PT, R25, R24, R18 ;  /* 0x0000001819127210 */ /* 0x020fc80007ffe012 */
[----:B------:R-:W-:-:S04]  /*2e50*/  IADD3 R14, PT, PT, R14, R17, R18 ;  /* 0x000000110e0e7210 */ /* 0x000fc80007ffe012 */
[----:B------:R-:W-:-:S04]  /*2e60*/  IADD3 R12, PT, PT, R15, R12, R14 ;  /* 0x0000000c0f0c7210 */ /* 0x000fc80007ffe00e */
[----:B------:R-:W-:-:S04]  /*2e70*/  IADD3 R10, PT, PT, R10, R13, R12 ;  /* 0x0000000d0a0a7210 */ /* 0x000fc80007ffe00c */
[----:B------:R-:W-:Y:S01]  /*2e80*/  IADD3 R8, PT, PT, R16, R9, R10 ;  /* 0x0000000910087210 */ /* 0x000fe20007ffe00a */
[----:B------:R-:W-:Y:S06]  /*2e90*/  @!P0 BRA `(.L_x_45) ;  /* 0x0000000400fc8947 */ /* 0x000fec0003800000 */
[----:B------:R-:W-:-:S05]  /*2ea0*/  VIADD R11, R11, 0x1000 ;  /* 0x000010000b0b7836 */ /* 0x000fca0000000000 */
[----:B------:R-:W-:-:S13]  /*2eb0*/  ISETP.GT.AND P0, PT, R11, R6, PT ;  /* 0x000000060b00720c */ /* 0x000fda0003f04270 */
[----:B------:R-:W-:Y:S05]  /*2ec0*/  @!P0 BRA `(.L_x_46) ;  /* 0xfffffffc00808947 */ /* 0x000fea000383ffff */
.L_x_44:
        /* <DEDUP_REMOVED lines=20> */
.L_x_50:
        /* <DEDUP_REMOVED lines=8> */
.L_x_49:
[----:B------:R-:W-:Y:S05]  /*3090*/  BSYNC.RECONVERGENT B2 ;  /* 0x0000000000027941 */ /* 0x000fea0003800200 */
.L_x_48:
        /* <DEDUP_REMOVED lines=16> */
.L_x_53:
        /* <DEDUP_REMOVED lines=20> */
[----:B------:R-:W5:Y:S04]  /*32e0*/  LDG.E.CONSTANT R22, desc[UR6][R2.64+0x2400] ;  /* 0x0024000602167981 */ /* 0x000f68000c1e9900 */
[----:B------:R0:W5:Y:S04]  /*32f0*/  LDG.E.CONSTANT R5, desc[UR6][R4.64] ;  /* 0x0000000604057981 */ /* 0x000168000c1e9900 */
        /* <DEDUP_REMOVED lines=17> */
.L_x_52:
[----:B------:R-:W-:Y:S05]  /*3410*/  BSYNC.RECONVERGENT B2 ;  /* 0x0000000000027941 */ /* 0x000fea0003800200 */
.L_x_51:
        /* <DEDUP_REMOVED lines=10> */
[----:B------:R-:W5:Y:S01]  /*34c0*/  LDG.E.CONSTANT R16, desc[UR6][R2.64+0x1400] ;  /* 0x0014000602107981 */ /* 0x000f62000c1e9900 */
[----:B0-----:R-:W-:-:S04]  /*34d0*/  IMAD.WIDE.U32 R4, R11, 0x4, R6 ;  /* 0x000000040b047825 */ /* 0x001fc800078e0006 */
[----:B------:R-:W-:Y:S02]  /*34e0*/  IMAD.WIDE.U32 R6, R13, 0x4, R6 ;  /* 0x000000040d067825 */ /* 0x000fe400078e0006 */
[----:B------:R0:W2:Y:S04]  /*34f0*/  LDG.E.CONSTANT R5, desc[UR6][R4.64] ;  /* 0x0000000604057981 */ /* 0x0000a8000c1e9900 */
[----:B------:R1:W3:Y:S04]  /*3500*/  LDG.E.CONSTANT R13, desc[UR6][R2.64] ;  /* 0x00000006020d7981 */ /* 0x0002e8000c1e9900 */
[----:B------:R-:W4:Y:S01]  /*3510*/  LDG.E.CONSTANT R7, desc[UR6][R6.64] ;  /* 0x0000000606077981 */ /* 0x000f22000c1e9900 */
[----:B0-----:R-:W-:Y:S01]  /*3520*/  IADD3 R4, P1, PT, R2, 0x2000, RZ ;  /* 0x0000200002047810 */ /* 0x001fe20007f3e0ff */
[----:B------:R-:W-:Y:S01]  /*3530*/  VIADD R10, R10, 0x800 ;  /* 0x000008000a0a7836 */ /* 0x000fe20000000000 */
[----:B------:R-:W-:Y:S01]  /*3540*/  PLOP3.LUT P0, PT, PT, PT, PT, 0x8, 0x80 ;  /* 0x000000000080781c */ /* 0x000fe20003f0e170 */
[----:B------:R-:W-:-:S02]  /*3550*/  VIADD R11, R11, 0x800 ;  /* 0x000008000b0b7836 */ /* 0x000fc40000000000 */
[----:B-1----:R-:W-:Y:S01]  /*3560*/  IMAD.MOV.U32 R2, RZ, RZ, R4 ;  /* 0x000000ffff027224 */ /* 0x002fe200078e0004 */
[----:B--2---:R-:W-:-:S04]  /*3570*/  IADD3 R12, PT, PT, R12, R5, R8 ;  /* 0x000000050c0c7210 */ /* 0x004fc80007ffe008 */
[----:B---3--:R-:W-:Y:S01]  /*3580*/  IADD3 R12, PT, PT, R14, R13, R12 ;  /* 0x0000000d0e0c7210 */ /* 0x008fe20007ffe00c */
[----:B------:R-:W-:-:S03]  /*3590*/  IMAD.X R5, RZ, RZ, R3, P1 ;  /* 0x000000ffff057224 */ /* 0x000fc600008e0603 */
[----:B----4-:R-:W-:Y:S01]  /*35a0*/  IADD3 R12, PT, PT, R15, R7, R12 ;  /* 0x000000070f0c7210 */ /* 0x010fe20007ffe00c */
[----:B------:R-:W-:-:S03]  /*35b0*/  IMAD.MOV.U32 R3, RZ, RZ, R5 ;  /* 0x000000ffff037224 */ /* 0x000fc600078e0005 */
[----:B-----5:R-:W-:-:S07]  /*35c0*/  IADD3 R8, PT, PT, R16, R17, R12 ;  /* 0x0000001110087210 */ /* 0x020fce0007ffe00c */
.L_x_55:
[----:B------:R-:W-:Y:S05]  /*35d0*/  BSYNC.RECONVERGENT B2 ;  /* 0x0000000000027941 */ /* 0x000fea0003800200 */
.L_x_54:
        /* <DEDUP_REMOVED lines=10> */
.L_x_47:
[----:B------:R-:W-:Y:S05]  /*3680*/  BSYNC.RECONVERGENT B1 ;  /* 0x0000000000017941 */ /* 0x000fea0003800200 */
.L_x_45:
[----:B------:R-:W0:Y:S01]  /*3690*/  S2R R9, SR_LANEID ;  /* 0x0000000000097919 */ /* 0x000e220000000000 */
[----:B------:R-:W1:Y:S01]  /*36a0*/  SHFL.DOWN PT, R2, R8, 0x1, 0x1f ;  /* 0x08201f0008027f89 */ /* 0x000e6200000e0000 */
[C---:B0-----:R-:W-:Y:S02]  /*36b0*/  ISETP.GT.AND P0, PT, R9.reuse, 0x1e, PT ;  /* 0x0000001e0900780c */ /* 0x041fe40003f04270 */
[C---:B------:R-:W-:Y:S02]  /*36c0*/  ISETP.NE.AND P1, PT, R9.reuse, RZ, PT ;  /* 0x000000ff0900720c */ /* 0x040fe40003f25270 */
        /* <DEDUP_REMOVED lines=37> */
[----:B0-----:R-:W-:-:S07]  /*3920*/  IMAD.IADD R3, R0, 0x1, R9 ;  /* 0x0000000100037824 */ /* 0x001fce00078e0209 */
.L_x_17:
[----:B------:R-:W-:Y:S05]  /*3930*/  BSYNC.RECONVERGENT B0 ;  /* 0x0000000000007941 */ /* 0x000fea0003800200 */
.L_x_1:
[----:B------:R-:W-:Y:S05]  /*3940*/  @P0 EXIT ;  /* 0x000000000000094d */ /* 0x000fea0003800000 */
[----:B-1----:R-:W1:Y:S01]  /*3950*/  LDC.64 R4, c[0x0][0x388] ;  /* 0x0000e200ff047b82 */ /* 0x002e620000000a00 */
[----:B------:R-:W0:Y:S02]  /*3960*/  LDCU UR4, c[0x0][0x398] ;  /* 0x00007300ff0477ac */ /* 0x000e240008000800 */
[----:B0-234-:R-:W-:-:S05]  /*3970*/  VIADD R3, R3, UR4 ;  /* 0x0000000403037c36 */ /* 0x01dfca0008000000 */
[----:B-1----:R-:W-:Y:S01]  /*3980*/  STG.E desc[UR6][R4.64], R3 ;  /* 0x0000000304007986 */ /* 0x002fe2000c101906 */
[----:B------:R-:W-:Y:S05]  /*3990*/  EXIT ;  /* 0x000000000000794d */ /* 0x000fea0003800000 */
.L_x_56:
[----:B------:R-:W-:-:S00]  /*39a0*/  BRA `(.L_x_56) ;  /* 0xfffffffc00fc7947 */ /* 0x000fc0000383ffff */
[----:B------:R-:W-:-:S00]  /*39b0*/  NOP ;  /* 0x0000000000007918 */ /* 0x000fc00000000000 */
        /* <DEDUP_REMOVED lines=12> */
.L_x_215:


//--------------------- .text._ZN3cub18CUB_300001_SM_10006detail6reduce18DeviceReduceKernelINS2_10policy_hubIiyN4cuda3std3__44plusIiEEE10Policy1000EN6thrust24THRUST_300001_SM_1000_NS20permutation_iteratorINSD_10device_ptrIKiEENSD_18transform_iteratorI18SubarrayIndexMap3DNSD_17counting_iteratorIiNSD_11use_defaultESL_SL_EESL_SL_EEEEyS9_iNS7_10__identityEEEvT0_PT3_T1_NS0_13GridEvenShareIST_EET2_T4_ --------------------------
	.section	.text._ZN3cub18CUB_300001_SM_10006detail6reduce18DeviceReduceKernelINS2_10policy_hubIiyN4cuda3std3__44plusIiEEE10Policy1000EN6thrust24THRUST_300001_SM_1000_NS20permutation_iteratorINSD_10device_ptrIKiEENSD_18transform_iteratorI18SubarrayIndexMap3DNSD_17counting_iteratorIiNSD_11use_defaultESL_SL_EESL_SL_EEEEyS9_iNS7_10__identityEEEvT0_PT3_T1_NS0_13GridEvenShareIST_EET2_T4_,"ax",@progbits
	.align	128
        .global         _ZN3cub18CUB_300001_SM_10006detail6reduce18DeviceReduceKernelINS2_10policy_hubIiyN4cuda3std3__44plusIiEEE10Policy1000EN6thrust24THRUST_300001_SM_1000_NS20permutation_iteratorINSD_10device_ptrIKiEENSD_18transform_iteratorI18SubarrayIndexMap3DNSD_17counting_iteratorIiNSD_11use_defaultESL_SL_EESL_SL_EEEEyS9_iNS7_10__identityEEEvT0_PT3_T1_NS0_13GridEvenShareIST_EET2_T4_
        .type           _ZN3cub18CUB_300001_SM_10006detail6reduce18DeviceReduceKernelINS2_10policy_hubIiyN4cuda3std3__44plusIiEEE10Policy1000EN6thrust24THRUST_300001_SM_1000_NS20permutation_iteratorINSD_10device_ptrIKiEENSD_18transform_iteratorI18SubarrayIndexMap3DNSD_17counting_iteratorIiNSD_11use_defaultESL_SL_EESL_SL_EEEEyS9_iNS7_10__identityEEEvT0_PT3_T1_NS0_13GridEvenShareIST_EET2_T4_,@function
        .size           _ZN3cub18CUB_300001_SM_10006detail6reduce18DeviceReduceKernelINS2_10policy_hubIiyN4cuda3std3__44plusIiEEE10Policy1000EN6thrust24THRUST_300001_SM_1000_NS20permutation_iteratorINSD_10device_ptrIKiEENSD_18transform_iteratorI18SubarrayIndexMap3DNSD_17counting_iteratorIiNSD_11use_defaultESL_SL_EESL_SL_EEEEyS9_iNS7_10__identityEEEvT0_PT3_T1_NS0_13GridEvenShareIST_EET2_T4_,(.L_x_216 - _ZN3cub18CUB_300001_SM_10006detail6reduce18DeviceReduceKernelINS2_10policy_hubIiyN4cuda3std3__44plusIiEEE10Policy1000EN6thrust24THRUST_300001_SM_1000_NS20permutation_iteratorINSD_10device_ptrIKiEENSD_18transform_iteratorI18SubarrayIndexMap3DNSD_17counting_iteratorIiNSD_11use_defaultESL_SL_EESL_SL_EEEEyS9_iNS7_10__identityEEEvT0_PT3_T1_NS0_13GridEvenShareIST_EET2_T4_)
        .other          _ZN3cub18CUB_300001_SM_10006detail6reduce18DeviceReduceKernelINS2_10policy_hubIiyN4cuda3std3__44plusIiEEE10Policy1000EN6thrust24THRUST_300001_SM_1000_NS20permutation_iteratorINSD_10device_ptrIKiEENSD_18transform_iteratorI18SubarrayIndexMap3DNSD_17counting_iteratorIiNSD_11use_defaultESL_SL_EESL_SL_EEEEyS9_iNS7_10__identityEEEvT0_PT3_T1_NS0_13GridEvenShareIST_EET2_T4_,@"STO_CUDA_ENTRY STV_DEFAULT"
_ZN3cub18CUB_300001_SM_10006detail6reduce18DeviceReduceKernelINS2_10policy_hubIiyN4cuda3std3__44plusIiEEE10Policy1000EN6thrust24THRUST_300001_SM_1000_NS20permutation_iteratorINSD_10device_ptrIKiEENSD_18transform_iteratorI18SubarrayIndexMap3DNSD_17counting_iteratorIiNSD_11use_defaultESL_SL_EESL_SL_EEEEyS9_iNS7_10__identityEEEvT0_PT3_T1_NS0_13GridEvenShareIST_EET2_T4_:
.text._ZN3cub18CUB_300001_SM_10006detail6reduce18DeviceReduceKernelINS2_10policy_hubIiyN4cuda3std3__44plusIiEEE10Policy1000EN6thrust24THRUST_300001_SM_1000_NS20permutation_iteratorINSD_10device_ptrIKiEENSD_18transform_iteratorI18SubarrayIndexMap3DNSD_17counting_iteratorIiNSD_11use_defaultESL_SL_EESL_SL_EEEEyS9_iNS7_10__identityEEEvT0_PT3_T1_NS0_13GridEvenShareIST_EET2_T4_:
[----:B------:R-:W-:Y:S08]  /*0000*/  LDC R1, c[0x0][0x37c] ;  /* 0x0000df00ff017b82 */ /* 0x000ff00000000800 */
[----:B------:R-:W0:Y:S01]  /*0010*/  S2UR UR10, SR_CTAID.X ;  /* 0x00000000000a79c3 */ /* 0x000e220000002500 */
[----:B------:R-:W1:Y:S01]  /*0020*/  LDCU.64 UR4, c[0x0][0x3d8] ;  /* 0x00007b00ff0477ac */ /* 0x000e620008000a00 */
[----:B------:R-:W-:Y:S01]  /*0030*/  BSSY.RECONVERGENT B0, `(.L_x_57) ;  /* 0x000098d000007945 */ /* 0x000fe20003800200 */
[----:B------:R-:W2:Y:S01]  /*0040*/  LDCU.64 UR8, c[0x0][0x358] ;  /* 0x00006b00ff0877ac */ /* 0x000ea20008000a00 */
[----:B-1----:R-:W-:-:S02]  /*0050*/  IMAD.U32 R22, RZ, RZ, UR4 ;  /* 0x00000004ff167e24 */ /* 0x002fc4000f8e00ff */
[----:B------:R-:W-:Y:S01]  /*0060*/  IMAD.U32 R23, RZ, RZ, UR5 ;  /* 0x00000005ff177e24 */ /* 0x000fe2000f8e00ff */
[----:B0-----:R-:W-:-:S06]  /*0070*/  USHF.L.U32 UR7, UR10, 0xc, URZ ;  /* 0x0000000c0a077899 */ /* 0x001fcc00080006ff */
[----:B------:R-:W-:-:S04]  /*0080*/  IADD3 R30, P1, PT, R22, -UR7, RZ ;  /* 0x80000007161e7c10 */ /* 0x000fc8000ff3e0ff */
[----:B------:R-:W-:Y:S02]  /*0090*/  ISETP.GT.U32.AND P0, PT, R30, 0xfff, PT ;  /* 0x00000fff1e00780c */ /* 0x000fe40003f04070 */
[----:B------:R-:W-:-:S04]  /*00a0*/  IADD3.X R16, PT, PT, R23, -0x1, RZ, P1, !PT ;  /* 0xffffffff17107810 */ /* 0x000fc80000ffe4ff */
[----:B------:R-:W-:-:S13]  /*00b0*/  ISETP.GT.U32.AND.EX P0, PT, R16, RZ, PT, P0 ;  /* 0x000000ff1000720c */ /* 0x000fda0003f04100 */
[----:B--2---:R-:W-:Y:S05]  /*00c0*/  @P0 BRA `(.L_x_58) ;  /* 0x0000002400540947 */ /* 0x004fea0003800000 */
[----:B------:R-:W0:Y:S01]  /*00d0*/  S2R R0, SR_TID.X ;  /* 0x0000000000007919 */ /* 0x000e220000002100 */
[----:B------:R-:W-:Y:S01]  /*00e0*/  IADD3 R7, PT, PT, R22, -UR7, RZ ;  /* 0x8000000716077c10 */ /* 0x000fe2000fffe0ff */
[----:B------:R-:W1:Y:S01]  /*00f0*/  LDCU UR11, c[0x0][0x384] ;  /* 0x00007080ff0b77ac */ /* 0x000e620008000800 */
[----:B------:R-:W-:Y:S01]  /*0100*/  BSSY.RECONVERGENT B1, `(.L_x_59) ;  /* 0x000004d000017945 */ /* 0x000fe20003800200 */
[----:B------:R-:W-:Y:S01]  /*0110*/  IMAD.MOV.U32 R6, RZ, RZ, RZ ;  /* 0x000000ffff067224 */ /* 0x000fe200078e00ff */
[----:B------:R-:W2:Y:S01]  /*0120*/  LDCU.64 UR12, c[0x0][0x388] ;  /* 0x00007100ff0c77ac */ /* 0x000ea20008000a00 */
[----:B0-----:R-:W-:Y:S01]  /*0130*/  ISETP.GE.AND P0, PT, R0, R7, PT ;  /* 0x000000070000720c */ /* 0x001fe20003f06270 */
[----:B------:R-:W-:-:S12]  /*0140*/  IMAD.MOV.U32 R3, RZ, RZ, R0 ;  /* 0x000000ffff037224 */ /* 0x000fd800078e0000 */
[----:B-12---:R-:W-:Y:S05]  /*0150*/  @P0 BRA `(.L_x_60) ;  /* 0x00000004001c0947 */ /* 0x006fea0003800000 */
[----:B------:R-:W0:Y:S01]  /*0160*/  LDC R10, c[0x0][0x39c] ;  /* 0x0000e700ff0a7b82 */ /* 0x000e220000000800 */
[----:B------:R-:W1:Y:S01]  /*0170*/  LDCU UR4, c[0x0][0x380] ;  /* 0x00007000ff0477ac */ /* 0x000e620008000800 */
[----:B------:R-:W2:Y:S06]  /*0180*/  LDCU UR6, c[0x0][0x384] ;  /* 0x00007080ff0677ac */ /* 0x000eac0008000800 */
[----:B------:R-:W3:Y:S01]  /*0190*/  LDC R2, c[0x0][0x398] ;  /* 0x0000e600ff027b82 */ /* 0x000ee20000000800 */
[----:B-1----:R-:W-:Y:S01]  /*01a0*/  IMAD.U32 R3, RZ, RZ, UR4 ;  /* 0x00000004ff037e24 */ /* 0x002fe2000f8e00ff */
[----:B------:R-:W1:Y:S01]  /*01b0*/  LDCU.64 UR4, c[0x0][0x388] ;  /* 0x00007100ff0477ac */ /* 0x000e620008000a00 */
[----:B0-----:R-:W-:-:S03]  /*01c0*/  IABS R8, R10 ;  /* 0x0000000a00087213 */ /* 0x001fc60000000000 */
[----:B------:R-:W-:Y:S01]  /*01d0*/  IADD3 R3, PT, PT, R3, UR7, R0 ;  /* 0x0000000703037c10 */ /* 0x000fe2000fffe000 */
[----:B------:R-:W0:Y:S03]  /*01e0*/  I2F.RP R6, R8 ;  /* 0x0000000800067306 */ /* 0x000e260000209400 */
[----:B------:R-:W-:Y:S02]  /*01f0*/  IABS R11, R3 ;  /* 0x00000003000b7213 */ /* 0x000fe40000000000 */
[----:B---3--:R-:W-:-:S03]  /*0200*/  IABS R12, R2 ;  /* 0x00000002000c7213 */ /* 0x008fc60000000000 */
[----:B0-----:R-:W0:Y:S02]  /*0210*/  MUFU.RCP R6, R6 ;  /* 0x0000000600067308 */ /* 0x001e240000001000 */
[----:B0-----:R-:W-:-:S06]  /*0220*/  IADD3 R4, PT, PT, R6, 0xffffffe, RZ ;  /* 0x0ffffffe06047810 */ /* 0x001fcc0007ffe0ff */
[----:B------:R-:W0:Y:S08]  /*0230*/  I2F.RP R6, R12 ;  /* 0x0000000c00067306 */ /* 0x000e300000209400 */
[----:B------:R3:W4:Y:S08]  /*0240*/  F2I.FTZ.U32.TRUNC.NTZ R5, R4 ;  /* 0x0000000400057305 */ /* 0x000730000021f000 */
[----:B0-----:R-:W0:Y:S01]  /*0250*/  MUFU.RCP R6, R6 ;  /* 0x0000000600067308 */ /* 0x001e220000001000 */
[----:B---3--:R-:W-:-:S02]  /*0260*/  HFMA2 R4, -RZ, RZ, 0, 0 ;  /* 0x00000000ff047431 */ /* 0x008fc400000001ff */
[----:B----4-:R-:W-:-:S04]  /*0270*/  IMAD.MOV R9, RZ, RZ, -R5 ;  /* 0x000000ffff097224 */ /* 0x010fc800078e0a05 */
[----:B------:R-:W-:-:S04]  /*0280*/  IMAD R9, R9, R8, RZ ;  /* 0x0000000809097224 */ /* 0x000fc800078e02ff */
[----:B------:R-:W-:-:S04]  /*0290*/  IMAD.HI.U32 R5, R5, R9, R4 ;  /* 0x0000000905057227 */ /* 0x000fc800078e0004 */
[----:B------:R-:W-:-:S04]  /*02a0*/  IMAD.MOV.U32 R9, RZ, RZ, R11 ;  /* 0x000000ffff097224 */ /* 0x000fc800078e000b */
[----:B------:R-:W-:-:S04]  /*02b0*/  IMAD.HI.U32 R4, R5, R9, RZ ;  /* 0x0000000905047227 */ /* 0x000fc800078e00ff */
[----:B------:R-:W-:-:S04]  /*02c0*/  IMAD.MOV R5, RZ, RZ, -R4 ;  /* 0x000000ffff057224 */ /* 0x000fc800078e0a04 */
[----:B------:R-:W-:-:S05]  /*02d0*/  IMAD R5, R8, R5, R9 ;  /* 0x0000000508057224 */ /* 0x000fca00078e0209 */
[----:B------:R-:W-:-:S13]  /*02e0*/  ISETP.GT.U32.AND P1, PT, R8, R5, PT ;  /* 0x000000050800720c */ /* 0x000fda0003f24070 */
[-C--:B------:R-:W-:Y:S01]  /*02f0*/  @!P1 IADD3 R5, PT, PT, R5, -R8.reuse, RZ ;  /* 0x8000000805059210 */ /* 0x080fe20007ffe0ff */
[----:B------:R-:W-:Y:S01]  /*0300*/  @!P1 VIADD R4, R4, 0x1 ;  /* 0x0000000104049836 */ /* 0x000fe20000000000 */
[----:B------:R-:W-:Y:S02]  /*0310*/  ISETP.NE.AND P1, PT, R10, RZ, PT ;  /* 0x000000ff0a00720c */ /* 0x000fe40003f25270 */
[----:B------:R-:W-:Y:S02]  /*0320*/  ISETP.GE.U32.AND P0, PT, R5, R8, PT ;  /* 0x000000080500720c */ /* 0x000fe40003f06070 */
[----:B------:R-:W-:-:S04]  /*0330*/  LOP3.LUT R5, R3, R10, RZ, 0x3c, !PT ;  /* 0x0000000a03057212 */ /* 0x000fc800078e3cff */
[----:B------:R-:W-:Y:S01]  /*0340*/  ISETP.GE.AND P2, PT, R5, RZ, PT ;  /* 0x000000ff0500720c */ /* 0x000fe20003f46270 */
[----:B0-----:R-:W-:-:S06]  /*0350*/  VIADD R5, R6, 0xffffffe ;  /* 0x0ffffffe06057836 */ /* 0x001fcc0000000000 */
[----:B------:R-:W-:Y:S01]  /*0360*/  @P0 IADD3 R4, PT, PT, R4, 0x1, RZ ;  /* 0x0000000104040810 */ /* 0x000fe20007ffe0ff */
[----:B------:R-:W0:Y:S04]  /*0370*/  F2I.FTZ.U32.TRUNC.NTZ R5, R5 ;  /* 0x0000000500057305 */ /* 0x000e28000021f000 */
[----:B------:R-:W-:-:S04]  /*0380*/  IMAD.MOV.U32 R8, RZ, RZ, R4 ;  /* 0x000000ffff087224 */ /* 0x000fc800078e0004 */
[----:B------:R-:W-:Y:S01]  /*0390*/  @!P2 IMAD.MOV R8, RZ, RZ, -R8 ;  /* 0x000000ffff08a224 */ /* 0x000fe200078e0a08 */
[----:B------:R-:W-:-:S05]  /*03a0*/  @!P1 LOP3.LUT R8, RZ, R10, RZ, 0x33, !PT ;  /* 0x0000000aff089212 */ /* 0x000fca00078e33ff */
[----:B------:R-:W-:Y:S01]  /*03b0*/  IMAD.MOV R4, RZ, RZ, -R8 ;  /* 0x000000ffff047224 */ /* 0x000fe200078e0a08 */
[----:B0-----:R-:W-:-:S03]  /*03c0*/  IADD3 R9, PT, PT, RZ, -R5, RZ ;  /* 0x80000005ff097210 */ /* 0x001fc60007ffe0ff */
[----:B------:R-:W-:Y:S02]  /*03d0*/  IMAD R13, R10, R4, R3 ;  /* 0x000000040a0d7224 */ /* 0x000fe400078e0203 */
[----:B------:R-:W-:Y:S01]  /*03e0*/  IMAD R3, R9, R12, RZ ;  /* 0x0000000c09037224 */ /* 0x000fe200078e02ff */
[----:B------:R-:W0:Y:S01]  /*03f0*/  LDC.64 R10, c[0x0][0x390] ;  /* 0x0000e400ff0a7b82 */ /* 0x000e220000000a00 */
[----:B------:R-:W-:Y:S01]  /*0400*/  IMAD.MOV.U32 R4, RZ, RZ, RZ ;  /* 0x000000ffff047224 */ /* 0x000fe200078e00ff */
[----:B------:R-:W-:-:S03]  /*0410*/  IABS R6, R13 ;  /* 0x0000000d00067213 */ /* 0x000fc60000000000 */
[----:B------:R-:W-:Y:S01]  /*0420*/  IMAD.HI.U32 R4, R5, R3, R4 ;  /* 0x0000000305047227 */ /* 0x000fe200078e0004 */
[----:B------:R-:W-:-:S03]  /*0430*/  MOV R3, R6 ;  /* 0x0000000600037202 */ /* 0x000fc60000000f00 */
[----:B-1----:R-:W-:Y:S02]  /*0440*/  VIADD R6, R8, UR5 ;  /* 0x0000000508067c36 */ /* 0x002fe40008000000 */
[----:B------:R-:W-:-:S04]  /*0450*/  IMAD.HI.U32 R4, R4, R3, RZ ;  /* 0x0000000304047227 */ /* 0x000fc800078e00ff */
[----:B------:R-:W-:-:S04]  /*0460*/  IMAD.MOV R5, RZ, RZ, -R4 ;  /* 0x000000ffff057224 */ /* 0x000fc800078e0a04 */
[----:B------:R-:W-:-:S05]  /*0470*/  IMAD R3, R12, R5, R3 ;  /* 0x000000050c037224 */ /* 0x000fca00078e0203 */
[----:B------:R-:W-:-:S13]  /*0480*/  ISETP.GT.U32.AND P1, PT, R12, R3, PT ;  /* 0x000000030c00720c */ /* 0x000fda0003f24070 */
[----:B------:R-:W-:Y:S01]  /*0490*/  @!P1 IMAD.IADD R3, R3, 0x1, -R12 ;  /* 0x0000000103039824 */ /* 0x000fe200078e0a0c */
[----:B------:R-:W-:Y:S02]  /*04a0*/  @!P1 IADD3 R4, PT, PT, R4, 0x1, RZ ;  /* 0x0000000104049810 */ /* 0x000fe40007ffe0ff */
[----:B------:R-:W-:Y:S02]  /*04b0*/  ISETP.NE.AND P1, PT, R2, RZ, PT ;  /* 0x000000ff0200720c */ /* 0x000fe40003f25270 */
[----:B------:R-:W-:Y:S02]  /*04c0*/  ISETP.GE.U32.AND P0, PT, R3, R12, PT ;  /* 0x0000000c0300720c */ /* 0x000fe40003f06070 */
[----:B------:R-:W-:-:S04]  /*04d0*/  LOP3.LUT R3, R13, R2, RZ, 0x3c, !PT ;  /* 0x000000020d037212 */ /* 0x000fc800078e3cff */
[----:B------:R-:W-:-:S07]  /*04e0*/  ISETP.GE.AND P2, PT, R3, RZ, PT ;  /* 0x000000ff0300720c */ /* 0x000fce0003f46270 */
[----:B------:R-:W-:-:S04]  /*04f0*/  @P0 VIADD R4, R4, 0x1 ;  /* 0x0000000104040836 */ /* 0x000fc80000000000 */
[----:B------:R-:W-:Y:S02]  /*0500*/  IMAD.MOV.U32 R3, RZ, RZ, R4 ;  /* 0x000000ffff037224 */ /* 0x000fe400078e0004 */
[----:B------:R-:W1:Y:S03]  /*0510*/  LDC.64 R4, c[0x0][0x3a0] ;  /* 0x0000e800ff047b82 */ /* 0x000e660000000a00 */
[----:B------:R-:W-:Y:S02]  /*0520*/  @!P2 IADD3 R3, PT, PT, -R3, RZ, RZ ;  /* 0x000000ff0303a210 */ /* 0x000fe40007ffe1ff */
[----:B------:R-:W-:-:S05]  /*0530*/  @!P1 LOP3.LUT R3, RZ, R2, RZ, 0x33, !PT ;  /* 0x00000002ff039212 */ /* 0x000fca00078e33ff */
[----:B------:R-:W-:Y:S01]  /*0540*/  IMAD.MOV R9, RZ, RZ, -R3 ;  /* 0x000000ffff097224 */ /* 0x000fe200078e0a03 */
[----:B0-----:R-:W-:-:S03]  /*0550*/  IADD3 R3, PT, PT, R3, R10, RZ ;  /* 0x0000000a03037210 */ /* 0x001fc60007ffe0ff */
[----:B------:R-:W-:Y:S02]  /*0560*/  IMAD R2, R2, R9, R13 ;  /* 0x0000000902027224 */ /* 0x000fe400078e020d */
[----:B------:R-:W-:-:S04]  /*0570*/  IMAD R9, R6, UR4, R11 ;  /* 0x0000000406097c24 */ /* 0x000fc8000f8e020b */
[----:B------:R-:W-:-:S04]  /*0580*/  IMAD.IADD R2, R2, 0x1, R9 ;  /* 0x0000000102027824 */ /* 0x000fc800078e0209 */
[----:B--2---:R-:W-:-:S04]  /*0590*/  IMAD R3, R3, UR6, R2 ;  /* 0x0000000603037c24 */ /* 0x004fc8000f8e0202 */
[----:B-1----:R-:W-:-:S05]  /*05a0*/  IMAD.WIDE R4, R3, 0x4, R4 ;  /* 0x0000000403047825 */ /* 0x002fca00078e0204 */
[----:B------:R0:W5:Y:S01]  /*05b0*/  LDG.E R6, desc[UR8][R4.64] ;  /* 0x0000000804067981 */ /* 0x000162000c1e1900 */
[----:B------:R-:W-:-:S07]  /*05c0*/  VIADD R3, R0, 0x100 ;  /* 0x0000010000037836 */ /* 0x000fce0000000000 */
.L_x_60:
[----:B------:R-:W-:Y:S05]  /*05d0*/  BSYNC.RECONVERGENT B1 ;  /* 0x0000000000017941 */ /* 0x000fea0003800200 */
.L_x_59:
[----:B------:R-:W-:Y:S01]  /*05e0*/  ISETP.GE.AND P0, PT, R3, R7, PT ;  /* 0x000000070300720c */ /* 0x000fe20003f06270 */
[----:B------:R-:W-:-:S12]  /*05f0*/  BSSY.RECONVERGENT B1, `(.L_x_61) ;  /* 0x0000192000017945 */ /* 0x000fd80003800200 */
[----:B------:R-:W-:Y:S05]  /*0600*/  @P0 BRA `(.L_x_62) ;  /* 0x0000001800400947 */ /* 0x000fea0003800000 */
[----:B0-----:R-:W-:Y:S01]  /*0610*/  LOP3.LUT R5, RZ, R3, RZ, 0x33, !PT ;  /* 0x00000003ff057212 */ /* 0x001fe200078e33ff */
[----:B------:R-:W0:Y:S01]  /*0620*/  LDC R10, c[0x0][0x380] ;  /* 0x0000e000ff0a7b82 */ /* 0x000e220000000800 */
[----:B------:R-:W-:Y:S02]  /*0630*/  BSSY.RECONVERGENT B2, `(.L_x_63) ;  /* 0x00000d4000027945 */ /* 0x000fe40003800200 */
[----:B------:R-:W-:-:S05]  /*0640*/  IADD3 R22, PT, PT, R5, R22, RZ ;  /* 0x0000001605167210 */ /* 0x000fca0007ffe0ff */
[----:B------:R-:W-:-:S05]  /*0650*/  VIADD R12, R22, -UR7 ;  /* 0x80000007160c7c36 */ /* 0x000fca0008000000 */
[C---:B------:R-:W-:Y:S02]  /*0660*/  ISETP.GE.U32.AND P0, PT, R12.reuse, 0x300, PT ;  /* 0x000003000c00780c */ /* 0x040fe40003f06070 */
[----:B------:R-:W-:Y:S01]  /*0670*/  LEA.HI R12, R12, 0x1, RZ, 0x18 ;  /* 0x000000010c0c7811 */ /* 0x000fe200078fc0ff */
[----:B0-----:R-:W-:-:S10]  /*0680*/  VIADD R8, R10, UR7 ;  /* 0x000000070a087c36 */ /* 0x001fd40008000000 */
[----:B------:R-:W-:Y:S05]  /*0690*/  @!P0 BRA `(.L_x_64) ;  /* 0x0000000c00348947 */ /* 0x000fea0003800000 */
[----:B------:R-:W0:Y:S01]  /*06a0*/  LDC R2, c[0x0][0x39c] ;  /* 0x0000e700ff027b82 */ /* 0x000e220000000800 */
[----:B------:R-:W-:Y:S01]  /*06b0*/  LOP3.LUT R13, R12, 0x1fffffc, RZ, 0xc0, !PT ;  /* 0x01fffffc0c0d7812 */ /* 0x000fe200078ec0ff */
[----:B------:R-:W-:Y:S01]  /*06c0*/  BSSY.RECONVERGENT B3, `(.L_x_65) ;  /* 0x00000c9000037945 */ /* 0x000fe20003800200 */
[----:B------:R-:W-:-:S03]  /*06d0*/  IADD3 R10, PT, PT, R10, UR7, R3 ;  /* 0x000000070a0a7c10 */ /* 0x000fc6000fffe003 */
[----:B------:R-:W-:Y:S01]  /*06e0*/  IMAD.MOV R13, RZ, RZ, -R13 ;  /* 0x000000ffff0d7224 */ /* 0x000fe200078e0a0d */
[----:B0-----:R-:W-:-:S04]  /*06f0*/  IABS R11, R2 ;  /* 0x00000002000b7213 */ /* 0x001fc80000000000 */
[----:B------:R-:W0:Y:S08]  /*0700*/  I2F.RP R2, R11 ;  /* 0x0000000b00027306 */ /* 0x000e300000209400 */
[----:B0-----:R-:W0:Y:S02]  /*0710*/  MUFU.RCP R2, R2 ;  /* 0x0000000200027308 */ /* 0x001e240000001000 */
[----:B0-----:R-:W-:-:S06]  /*0720*/  IADD3 R4, PT, PT, R2, 0xffffffe, RZ ;  /* 0x0ffffffe02047810 */ /* 0x001fcc0007ffe0ff */
[----:B------:R0:W1:Y:S02]  /*0730*/  F2I.FTZ.U32.TRUNC.NTZ R5, R4 ;  /* 0x0000000400057305 */ /* 0x000064000021f000 */
[----:B0-----:R-:W-:Y:S02]  /*0740*/  IMAD.MOV.U32 R4, RZ, RZ, RZ ;  /* 0x000000ffff047224 */ /* 0x001fe400078e00ff */
[----:B-1----:R-:W-:-:S04]  /*0750*/  IMAD.MOV R14, RZ, RZ, -R5 ;  /* 0x000000ffff0e7224 */ /* 0x002fc800078e0a05 */
[----:B------:R-:W-:Y:S01]  /*0760*/  IMAD R9, R14, R11, RZ ;  /* 0x0000000b0e097224 */ /* 0x000fe200078e02ff */
[----:B------:R-:W-:-:S03]  /*0770*/  IADD3 R14, PT, PT, R3, 0x200, RZ ;  /* 0x00000200030e7810 */ /* 0x000fc60007ffe0ff */
[----:B------:R-:W-:-:S07]  /*0780*/  IMAD.HI.U32 R9, R5, R9, R4 ;  /* 0x0000000905097227 */ /* 0x000fce00078e0004 */
.L_x_66:
[----:B------:R-:W0:Y:S01]  /*0790*/  LDC R19, c[0x0][0x39c] ;  /* 0x0000e700ff137b82 */ /* 0x000e220000000800 */
[----:B------:R-:W-:Y:S01]  /*07a0*/  IABS R18, R10 ;  /* 0x0000000a00127213 */ /* 0x000fe20000000000 */
[C---:B------:R-:W-:Y:S02]  /*07b0*/  VIADD R24, R10.reuse, 0x100 ;  /* 0x000001000a187836 */ /* 0x040fe40000000000 */
[C---:B------:R-:W-:Y:S02]  /*07c0*/  VIADD R26, R10.reuse, 0x200 ;  /* 0x000002000a1a7836 */ /* 0x040fe40000000000 */
[----:B------:R-:W-:Y:S01]  /*07d0*/  IMAD.HI.U32 R5, R9, R18, RZ ;  /* 0x0000001209057227 */ /* 0x000fe200078e00ff */
[----:B------:R-:W-:Y:S01]  /*07e0*/  IABS R28, R24 ;  /* 0x00000018001c7213 */ /* 0x000fe20000000000 */
[----:B------:R-:W1:Y:S01]  /*07f0*/  LDC R15, c[0x0][0x398] ;  /* 0x0000e600ff0f7b82 */ /* 0x000e620000000800 */
[----:B------:R-:W-:Y:S01]  /*0800*/  IABS R30, R26 ;  /* 0x0000001a001e7213 */ /* 0x000fe20000000000 */
[----:B------:R-:W-:Y:S01]  /*0810*/  VIADD R20, R10, 0x300 ;  /* 0x000003000a147836 */ /* 0x000fe20000000000 */
[----:B------:R-:W-:-:S04]  /*0820*/  IADD3 R3, PT, PT, -R5, RZ, RZ ;  /* 0x000000ff05037210 */ /* 0x000fc80007ffe1ff */
[----:B------:R-:W-:Y:S02]  /*0830*/  IABS R32, R20 ;  /* 0x0000001400207213 */ /* 0x000fe40000000000 */
[----:B0-----:R-:W-:Y:S02]  /*0840*/  IABS R2, R19 ;  /* 0x0000001300027213 */ /* 0x001fe40000000000 */
[----:B------:R-:W-:Y:S02]  /*0850*/  ISETP.NE.AND P4, PT, R19, RZ, PT ;  /* 0x000000ff1300720c */ /* 0x000fe40003f85270 */
[----:B------:R-:W0:Y:S01]  /*0860*/  I2F.RP R4, R2 ;  /* 0x0000000200047306 */ /* 0x000e220000209400 */
[----:B------:R-:W-:Y:S01]  /*0870*/  IMAD R18, R2, R3, R18 ;  /* 0x0000000302127224 */ /* 0x000fe200078e0212 */
[----:B------:R-:W-:-:S04]  /*0880*/  LOP3.LUT R27, RZ, R19, RZ, 0x33, !PT ;  /* 0x00000013ff1b7212 */ /* 0x000fc800078e33ff */
[----:B------:R-:W-:Y:S02]  /*0890*/  ISETP.GT.U32.AND P0, PT, R11, R18, PT ;  /* 0x000000120b00720c */ /* 0x000fe40003f04070 */
[----:B0-----:R-:W0:Y:S11]  /*08a0*/  MUFU.RCP R4, R4 ;  /* 0x0000000400047308 */ /* 0x001e360000001000 */
[----:B------:R-:W-:Y:S01]  /*08b0*/  @!P0 IADD3 R18, PT, PT, R18, -R2, RZ ;  /* 0x8000000212128210 */ /* 0x000fe20007ffe0ff */
[----:B------:R-:W-:-:S03]  /*08c0*/  @!P0 VIADD R5, R5, 0x1 ;  /* 0x0000000105058836 */ /* 0x000fc60000000000 */
[----:B------:R-:W-:Y:S01]  /*08d0*/  ISETP.GE.U32.AND P2, PT, R18, R11, PT ;  /* 0x0000000b1200720c */ /* 0x000fe20003f46070 */
[----:B------:R-:W-:Y:S02]  /*08e0*/  IMAD.MOV.U32 R11, RZ, RZ, R2 ;  /* 0x000000ffff0b7224 */ /* 0x000fe400078e0002 */
[----:B0-----:R-:W-:Y:S01]  /*08f0*/  VIADD R16, R4, 0xffffffe ;  /* 0x0ffffffe04107836 */ /* 0x001fe20000000000 */
[----:B-1----:R-:W-:-:S03]  /*0900*/  IABS R4, R15 ;  /* 0x0000000f00047213 */ /* 0x002fc60000000000 */
[----:B------:R0:W1:Y:S06]  /*0910*/  F2I.FTZ.U32.TRUNC.NTZ R17, R16 ;  /* 0x0000001000117305 */ /* 0x00006c000021f000 */
[----:B------:R-:W-:Y:S02]  /*0920*/  @P2 VIADD R5, R5, 0x1 ;  /* 0x0000000105052836 */ /* 0x000fe40000000000 */
[----:B------:R-:W2:Y:S01]  /*0930*/  I2F.RP R25, R4 ;  /* 0x0000000400197306 */ /* 0x000ea20000209400 */
[----:B0-----:R-:W-:Y:S02]  /*0940*/  HFMA2 R16, -RZ, RZ, 0, 0 ;  /* 0x00000000ff107431 */ /* 0x001fe400000001ff */
[----:B-1----:R-:W-:-:S04]  /*0950*/  IMAD.MOV R9, RZ, RZ, -R17 ;  /* 0x000000ffff097224 */ /* 0x002fc800078e0a11 */
[----:B------:R-:W-:-:S04]  /*0960*/  IMAD R9, R9, R2, RZ ;  /* 0x0000000209097224 */ /* 0x000fc800078e02ff */
[----:B------:R-:W-:Y:S01]  /*0970*/  IMAD.HI.U32 R9, R17, R9, R16 ;  /* 0x0000000911097227 */ /* 0x000fe200078e0010 */
[----:B--2---:R-:W0:Y:S05]  /*0980*/  MUFU.RCP R25, R25 ;  /* 0x0000001900197308 */ /* 0x004e2a0000001000 */
[----:B------:R-:W-:-:S04]  /*0990*/  IMAD.HI.U32 R16, R9, R28, RZ ;  /* 0x0000001c09107227 */ /* 0x000fc800078e00ff */
[----:B------:R-:W-:Y:S02]  /*09a0*/  IMAD.MOV R3, RZ, RZ, -R16 ;  /* 0x000000ffff037224 */ /* 0x000fe400078e0a10 */
[----:B------:R-:W-:-:S04]  /*09b0*/  IMAD.HI.U32 R18, R9, R30, RZ ;  /* 0x0000001e09127227 */ /* 0x000fc800078e00ff */
[----:B------:R-:W-:Y:S01]  /*09c0*/  IMAD R28, R2, R3, R28 ;  /* 0x00000003021c7224 */ /* 0x000fe200078e021c */
[----:B------:R-:W-:Y:S01]  /*09d0*/  IADD3 R21, PT, PT, -R18, RZ, RZ ;  /* 0x000000ff12157210 */ /* 0x000fe20007ffe1ff */
[----:B------:R-:W-:Y:S01]  /*09e0*/  IMAD.HI.U32 R17, R9, R32, RZ ;  /* 0x0000002009117227 */ /* 0x000fe200078e00ff */
[----:B------:R-:W-:Y:S02]  /*09f0*/  LOP3.LUT R3, R10, R19, RZ, 0x3c, !PT ;  /* 0x000000130a037212 */ /* 0x000fe400078e3cff */
[----:B------:R-:W-:Y:S01]  /*0a00*/  ISETP.GT.U32.AND P5, PT, R11, R28, PT ;  /* 0x0000001c0b00720c */ /* 0x000fe20003fa4070 */
[----:B------:R-:W-:Y:S01]  /*0a10*/  IMAD.MOV R23, RZ, RZ, -R17 ;  /* 0x000000ffff177224 */ /* 0x000fe200078e0a11 */
[----:B------:R-:W-:Y:S01]  /*0a20*/  ISETP.GE.AND P6, PT, R3, RZ, PT ;  /* 0x000000ff0300720c */ /* 0x000fe20003fc6270 */
[----:B------:R-:W-:Y:S01]  /*0a30*/  IMAD R30, R2, R21, R30 ;  /* 0x00000015021e7224 */ /* 0x000fe200078e021e */
[----:B------:R-:W-:Y:S01]  /*0a40*/  LOP3.LUT R3, R24, R19, RZ, 0x3c, !PT ;  /* 0x0000001318037212 */ /* 0x000fe200078e3cff */
[----:B------:R-:W-:Y:S01]  /*0a50*/  IMAD R32, R2, R23, R32 ;  /* 0x0000001702207224 */ /* 0x000fe200078e0220 */
[----:B0-----:R-:W-:-:S02]  /*0a60*/  IADD3 R25, PT, PT, R25, 0xffffffe, RZ ;  /* 0x0ffffffe19197810 */ /* 0x001fc40007ffe0ff */
[C---:B------:R-:W-:Y:S02]  /*0a70*/  ISETP.GT.U32.AND P0, PT, R11.reuse, R30, PT ;  /* 0x0000001e0b00720c */ /* 0x040fe40003f04070 */
[----:B------:R-:W-:Y:S02]  /*0a80*/  ISETP.GT.U32.AND P1, PT, R11, R32, PT ;  /* 0x000000200b00720c */ /* 0x000fe40003f24070 */
[----:B------:R-:W-:Y:S01]  /*0a90*/  ISETP.GE.AND P2, PT, R3, RZ, PT ;  /* 0x000000ff0300720c */ /* 0x000fe20003f46270 */
[----:B------:R-:W-:Y:S01]  /*0aa0*/  @!P5 IMAD.IADD R28, R28, 0x1, -R2 ;  /* 0x000000011c1cd824 */ /* 0x000fe200078e0a02 */
[----:B------:R-:W0:Y:S01]  /*0ab0*/  F2I.FTZ.U32.TRUNC.NTZ R3, R25 ;  /* 0x0000001900037305 */ /* 0x000e22000021f000 */
[----:B------:R-:W-:Y:S01]  /*0ac0*/  @!P5 VIADD R16, R16, 0x1 ;  /* 0x000000011010d836 */ /* 0x000fe20000000000 */
[----:B------:R-:W-:Y:S02]  /*0ad0*/  @!P6 IADD3 R5, PT, PT, -R5, RZ, RZ ;  /* 0x000000ff0505e210 */ /* 0x000fe40007ffe1ff */
[----:B------:R-:W-:-:S02]  /*0ae0*/  ISETP.GE.U32.AND P3, PT, R28, R11, PT ;  /* 0x0000000b1c00720c */ /* 0x000fc40003f66070 */
[----:B------:R-:W-:Y:S01]  /*0af0*/  LOP3.LUT R21, R26, R19, RZ, 0x3c, !PT ;  /* 0x000000131a157212 */ /* 0x000fe200078e3cff */
[----:B------:R-:W-:Y:S01]  /*0b00*/  @!P0 IMAD.IADD R30, R30, 0x1, -R2 ;  /* 0x000000011e1e8824 */ /* 0x000fe200078e0a02 */
[----:B------:R-:W-:Y:S01]  /*0b10*/  SEL R5, R27, R5, !P4 ;  /* 0x000000051b057207 */ /* 0x000fe20006000000 */
[----:B------:R-:W-:Y:S01]  /*0b20*/  @!P0 VIADD R18, R18, 0x1 ;  /* 0x0000000112128836 */ /* 0x000fe20000000000 */
[----:B------:R-:W-:Y:S02]  /*0b30*/  @!P1 IADD3 R32, PT, PT, R32, -R2, RZ ;  /* 0x8000000220209210 */ /* 0x000fe40007ffe0ff */
[----:B------:R-:W-:Y:S02]  /*0b40*/  ISETP.GE.U32.AND P6, PT, R30, R11, PT ;  /* 0x0000000b1e00720c */ /* 0x000fe40003fc6070 */
[----:B------:R-:W-:Y:S01]  /*0b50*/  LOP3.LUT R2, R20, R19, RZ, 0x3c, !PT ;  /* 0x0000001314027212 */ /* 0x000fe200078e3cff */
[--C-:B0-----:R-:W-:Y:S01]  /*0b60*/  IMAD.MOV R23, RZ, RZ, -R3.reuse ;  /* 0x000000ffff177224 */ /* 0x101fe200078e0a03 */
[----:B------:R-:W-:Y:S01]  /*0b70*/  ISETP.GE.AND P5, PT, R21, RZ, PT ;  /* 0x000000ff1500720c */ /* 0x000fe20003fa6270 */
[----:B------:R-:W-:Y:S01]  /*0b80*/  @P3 VIADD R16, R16, 0x1 ;  /* 0x0000000110103836 */ /* 0x000fe20000000000 */
[----:B------:R-:W-:Y:S01]  /*0b90*/  ISETP.GE.U32.AND P3, PT, R32, R11, PT ;  /* 0x0000000b2000720c */ /* 0x000fe20003f66070 */
[----:B------:R-:W-:Y:S01]  /*0ba0*/  IMAD R23, R23, R4, RZ ;  /* 0x0000000417177224 */ /* 0x000fe200078e02ff */
[----:B------:R-:W-:Y:S01]  /*0bb0*/  ISETP.GE.AND P0, PT, R2, RZ, PT ;  /* 0x000000ff0200720c */ /* 0x000fe20003f06270 */
[----:B------:R-:W-:Y:S01]  /*0bc0*/  @!P2 IMAD.MOV R16, RZ, RZ, -R16 ;  /* 0x000000ffff10a224 */ /* 0x000fe200078e0a10 */
[----:B------:R-:W-:Y:S01]  /*0bd0*/  @!P1 IADD3 R17, PT, PT, R17, 0x1, RZ ;  /* 0x0000000111119810 */ /* 0x000fe20007ffe0ff */
[----:B------:R-:W-:Y:S01]  /*0be0*/  IMAD.MOV.U32 R2, RZ, RZ, RZ ;  /* 0x000000ffff027224 */ /* 0x000fe200078e00ff */
[----:B------:R-:W-:Y:S01]  /*0bf0*/  IADD3 R28, PT, PT, -R5, RZ, RZ ;  /* 0x000000ff051c7210 */ /* 0x000fe20007ffe1ff */
[----:B------:R-:W-:Y:S01]  /*0c00*/  @P6 VIADD R18, R18, 0x1 ;  /* 0x0000000112126836 */ /* 0x000fe20000000000 */
[----:B------:R-:W-:Y:S01]  /*0c10*/  SEL R16, R27, R16, !P4 ;  /* 0x000000101b107207 */ /* 0x000fe20006000000 */
[----:B------:R-:W-:Y:S01]  /*0c20*/  IMAD.HI.U32 R2, R3, R23, R2 ;  /* 0x0000001703027227 */ /* 0x000fe200078e0002 */
[----:B------:R-:W-:-:S02]  /*0c30*/  LOP3.LUT R32, RZ, R15, RZ, 0x33, !PT ;  /* 0x0000000fff207212 */ /* 0x000fc400078e33ff */
[C---:B------:R-:W-:Y:S01]  /*0c40*/  IADD3 R25, PT, PT, -R16.reuse, RZ, RZ ;  /* 0x000000ff10197210 */ /* 0x040fe20007ffe1ff */
[----:B------:R-:W-:Y:S01]  /*0c50*/  IMAD R28, R19, R28, R10 ;  /* 0x0000001c131c7224 */ /* 0x000fe200078e020a */
[----:B------:R-:W-:Y:S01]  /*0c60*/  @P3 IADD3 R17, PT, PT, R17, 0x1, RZ ;  /* 0x0000000111113810 */ /* 0x000fe20007ffe0ff */
[----:B------:R-:W-:Y:S02]  /*0c70*/  @!P5 IMAD.MOV R18, RZ, RZ, -R18 ;  /* 0x000000ffff12d224 */ /* 0x000fe400078e0a12 */
[----:B------:R-:W-:Y:S01]  /*0c80*/  IMAD R24, R19, R25, R24 ;  /* 0x0000001913187224 */ /* 0x000fe200078e0218 */
[----:B------:R-:W-:Y:S01]  /*0c90*/  IABS R29, R28 ;  /* 0x0000001c001d7213 */ /* 0x000fe20000000000 */
[----:B------:R-:W-:Y:S01]  /*0ca0*/  IMAD.MOV.U32 R21, RZ, RZ, R17 ;  /* 0x000000ffff157224 */ /* 0x000fe200078e0011 */
[----:B------:R-:W-:Y:S01]  /*0cb0*/  SEL R17, R27, R18, !P4 ;  /* 0x000000121b117207 */ /* 0x000fe20006000000 */
[----:B------:R-:W-:Y:S02]  /*0cc0*/  VIADD R16, R16, UR13 ;  /* 0x0000000d10107c36 */ /* 0x000fe40008000000 */
[----:B------:R-:W-:-:S02]  /*0cd0*/  @!P0 IMAD.MOV R21, RZ, RZ, -R21 ;  /* 0x000000ffff158224 */ /* 0x000fc400078e0a15 */
[----:B------:R-:W-:-:S03]  /*0ce0*/  IMAD.MOV.U32 R23, RZ, RZ, R29 ;  /* 0x000000ffff177224 */ /* 0x000fc600078e001d */
[----:B------:R-:W-:Y:S01]  /*0cf0*/  SEL R18, R27, R21, !P4 ;  /* 0x000000151b127207 */ /* 0x000fe20006000000 */
[C---:B------:R-:W-:Y:S01]  /*0d00*/  IMAD.HI.U32 R3, R2.reuse, R23, RZ ;  /* 0x0000001702037227 */ /* 0x040fe200078e00ff */
[----:B------:R-:W-:Y:S02]  /*0d10*/  IADD3 R21, PT, PT, -R17, RZ, RZ ;  /* 0x000000ff11157210 */ /* 0x000fe40007ffe1ff */
[----:B------:R-:W-:Y:S01]  /*0d20*/  IABS R27, R24 ;  /* 0x00000018001b7213 */ /* 0x000fe20000000000 */
[----:B------:R-:W-:Y:S02]  /*0d30*/  IMAD.MOV R25, RZ, RZ, -R18 ;  /* 0x000000ffff197224 */ /* 0x000fe400078e0a12 */
[C---:B------:R-:W-:Y:S02]  /*0d40*/  IMAD R26, R19.reuse, R21, R26 ;  /* 0x00000015131a7224 */ /* 0x040fe400078e021a */
[----:B------:R-:W-:Y:S02]  /*0d50*/  IMAD.MOV R21, RZ, RZ, -R3 ;  /* 0x000000ffff157224 */ /* 0x000fe400078e0a03 */
[----:B------:R-:W-:Y:S01]  /*0d60*/  IMAD R20, R19, R25, R20 ;  /* 0x0000001913147224 */ /* 0x000fe200078e0214 */
[----:B------:R-:W-:Y:S01]  /*0d70*/  IABS R29, R26 ;  /* 0x0000001a001d7213 */ /* 0x000fe20000000000 */
[----:B------:R-:W-:-:S03]  /*0d80*/  IMAD.HI.U32 R19, R2, R27, RZ ;  /* 0x0000001b02137227 */ /* 0x000fc600078e00ff */
[----:B------:R-:W-:Y:S01]  /*0d90*/  IABS R31, R20 ;  /* 0x00000014001f7213 */ /* 0x000fe20000000000 */
[----:B------:R-:W-:Y:S01]  /*0da0*/  IMAD R23, R4, R21, R23 ;  /* 0x0000001504177224 */ /* 0x000fe200078e0217 */
[----:B------:R-:W-:Y:S01]  /*0db0*/  IADD3 R25, PT, PT, -R19, RZ, RZ ;  /* 0x000000ff13197210 */ /* 0x000fe20007ffe1ff */
[----:B------:R-:W-:-:S03]  /*0dc0*/  IMAD.HI.U32 R21, R2, R29, RZ ;  /* 0x0000001d02157227 */ /* 0x000fc600078e00ff */
[C---:B------:R-:W-:Y:S01]  /*0dd0*/  ISETP.GT.U32.AND P4, PT, R4.reuse, R23, PT ;  /* 0x000000170400720c */ /* 0x040fe20003f84070 */
[----:B------:R-:W-:Y:S02]  /*0de0*/  IMAD R27, R4, R25, R27 ;  /* 0x00000019041b7224 */ /* 0x000fe400078e021b */
[----:B------:R-:W-:-:S03]  /*0df0*/  IMAD.HI.U32 R25, R2, R31, RZ ;  /* 0x0000001f02197227 */ /* 0x000fc600078e00ff */
[----:B------:R-:W-:Y:S01]  /*0e00*/  ISETP.GT.U32.AND P5, PT, R4, R27, PT ;  /* 0x0000001b0400720c */ /* 0x000fe20003fa4070 */
[----:B------:R-:W-:Y:S01]  /*0e10*/  IMAD.MOV R30, RZ, RZ, -R21 ;  /* 0x000000ffff1e7224 */ /* 0x000fe200078e0a15 */
[----:B------:R-:W-:Y:S01]  /*0e20*/  IADD3 R2, PT, PT, -R25, RZ, RZ ;  /* 0x000000ff19027210 */ /* 0x000fe20007ffe1ff */
[----:B------:R-:W-:Y:S02]  /*0e30*/  VIADD R18, R18, UR13 ;  /* 0x0000000d12127c36 */ /* 0x000fe40008000000 */
[C---:B------:R-:W-:Y:S02]  /*0e40*/  IMAD R29, R4.reuse, R30, R29 ;  /* 0x0000001e041d7224 */ /* 0x040fe400078e021d */
[--C-:B------:R-:W-:Y:S02]  /*0e50*/  @!P4 IMAD.IADD R23, R23, 0x1, -R4.reuse ;  /* 0x000000011717c824 */ /* 0x100fe400078e0a04 */
[C---:B------:R-:W-:Y:S01]  /*0e60*/  IMAD R31, R4.reuse, R2, R31 ;  /* 0x00000002041f7224 */ /* 0x040fe200078e021f */
[----:B------:R-:W-:Y:S01]  /*0e70*/  ISETP.GT.U32.AND P0, PT, R4, R29, PT ;  /* 0x0000001d0400720c */ /* 0x000fe20003f04070 */
[----:B------:R-:W-:Y:S01]  /*0e80*/  @!P4 VIADD R3, R3, 0x1 ;  /* 0x000000010303c836 */ /* 0x000fe20000000000 */
[----:B------:R-:W-:Y:S01]  /*0e90*/  ISETP.GE.U32.AND P6, PT, R23, R4, PT ;  /* 0x000000041700720c */ /* 0x000fe20003fc6070 */
[----:B------:R-:W-:Y:S01]  /*0ea0*/  @!P5 IMAD.IADD R27, R27, 0x1, -R4 ;  /* 0x000000011b1bd824 */ /* 0x000fe200078e0a04 */
[----:B------:R-:W-:Y:S01]  /*0eb0*/  LOP3.LUT R2, R28, R15, RZ, 0x3c, !PT ;  /* 0x0000000f1c027212 */ /* 0x000fe200078e3cff */
[----:B------:R-:W-:Y:S01]  /*0ec0*/  @!P5 VIADD R19, R19, 0x1 ;  /* 0x000000011313d836 */ /* 0x000fe20000000000 */
[----:B------:R-:W-:Y:S01]  /*0ed0*/  ISETP.GT.U32.AND P2, PT, R4, R31, PT ;  /* 0x0000001f0400720c */ /* 0x000fe20003f44070 */
[----:B------:R-:W-:Y:S01]  /*0ee0*/  VIADD R30, R5, UR13 ;  /* 0x0000000d051e7c36 */ /* 0x000fe20008000000 */
[----:B------:R-:W-:-:S02]  /*0ef0*/  ISETP.GE.AND P1, PT, R2, RZ, PT ;  /* 0x000000ff0200720c */ /* 0x000fc40003f26270 */
[-C--:B------:R-:W-:Y:S02]  /*0f00*/  ISETP.GE.U32.AND P3, PT, R27, R4.reuse, PT ;  /* 0x000000041b00720c */ /* 0x080fe40003f66070 */
[-C--:B------:R-:W-:Y:S01]  /*0f10*/  LOP3.LUT R2, R24, R15.reuse, RZ, 0x3c, !PT ;  /* 0x0000000f18027212 */ /* 0x080fe200078e3cff */
[----:B------:R-:W-:Y:S01]  /*0f20*/  @!P0 VIADD R21, R21, 0x1 ;  /* 0x0000000115158836 */ /* 0x000fe20000000000 */
[-C--:B------:R-:W-:Y:S01]  /*0f30*/  @!P0 IADD3 R29, PT, PT, R29, -R4.reuse, RZ ;  /* 0x800000041d1d8210 */ /* 0x080fe20007ffe0ff */
[----:B------:R-:W-:Y:S01]  /*0f40*/  @P6 VIADD R3, R3, 0x1 ;  /* 0x0000000103036836 */ /* 0x000fe20000000000 */
[----:B------:R-:W-:Y:S02]  /*0f50*/  ISETP.GE.AND P4, PT, R2, RZ, PT ;  /* 0x000000ff0200720c */ /* 0x000fe40003f86270 */
[----:B------:R-:W-:Y:S01]  /*0f60*/  LOP3.LUT R27, R26, R15, RZ, 0x3c, !PT ;  /* 0x0000000f1a1b7212 */ /* 0x000fe200078e3cff */
[----:B------:R-:W-:Y:S01]  /*0f70*/  @!P2 IMAD.IADD R31, R31, 0x1, -R4 ;  /* 0x000000011f1fa824 */ /* 0x000fe200078e0a04 */
[----:B------:R-:W-:Y:S01]  /*0f80*/  MOV R23, R3 ;  /* 0x0000000300177202 */ /* 0x000fe20000000f00 */
[----:B------:R-:W-:Y:S01]  /*0f90*/  @!P2 VIADD R25, R25, 0x1 ;  /* 0x000000011919a836 */ /* 0x000fe20000000000 */
[----:B------:R-:W0:Y:S01]  /*0fa0*/  LDC.64 R2, c[0x0][0x390] ;  /* 0x0000e400ff027b82 */ /* 0x000e220000000a00 */
[----:B------:R-:W-:-:S02]  /*0fb0*/  ISETP.GE.U32.AND P6, PT, R29, R4, PT ;  /* 0x000000041d00720c */ /* 0x000fc40003fc6070 */
[----:B------:R-:W-:Y:S01]  /*0fc0*/  @!P1 IMAD.MOV R23, RZ, RZ, -R23 ;  /* 0x000000ffff179224 */ /* 0x000fe200078e0a17 */
[----:B------:R-:W-:Y:S02]  /*0fd0*/  @P3 IADD3 R19, PT, PT, R19, 0x1, RZ ;  /* 0x0000000113133810 */ /* 0x000fe40007ffe0ff */
[----:B------:R-:W-:Y:S02]  /*0fe0*/  ISETP.GE.U32.AND P3, PT, R31, R4, PT ;  /* 0x000000041f00720c */ /* 0x000fe40003f66070 */
[----:B------:R-:W-:Y:S02]  /*0ff0*/  ISETP.GE.AND P1, PT, R27, RZ, PT ;  /* 0x000000ff1b00720c */ /* 0x000fe40003f26270 */
[----:B------:R-:W-:Y:S02]  /*1000*/  LOP3.LUT R27, R20, R15, RZ, 0x3c, !PT ;  /* 0x0000000f141b7212 */ /* 0x000fe400078e3cff */
[----:B------:R-:W-:Y:S02]  /*1010*/  ISETP.NE.AND P5, PT, R15, RZ, PT ;  /* 0x000000ff0f00720c */ /* 0x000fe40003fa5270 */
[----:B------:R-:W-:-:S02]  /*1020*/  ISETP.GE.AND P0, PT, R27, RZ, PT ;  /* 0x000000ff1b00720c */ /* 0x000fc40003f06270 */
[C---:B------:R-:W-:Y:S02]  /*1030*/  SEL R23, R32.reuse, R23, !P5 ;  /* 0x0000001720177207 */ /* 0x040fe40006800000 */
[----:B------:R-:W-:Y:S01]  /*1040*/  @P6 IADD3 R21, PT, PT, R21, 0x1, RZ ;  /* 0x0000000115156810 */ /* 0x000fe20007ffe0ff */
[----:B------:R-:W-:Y:S01]  /*1050*/  @P3 VIADD R25, R25, 0x1 ;  /* 0x0000000119193836 */ /* 0x000fe20000000000 */
[----:B------:R-:W-:Y:S01]  /*1060*/  @!P4 IADD3 R19, PT, PT, -R19, RZ, RZ ;  /* 0x000000ff1313c210 */ /* 0x000fe20007ffe1ff */
[----:B------:R-:W-:Y:S02]  /*1070*/  IMAD.MOV R4, RZ, RZ, -R23 ;  /* 0x000000ffff047224 */ /* 0x000fe400078e0a17 */
[----:B------:R-:W-:Y:S01]  /*1080*/  @!P1 IMAD.MOV R21, RZ, RZ, -R21 ;  /* 0x000000ffff159224 */ /* 0x000fe200078e0a15 */
[----:B------:R-:W-:Y:S01]  /*1090*/  SEL R19, R32, R19, !P5 ;  /* 0x0000001320137207 */ /* 0x000fe20006800000 */
[----:B------:R-:W-:Y:S02]  /*10a0*/  IMAD R28, R15, R4, R28 ;  /* 0x000000040f1c7224 */ /* 0x000fe400078e021c */
[----:B------:R-:W1:Y:S01]  /*10b0*/  LDC.64 R4, c[0x0][0x3a0] ;  /* 0x0000e800ff047b82 */ /* 0x000e620000000a00 */
[----:B------:R-:W-:Y:S01]  /*10c0*/  @!P0 IADD3 R25, PT, PT, -R25, RZ, RZ ;  /* 0x000000ff19198210 */ /* 0x000fe20007ffe1ff */
[----:B0-----:R-:W-:Y:S01]  /*10d0*/  IMAD R27, R30, UR12, R3 ;  /* 0x0000000c1e1b7c24 */ /* 0x001fe2000f8e0203 */
[C---:B------:R-:W-:Y:S01]  /*10e0*/  SEL R21, R32.reuse, R21, !P5 ;  /* 0x0000001520157207 */ /* 0x040fe20006800000 */
[----:B------:R-:W-:Y:S01]  /*10f0*/  IMAD.MOV R29, RZ, RZ, -R19 ;  /* 0x000000ffff1d7224 */ /* 0x000fe200078e0a13 */
[----:B------:R-:W-:Y:S01]  /*1100*/  SEL R25, R32, R25, !P5 ;  /* 0x0000001920197207 */ /* 0x000fe20006800000 */
[----:B------:R-:W-:Y:S01]  /*1110*/  IMAD.IADD R23, R23, 0x1, R2 ;  /* 0x0000000117177824 */ /* 0x000fe200078e0202 */
[----:B------:R-:W-:Y:S01]  /*1120*/  IADD3 R28, PT, PT, R28, R27, RZ ;  /* 0x0000001b1c1c7210 */ /* 0x000fe20007ffe0ff */
[----:B------:R-:W-:Y:S01]  /*1130*/  IMAD.MOV R31, RZ, RZ, -R21 ;  /* 0x000000ffff1f7224 */ /* 0x000fe200078e0a15 */
[----:B------:R-:W-:Y:S01]  /*1140*/  IADD3 R30, PT, PT, R17, UR13, RZ ;  /* 0x0000000d111e7c10 */ /* 0x000fe2000fffe0ff */
[----:B------:R-:W-:-:S02]  /*1150*/  IMAD R24, R15, R29, R24 ;  /* 0x0000001d0f187224 */ /* 0x000fc400078e0218 */
[----:B------:R-:W-:Y:S01]  /*1160*/  IMAD.MOV R27, RZ, RZ, -R25 ;  /* 0x000000ffff1b7224 */ /* 0x000fe200078e0a19 */
[----:B------:R-:W-:Y:S01]  /*1170*/  IADD3 R25, PT, PT, R25, R2, RZ ;  /* 0x0000000219197210 */ /* 0x000fe20007ffe0ff */
[--C-:B------:R-:W-:Y:S02]  /*1180*/  IMAD R17, R16, UR12, R3.reuse ;  /* 0x0000000c10117c24 */ /* 0x100fe4000f8e0203 */
[C---:B------:R-:W-:Y:S02]  /*1190*/  IMAD R26, R15.reuse, R31, R26 ;  /* 0x0000001f0f1a7224 */ /* 0x040fe400078e021a */
[----:B------:R-:W-:Y:S01]  /*11a0*/  IMAD R20, R15, R27, R20 ;  /* 0x0000001b0f147224 */ /* 0x000fe200078e0214 */
[----:B------:R-:W-:Y:S01]  /*11b0*/  IADD3 R24, PT, PT, R24, R17, RZ ;  /* 0x0000001118187210 */ /* 0x000fe20007ffe0ff */
[--C-:B------:R-:W-:Y:S02]  /*11c0*/  IMAD R15, R30, UR12, R3.reuse ;  /* 0x0000000c1e0f7c24 */ /* 0x100fe4000f8e0203 */
[----:B------:R-:W-:-:S02]  /*11d0*/  IMAD R27, R18, UR12, R3 ;  /* 0x0000000c121b7c24 */ /* 0x000fc4000f8e0203 */
[--C-:B------:R-:W-:Y:S02]  /*11e0*/  IMAD.IADD R19, R19, 0x1, R2.reuse ;  /* 0x0000000113137824 */ /* 0x100fe400078e0202 */
[----:B------:R-:W-:Y:S02]  /*11f0*/  IMAD.IADD R21, R21, 0x1, R2 ;  /* 0x0000000115157824 */ /* 0x000fe400078e0202 */
[----:B------:R-:W-:Y:S02]  /*1200*/  IMAD.IADD R26, R26, 0x1, R15 ;  /* 0x000000011a1a7824 */ /* 0x000fe400078e020f */
[----:B------:R-:W-:Y:S02]  /*1210*/  IMAD R3, R23, UR11, R28 ;  /* 0x0000000b17037c24 */ /* 0x000fe4000f8e021c */
[----:B------:R-:W-:Y:S02]  /*1220*/  IMAD.IADD R20, R20, 0x1, R27 ;  /* 0x0000000114147824 */ /* 0x000fe400078e021b */
[----:B------:R-:W-:-:S02]  /*1230*/  IMAD R17, R19, UR11, R24 ;  /* 0x0000000b13117c24 */ /* 0x000fc4000f8e0218 */
[----:B------:R-:W-:Y:S02]  /*1240*/  IMAD R19, R21, UR11, R26 ;  /* 0x0000000b15137c24 */ /* 0x000fe4000f8e021a */
[----:B-1----:R-:W-:-:S04]  /*1250*/  IMAD.WIDE R2, R3, 0x4, R4 ;  /* 0x0000000403027825 */ /* 0x002fc800078e0204 */
[----:B------:R-:W-:Y:S02]  /*1260*/  IMAD R25, R25, UR11, R20 ;  /* 0x0000000b19197c24 */ /* 0x000fe4000f8e0214 */
[--C-:B------:R-:W-:Y:S01]  /*1270*/  IMAD.WIDE R16, R17, 0x4, R4.reuse ;  /* 0x0000000411107825 */ /* 0x100fe200078e0204 */
[----:B------:R-:W2:Y:S03]  /*1280*/  LDG.E R2, desc[UR8][R2.64] ;  /* 0x0000000802027981 */ /* 0x000ea6000c1e1900 */
[--C-:B------:R-:W-:Y:S02]  /*1290*/  IMAD.WIDE R18, R19, 0x4, R4.reuse ;  /* 0x0000000413127825 */ /* 0x100fe400078e0204 */
[----:B------:R-:W2:Y:S02]  /*12a0*/  LDG.E R17, desc[UR8][R16.64] ;  /* 0x0000000810117981 */ /* 0x000ea4000c1e1900 */
[----:B------:R-:W-:-:S02]  /*12b0*/  IMAD.WIDE R4, R25, 0x4, R4 ;  /* 0x0000000419047825 */ /* 0x000fc400078e0204 */
[----:B------:R-:W3:Y:S04]  /*12c0*/  LDG.E R18, desc[UR8][R18.64] ;  /* 0x0000000812127981 */ /* 0x000ee8000c1e1900 */
[----:B------:R-:W3:Y:S01]  /*12d0*/  LDG.E R4, desc[UR8][R4.64] ;  /* 0x0000000804047981 */ /* 0x000ee2000c1e1900 */
[----:B------:R-:W-:-:S04]  /*12e0*/  IADD3 R13, PT, PT, R13, 0x4, RZ ;  /* 0x000000040d0d7810 */ /* 0x000fc80007ffe0ff */
[----:B------:R-:W-:Y:S01]  /*12f0*/  ISETP.NE.AND P0, PT, R13, RZ, PT ;  /* 0x000000ff0d00720c */ /* 0x000fe20003f05270 */
[----:B------:R-:W-:Y:S02]  /*1300*/  VIADD R14, R14, 0x400 ;  /* 0x000004000e0e7836 */ /* 0x000fe40000000000 */
[----:B------:R-:W-:Y:S01]  /*1310*/  VIADD R10, R10, 0x400 ;  /* 0x000004000a0a7836 */ /* 0x000fe20000000000 */
[----:B--2--5:R-:W-:-:S04]  /*1320*/  IADD3 R15, PT, PT, R17, R2, R6 ;  /* 0x00000002110f7210 */ /* 0x024fc80007ffe006 */
[----:B---3--:R-:W-:-:S05]  /*1330*/  IADD3 R6, PT, PT, R4, R18, R15 ;  /* 0x0000001204067210 */ /* 0x008fca0007ffe00f */
[----:B------:R-:W-:Y:S05]  /*1340*/  @P0 BRA `(.L_x_66) ;  /* 0xfffffff400100947 */ /* 0x000fea000383ffff */
[----:B------:R-:W-:Y:S05]  /*1350*/  BSYNC.RECONVERGENT B3 ;  /* 0x0000000000037941 */ /* 0x000fea0003800200 */
.L_x_65:
[----:B------:R-:W-:-:S07]  /*1360*/  IADD3 R3, PT, PT, R14, -0x200, RZ ;  /* 0xfffffe000e037810 */ /* 0x000fce0007ffe0ff */
.L_x_64:
[----:B------:R-:W-:Y:S05]  /*1370*/  BSYNC.RECONVERGENT B2 ;  /* 0x0000000000027941 */ /* 0x000fea0003800200 */
.L_x_63:
[----:B------:R-:W-:-:S13]  /*1380*/  LOP3.LUT P0, R12, R12, 0x3, RZ, 0xc0, !PT ;  /* 0x000000030c0c7812 */ /* 0x000fda000780c0ff */
[----:B------:R-:W-:Y:S05]  /*1390*/  @!P0 BRA `(.L_x_62) ;  /* 0x0000000800dc8947 */ /* 0x000fea0003800000 */
[----:B------:R-:W-:Y:S01]  /*13a0*/  ISETP.NE.AND P1, PT, R12, 0x1, PT ;  /* 0x000000010c00780c */ /* 0x000fe20003f25270 */
[----:B------:R-:W-:Y:S01]  /*13b0*/  BSSY.RECONVERGENT B2, `(.L_x_67) ;  /* 0x0000070000027945 */ /* 0x000fe20003800200 */
[----:B------:R-:W-:-:S11]  /*13c0*/  LOP3.LUT P0, RZ, R22, 0x100, RZ, 0xc0, !PT ;  /* 0x0000010016ff7812 */ /* 0x000fd6000780c0ff */
[----:B------:R-:W-:Y:S05]  /*13d0*/  @!P1 BRA `(.L_x_68) ;  /* 0x0000000400b49947 */ /* 0x000fea0003800000 */
[----:B------:R-:W0:Y:S01]  /*13e0*/  LDC R4, c[0x0][0x39c] ;  /* 0x0000e700ff047b82 */ /* 0x000e220000000800 */
[----:B------:R-:W-:Y:S01]  /*13f0*/  IADD3 R17, PT, PT, R3, R8, RZ ;  /* 0x0000000803117210 */ /* 0x000fe20007ffe0ff */
[----:B------:R-:W1:Y:S04]  /*1400*/  LDCU.64 UR4, c[0x0][0x388] ;  /* 0x00007100ff0477ac */ /* 0x000e680008000a00 */
[----:B------:R-:W-:Y:S01]  /*1410*/  VIADD R21, R17, 0x100 ;  /* 0x0000010011157836 */ /* 0x000fe20000000000 */
[----:B------:R-:W2:Y:S01]  /*1420*/  LDCU UR6, c[0x0][0x384] ;  /* 0x00007080ff0677ac */ /* 0x000ea20008000800 */
[----:B------:R-:W3:Y:S03]  /*1430*/  LDC R2, c[0x0][0x398] ;  /* 0x0000e600ff027b82 */ /* 0x000ee60000000800 */
[----:B------:R-:W-:-:S02]  /*1440*/  IABS R13, R21 ;  /* 0x00000015000d7213 */ /* 0x000fc40000000000 */
[----:B0-----:R-:W-:-:S04]  /*1450*/  IABS R14, R4 ;  /* 0x00000004000e7213 */ /* 0x001fc80000000000 */
[----:B------:R-:W0:Y:S08]  /*1460*/  I2F.RP R5, R14 ;  /* 0x0000000e00057306 */ /* 0x000e300000209400 */
[----:B0-----:R-:W0:Y:S02]  /*1470*/  MUFU.RCP R5, R5 ;  /* 0x0000000500057308 */ /* 0x001e240000001000 */
[----:B0-----:R-:W-:Y:S01]  /*1480*/  VIADD R10, R5, 0xffffffe ;  /* 0x0ffffffe050a7836 */ /* 0x001fe20000000000 */
[----:B------:R-:W-:-:S05]  /*1490*/  IABS R5, R17 ;  /* 0x0000001100057213 */ /* 0x000fca0000000000 */
[----:B------:R0:W4:Y:S02]  /*14a0*/  F2I.FTZ.U32.TRUNC.NTZ R11, R10 ;  /* 0x0000000a000b7305 */ /* 0x000124000021f000 */
[----:B0-----:R-:W-:Y:S02]  /*14b0*/  IMAD.MOV.U32 R10, RZ, RZ, RZ ;  /* 0x000000ffff0a7224 */ /* 0x001fe400078e00ff */
[----:B----4-:R-:W-:-:S04]  /*14c0*/  IMAD.MOV R9, RZ, RZ, -R11 ;  /* 0x000000ffff097224 */ /* 0x010fc800078e0a0b */
[----:B------:R-:W-:-:S04]  /*14d0*/  IMAD R9, R9, R14, RZ ;  /* 0x0000000e09097224 */ /* 0x000fc800078e02ff */
[----:B------:R-:W-:Y:S01]  /*14e0*/  IMAD.HI.U32 R16, R11, R9, R10 ;  /* 0x000000090b107227 */ /* 0x000fe200078e000a */
[----:B---3--:R-:W-:-:S04]  /*14f0*/  IABS R9, R2 ;  /* 0x0000000200097213 */ /* 0x008fc80000000000 */
[----:B------:R-:W0:Y:S01]  /*1500*/  I2F.RP R15, R9 ;  /* 0x00000009000f7306 */ /* 0x000e220000209400 */
[----:B------:R-:W-:-:S04]  /*1510*/  IMAD.HI.U32 R10, R16, R5, RZ ;  /* 0x00000005100a7227 */ /* 0x000fc800078e00ff */
[----:B------:R-:W-:Y:S01]  /*1520*/  IMAD.HI.U32 R11, R16, R13, RZ ;  /* 0x0000000d100b7227 */ /* 0x000fe200078e00ff */
[----:B------:R-:W-:-:S05]  /*1530*/  IADD3 R12, PT, PT, -R10, RZ, RZ ;  /* 0x000000ff0a0c7210 */ /* 0x000fca0007ffe1ff */
[C---:B------:R-:W-:Y:S02]  /*1540*/  IMAD R5, R14.reuse, R12, R5 ;  /* 0x0000000c0e057224 */ /* 0x040fe400078e0205 */
[----:B------:R-:W-:Y:S01]  /*1550*/  IMAD.MOV R12, RZ, RZ, -R11 ;  /* 0x000000ffff0c7224 */ /* 0x000fe200078e0a0b */
[----:B0-----:R-:W0:Y:S02]  /*1560*/  MUFU.RCP R15, R15 ;  /* 0x0000000f000f7308 */ /* 0x001e240000001000 */
[C---:B------:R-:W-:Y:S01]  /*1570*/  ISETP.GT.U32.AND P4, PT, R14.reuse, R5, PT ;  /* 0x000000050e00720c */ /* 0x040fe20003f84070 */
[----:B------:R-:W-:-:S05]  /*1580*/  IMAD R12, R14, R12, R13 ;  /* 0x0000000c0e0c7224 */ /* 0x000fca00078e020d */
[----:B------:R-:W-:-:S07]  /*1590*/  ISETP.GT.U32.AND P5, PT, R14, R12, PT ;  /* 0x0000000c0e00720c */ /* 0x000fce0003fa4070 */
[----:B------:R-:W-:Y:S02]  /*15a0*/  @!P4 IMAD.IADD R5, R5, 0x1, -R14 ;  /* 0x000000010505c824 */ /* 0x000fe400078e0a0e */
[----:B------:R-:W-:Y:S01]  /*15b0*/  @!P4 VIADD R10, R10, 0x1 ;  /* 0x000000010a0ac836 */ /* 0x000fe20000000000 */
[----:B------:R-:W-:Y:S02]  /*15c0*/  ISETP.NE.AND P4, PT, R4, RZ, PT ;  /* 0x000000ff0400720c */ /* 0x000fe40003f85270 */
[-C--:B------:R-:W-:Y:S01]  /*15d0*/  ISETP.GE.U32.AND P3, PT, R5, R14.reuse, PT ;  /* 0x0000000e0500720c */ /* 0x080fe20003f66070 */
[----:B------:R-:W-:Y:S01]  /*15e0*/  @!P5 VIADD R11, R11, 0x1 ;  /* 0x000000010b0bd836 */ /* 0x000fe20000000000 */
[----:B------:R-:W-:Y:S02]  /*15f0*/  @!P5 IADD3 R12, PT, PT, R12, -R14, RZ ;  /* 0x8000000e0c0cd210 */ /* 0x000fe40007ffe0ff */
[----:B------:R-:W-:Y:S02]  /*1600*/  LOP3.LUT R5, R17, R4, RZ, 0x3c, !PT ;  /* 0x0000000411057212 */ /* 0x000fe400078e3cff */
[----:B------:R-:W-:-:S02]  /*1610*/  ISETP.GE.U32.AND P2, PT, R12, R14, PT ;  /* 0x0000000e0c00720c */ /* 0x000fc40003f46070 */
[-C--:B------:R-:W-:Y:S02]  /*1620*/  LOP3.LUT R12, R21, R4.reuse, RZ, 0x3c, !PT ;  /* 0x00000004150c7212 */ /* 0x080fe400078e3cff */
[----:B------:R-:W-:Y:S01]  /*1630*/  ISETP.GE.AND P1, PT, R5, RZ, PT ;  /* 0x000000ff0500720c */ /* 0x000fe20003f26270 */
[----:B0-----:R-:W-:Y:S02]  /*1640*/  VIADD R5, R15, 0xffffffe ;  /* 0x0ffffffe0f057836 */ /* 0x001fe40000000000 */
[----:B------:R-:W-:Y:S02]  /*1650*/  @P3 IADD3 R10, PT, PT, R10, 0x1, RZ ;  /* 0x000000010a0a3810 */ /* 0x000fe40007ffe0ff */
[----:B------:R-:W-:Y:S02]  /*1660*/  ISETP.GE.AND P3, PT, R12, RZ, PT ;  /* 0x000000ff0c00720c */ /* 0x000fe40003f66270 */
[----:B------:R-:W0:Y:S01]  /*1670*/  F2I.FTZ.U32.TRUNC.NTZ R5, R5 ;  /* 0x0000000500057305 */ /* 0x000e22000021f000 */
[----:B------:R-:W-:Y:S01]  /*1680*/  LOP3.LUT R12, RZ, R4, RZ, 0x33, !PT ;  /* 0x00000004ff0c7212 */ /* 0x000fe200078e33ff */
[----:B------:R-:W-:-:S04]  /*1690*/  @P2 VIADD R11, R11, 0x1 ;  /* 0x000000010b0b2836 */ /* 0x000fc80000000000 */
[----:B------:R-:W-:-:S04]  /*16a0*/  @!P1 IADD3 R10, PT, PT, -R10, RZ, RZ ;  /* 0x000000ff0a0a9210 */ /* 0x000fc80007ffe1ff */
[----:B------:R-:W-:Y:S01]  /*16b0*/  SEL R13, R12, R10, !P4 ;  /* 0x0000000a0c0d7207 */ /* 0x000fe20006000000 */
[----:B------:R-:W-:-:S03]  /*16c0*/  @!P3 IMAD.MOV R11, RZ, RZ, -R11 ;  /* 0x000000ffff0bb224 */ /* 0x000fc600078e0a0b */
[----:B------:R-:W-:Y:S01]  /*16d0*/  IADD3 R15, PT, PT, -R13, RZ, RZ ;  /* 0x000000ff0d0f7210 */ /* 0x000fe20007ffe1ff */
[----:B0-----:R-:W-:Y:S01]  /*16e0*/  IMAD.MOV R10, RZ, RZ, -R5 ;  /* 0x000000ffff0a7224 */ /* 0x001fe200078e0a05 */
[----:B------:R-:W-:-:S03]  /*16f0*/  SEL R12, R12, R11, !P4 ;  /* 0x0000000b0c0c7207 */ /* 0x000fc60006000000 */
[----:B------:R-:W-:Y:S02]  /*1700*/  IMAD R19, R4, R15, R17 ;  /* 0x0000000f04137224 */ /* 0x000fe400078e0211 */
[----:B------:R-:W-:Y:S01]  /*1710*/  IMAD.MOV R11, RZ, RZ, -R12 ;  /* 0x000000ffff0b7224 */ /* 0x000fe200078e0a0c */
[----:B-1----:R-:W-:Y:S01]  /*1720*/  IADD3 R12, PT, PT, R12, UR5, RZ ;  /* 0x000000050c0c7c10 */ /* 0x002fe2000fffe0ff */
[----:B------:R-:W-:Y:S01]  /*1730*/  IMAD R15, R10, R9, RZ ;  /* 0x000000090a0f7224 */ /* 0x000fe200078e02ff */
[----:B------:R-:W-:Y:S01]  /*1740*/  IABS R10, R19 ;  /* 0x00000013000a7213 */ /* 0x000fe20000000000 */
[----:B------:R-:W-:Y:S02]  /*1750*/  IMAD R21, R4, R11, R21 ;  /* 0x0000000b04157224 */ /* 0x000fe400078e0215 */
[----:B------:R-:W-:-:S03]  /*1760*/  IMAD.MOV.U32 R4, RZ, RZ, RZ ;  /* 0x000000ffff047224 */ /* 0x000fc600078e00ff */
[----:B------:R-:W-:Y:S01]  /*1770*/  IABS R14, R21 ;  /* 0x00000015000e7213 */ /* 0x000fe20000000000 */
[----:B------:R-:W-:Y:S01]  /*1780*/  IMAD.HI.U32 R15, R5, R15, R4 ;  /* 0x0000000f050f7227 */ /* 0x000fe200078e0004 */
[----:B------:R-:W-:-:S05]  /*1790*/  MOV R4, R10 ;  /* 0x0000000a00047202 */ /* 0x000fca0000000f00 */
[----:B------:R-:W-:-:S04]  /*17a0*/  IMAD.HI.U32 R10, R15, R4, RZ ;  /* 0x000000040f0a7227 */ /* 0x000fc800078e00ff */
[----:B------:R-:W-:Y:S02]  /*17b0*/  IMAD.MOV R5, RZ, RZ, -R10 ;  /* 0x000000ffff057224 */ /* 0x000fe400078e0a0a */
[----:B------:R-:W-:Y:S01]  /*17c0*/  IMAD.HI.U32 R11, R15, R14, RZ ;  /* 0x0000000e0f0b7227 */ /* 0x000fe200078e00ff */
[----:B------:R-:W-:-:S03]  /*17d0*/  LOP3.LUT R15, RZ, R2, RZ, 0x33, !PT ;  /* 0x00000002ff0f7212 */ /* 0x000fc600078e33ff */
[----:B------:R-:W-:Y:S02]  /*17e0*/  IMAD R4, R9, R5, R4 ;  /* 0x0000000509047224 */ /* 0x000fe400078e0204 */
[----:B------:R-:W-:-:S03]  /*17f0*/  IMAD.MOV R5, RZ, RZ, -R11 ;  /* 0x000000ffff057224 */ /* 0x000fc600078e0a0b */
[C---:B------:R-:W-:Y:S01]  /*1800*/  ISETP.GT.U32.AND P4, PT, R9.reuse, R4, PT ;  /* 0x000000040900720c */ /* 0x040fe20003f84070 */
[----:B------:R-:W-:Y:S01]  /*1810*/  IMAD R14, R9, R5, R14 ;  /* 0x00000005090e7224 */ /* 0x000fe200078e020e */
[----:B------:R-:W-:-:S04]  /*1820*/  LOP3.LUT R5, R21, R2, RZ, 0x3c, !PT ;  /* 0x0000000215057212 */ /* 0x000fc800078e3cff */
[----:B------:R-:W-:-:S07]  /*1830*/  ISETP.GT.U32.AND P5, PT, R9, R14, PT ;  /* 0x0000000e0900720c */ /* 0x000fce0003fa4070 */
[-C--:B------:R-:W-:Y:S01]  /*1840*/  @!P4 IADD3 R4, PT, PT, R4, -R9.reuse, RZ ;  /* 0x800000090404c210 */ /* 0x080fe20007ffe0ff */
[----:B------:R-:W-:Y:S01]  /*1850*/  @!P4 VIADD R10, R10, 0x1 ;  /* 0x000000010a0ac836 */ /* 0x000fe20000000000 */
[----:B------:R-:W-:Y:S02]  /*1860*/  ISETP.GE.AND P4, PT, R5, RZ, PT ;  /* 0x000000ff0500720c */ /* 0x000fe40003f86270 */
[----:B------:R-:W-:Y:S02]  /*1870*/  ISETP.GE.U32.AND P3, PT, R4, R9, PT ;  /* 0x000000090400720c */ /* 0x000fe40003f66070 */
[----:B------:R-:W-:Y:S01]  /*1880*/  @!P5 IMAD.IADD R14, R14, 0x1, -R9 ;  /* 0x000000010e0ed824 */ /* 0x000fe200078e0a09 */
[----:B------:R-:W-:Y:S01]  /*1890*/  LOP3.LUT R4, R19, R2, RZ, 0x3c, !PT ;  /* 0x0000000213047212 */ /* 0x000fe200078e3cff */
[----:B------:R-:W-:-:S03]  /*18a0*/  @!P5 VIADD R11, R11, 0x1 ;  /* 0x000000010b0bd836 */ /* 0x000fc60000000000 */
[----:B------:R-:W-:Y:S02]  /*18b0*/  ISETP.GE.U32.AND P2, PT, R14, R9, PT ;  /* 0x000000090e00720c */ /* 0x000fe40003f46070 */
[----:B------:R-:W-:Y:S02]  /*18c0*/  ISETP.GE.AND P1, PT, R4, RZ, PT ;  /* 0x000000ff0400720c */ /* 0x000fe40003f26270 */
[----:B------:R-:W0:Y:S02]  /*18d0*/  LDC.64 R4, c[0x0][0x390] ;  /* 0x0000e400ff047b82 */ /* 0x000e240000000a00 */
[----:B------:R-:W-:Y:S02]  /*18e0*/  @P3 IADD3 R10, PT, PT, R10, 0x1, RZ ;  /* 0x000000010a0a3810 */ /* 0x000fe40007ffe0ff */
[----:B------:R-:W-:-:S05]  /*18f0*/  ISETP.NE.AND P3, PT, R2, RZ, PT ;  /* 0x000000ff0200720c */ /* 0x000fca0003f65270 */
[----:B------:R-:W-:Y:S02]  /*1900*/  @P2 VIADD R11, R11, 0x1 ;  /* 0x000000010b0b2836 */ /* 0x000fe40000000000 */
[----:B------:R-:W-:Y:S02]  /*1910*/  @!P1 IADD3 R10, PT, PT, -R10, RZ, RZ ;  /* 0x000000ff0a0a9210 */ /* 0x000fe40007ffe1ff */
[----:B------:R-:W-:Y:S02]  /*1920*/  IMAD.MOV.U32 R14, RZ, RZ, R11 ;  /* 0x000000ffff0e7224 */ /* 0x000fe400078e000b */
[----:B------:R-:W-:Y:S02]  /*1930*/  SEL R9, R15, R10, !P3 ;  /* 0x0000000a0f097207 */ /* 0x000fe40005800000 */
[----:B------:R-:W1:Y:S01]  /*1940*/  LDC.64 R10, c[0x0][0x3a0] ;  /* 0x0000e800ff0a7b82 */ /* 0x000e620000000a00 */
[----:B------:R-:W-:Y:S01]  /*1950*/  @!P4 IMAD.MOV R14, RZ, RZ, -R14 ;  /* 0x000000ffff0ec224 */ /* 0x000fe200078e0a0e */
[----:B------:R-:W-:-:S04]  /*1960*/  IADD3 R17, PT, PT, -R9, RZ, RZ ;  /* 0x000000ff09117210 */ /* 0x000fc80007ffe1ff */
[----:B------:R-:W-:Y:S01]  /*1970*/  SEL R15, R15, R14, !P3 ;  /* 0x0000000e0f0f7207 */ /* 0x000fe20005800000 */
[----:B------:R-:W-:Y:S02]  /*1980*/  VIADD R14, R13, UR5 ;  /* 0x000000050d0e7c36 */ /* 0x000fe40008000000 */
[----:B------:R-:W-:Y:S02]  /*1990*/  IMAD R13, R2, R17, R19 ;  /* 0x00000011020d7224 */ /* 0x000fe400078e0213 */
[----:B------:R-:W-:Y:S02]  /*19a0*/  IMAD.MOV R17, RZ, RZ, -R15 ;  /* 0x000000ffff117224 */ /* 0x000fe400078e0a0f */
[----:B0-----:R-:W-:Y:S02]  /*19b0*/  IMAD R14, R14, UR4, R5 ;  /* 0x000000040e0e7c24 */ /* 0x001fe4000f8e0205 */
[----:B------:R-:W-:Y:S02]  /*19c0*/  IMAD R2, R2, R17, R21 ;  /* 0x0000001102027224 */ /* 0x000fe400078e0215 */
[----:B------:R-:W-:-:S02]  /*19d0*/  IMAD R5, R12, UR4, R5 ;  /* 0x000000040c057c24 */ /* 0x000fc4000f8e0205 */
[----:B------:R-:W-:Y:S02]  /*19e0*/  IMAD.IADD R14, R13, 0x1, R14 ;  /* 0x000000010d0e7824 */ /* 0x000fe400078e020e */
[----:B------:R-:W-:Y:S01]  /*19f0*/  IMAD.IADD R9, R9, 0x1, R4 ;  /* 0x0000000109097824 */ /* 0x000fe200078e0204 */
[----:B------:R-:W-:Y:S01]  /*1a00*/  IADD3 R4, PT, PT, R15, R4, RZ ;  /* 0x000000040f047210 */ /* 0x000fe20007ffe0ff */
[----:B------:R-:W-:Y:S02]  /*1a10*/  IMAD.IADD R13, R2, 0x1, R5 ;  /* 0x00000001020d7824 */ /* 0x000fe400078e0205 */
[----:B--2---:R-:W-:Y:S02]  /*1a20*/  IMAD R5, R9, UR6, R14 ;  /* 0x0000000609057c24 */ /* 0x004fe4000f8e020e */
[----:B------:R-:W-:Y:S02]  /*1a30*/  IMAD R13, R4, UR6, R13 ;  /* 0x00000006040d7c24 */ /* 0x000fe4000f8e020d */
[----:B-1----:R-:W-:-:S04]  /*1a40*/  IMAD.WIDE R4, R5, 0x4, R10 ;  /* 0x0000000405047825 */ /* 0x002fc800078e020a */
[----:B------:R-:W-:Y:S02]  /*1a50*/  IMAD.WIDE R10, R13, 0x4, R10 ;  /* 0x000000040d0a7825 */ /* 0x000fe400078e020a */
[----:B------:R-:W2:Y:S04]  /*1a60*/  LDG.E R5, desc[UR8][R4.64] ;  /* 0x0000000804057981 */ /* 0x000ea8000c1e1900 */
[----:B------:R-:W3:Y:S01]  /*1a70*/  LDG.E R10, desc[UR8][R10.64] ;  /* 0x000000080a0a7981 */ /* 0x000ee2000c1e1900 */
[----:B------:R-:W-:Y:S01]  /*1a80*/  IADD3 R3, PT, PT, R3, 0x200, RZ ;  /* 0x0000020003037810 */ /* 0x000fe20007ffe0ff */
[----:B--2--5:R-:W-:-:S04]  /*1a90*/  IMAD.IADD R9, R6, 0x1, R5 ;  /* 0x0000000106097824 */ /* 0x024fc800078e0205 */
[----:B---3--:R-:W-:-:S07]  /*1aa0*/  IMAD.IADD R6, R9, 0x1, R10 ;  /* 0x0000000109067824 */ /* 0x008fce00078e020a */
.L_x_68:
[----:B------:R-:W-:Y:S05]  /*1ab0*/  BSYNC.RECONVERGENT B2 ;  /* 0x0000000000027941 */ /* 0x000fea0003800200 */
.L_x_67:
[----:B------:R-:W-:Y:S05]  /*1ac0*/  @P0 BRA `(.L_x_62) ;  /* 0x0000000400100947 */ /* 0x000fea0003800000 */
[----:B------:R-:W0:Y:S01]  /*1ad0*/  LDC R11, c[0x0][0x39c] ;  /* 0x0000e700ff0b7b82 */ /* 0x000e220000000800 */
[----:B------:R-:W-:Y:S01]  /*1ae0*/  IMAD.IADD R8, R8, 0x1, R3 ;  /* 0x0000000108087824 */ /* 0x000fe200078e0203 */
[----:B------:R-:W1:Y:S04]  /*1af0*/  LDCU.64 UR4, c[0x0][0x388] ;  /* 0x00007100ff0477ac */ /* 0x000e680008000a00 */
[----:B------:R-:W-:Y:S01]  /*1b00*/  IABS R12, R8 ;  /* 0x00000008000c7213 */ /* 0x000fe20000000000 */
[----:B------:R-:W2:Y:S01]  /*1b10*/  LDCU UR6, c[0x0][0x384] ;  /* 0x00007080ff0677ac */ /* 0x000ea20008000800 */
[----:B------:R-:W3:Y:S01]  /*1b20*/  LDC R2, c[0x0][0x398] ;  /* 0x0000e600ff027b82 */ /* 0x000ee20000000800 */
[----:B0-----:R-:W-:-:S04]  /*1b30*/  IABS R9, R11 ;  /* 0x0000000b00097213 */ /* 0x001fc80000000000 */
[----:B------:R-:W0:Y:S01]  /*1b40*/  I2F.RP R10, R9 ;  /* 0x00000009000a7306 */ /* 0x000e220000209400 */
[----:B---3--:R-:W-:-:S07]  /*1b50*/  IABS R13, R2 ;  /* 0x00000002000d7213 */ /* 0x008fce0000000000 */
[----:B0-----:R-:W0:Y:S02]  /*1b60*/  MUFU.RCP R10, R10 ;  /* 0x0000000a000a7308 */ /* 0x001e240000001000 */
[----:B0-----:R-:W-:-:S06]  /*1b70*/  VIADD R5, R10, 0xffffffe ;  /* 0x0ffffffe0a057836 */ /* 0x001fcc0000000000 */
[----:B------:R-:W0:Y:S02]  /*1b80*/  F2I.FTZ.U32.TRUNC.NTZ R5, R5 ;  /* 0x0000000500057305 */ /* 0x000e24000021f000 */
[----:B0-----:R-:W-:-:S05]  /*1b90*/  IADD3 R4, PT, PT, RZ, -R5, RZ ;  /* 0x80000005ff047210 */ /* 0x001fca0007ffe0ff */
[----:B------:R-:W-:Y:S02]  /*1ba0*/  IMAD R3, R4, R9, RZ ;  /* 0x0000000904037224 */ /* 0x000fe400078e02ff */
[----:B------:R-:W-:-:S04]  /*1bb0*/  IMAD.MOV.U32 R4, RZ, RZ, RZ ;  /* 0x000000ffff047224 */ /* 0x000fc800078e00ff */
[----:B------:R-:W-:Y:S01]  /*1bc0*/  IMAD.HI.U32 R3, R5, R3, R4 ;  /* 0x0000000305037227 */ /* 0x000fe200078e0004 */
[----:B------:R-:W-:Y:S02]  /*1bd0*/  MOV R4, R12 ;  /* 0x0000000c00047202 */ /* 0x000fe40000000f00 */
[----:B------:R-:W0:Y:S03]  /*1be0*/  I2F.RP R12, R13 ;  /* 0x0000000d000c7306 */ /* 0x000e260000209400 */
[----:B------:R-:W-:-:S04]  /*1bf0*/  IMAD.HI.U32 R3, R3, R4, RZ ;  /* 0x0000000403037227 */ /* 0x000fc800078e00ff */
[----:B------:R-:W-:-:S04]  /*1c00*/  IMAD.MOV R5, RZ, RZ, -R3 ;  /* 0x000000ffff057224 */ /* 0x000fc800078e0a03 */
[C---:B------:R-:W-:Y:S01]  /*1c10*/  IMAD R4, R9.reuse, R5, R4 ;  /* 0x0000000509047224 */ /* 0x040fe200078e0204 */
[----:B0-----:R-:W0:Y:S04]  /*1c20*/  MUFU.RCP R12, R12 ;  /* 0x0000000c000c7308 */ /* 0x001e280000001000 */
[----:B------:R-:W-:-:S13]  /*1c30*/  ISETP.GT.U32.AND P1, PT, R9, R4, PT ;  /* 0x000000040900720c */ /* 0x000fda0003f24070 */
[----:B------:R-:W-:Y:S02]  /*1c40*/  @!P1 IMAD.IADD R4, R4, 0x1, -R9 ;  /* 0x0000000104049824 */ /* 0x000fe400078e0a09 */
[----:B------:R-:W-:Y:S01]  /*1c50*/  @!P1 VIADD R3, R3, 0x1 ;  /* 0x0000000103039836 */ /* 0x000fe20000000000 */
[----:B------:R-:W-:Y:S02]  /*1c60*/  ISETP.NE.AND P1, PT, R11, RZ, PT ;  /* 0x000000ff0b00720c */ /* 0x000fe40003f25270 */
[----:B------:R-:W-:Y:S02]  /*1c70*/  ISETP.GE.U32.AND P0, PT, R4, R9, PT ;  /* 0x000000090400720c */ /* 0x000fe40003f06070 */
[----:B------:R-:W-:-:S04]  /*1c80*/  LOP3.LUT R4, R8, R11, RZ, 0x3c, !PT ;  /* 0x0000000b08047212 */ /* 0x000fc800078e3cff */
[----:B------:R-:W-:Y:S02]  /*1c90*/  ISETP.GE.AND P2, PT, R4, RZ, PT ;  /* 0x000000ff0400720c */ /* 0x000fe40003f46270 */
[----:B0-----:R-:W-:-:S04]  /*1ca0*/  IADD3 R4, PT, PT, R12, 0xffffffe, RZ ;  /* 0x0ffffffe0c047810 */ /* 0x001fc80007ffe0ff */
[----:B------:R0:W3:Y:S01]  /*1cb0*/  F2I.FTZ.U32.TRUNC.NTZ R5, R4 ;  /* 0x0000000400057305 */ /* 0x0000e2000021f000 */
[----:B------:R-:W-:-:S05]  /*1cc0*/  @P0 VIADD R3, R3, 0x1 ;  /* 0x0000000103030836 */ /* 0x000fca0000000000 */
[----:B------:R-:W-:Y:S01]  /*1cd0*/  MOV R10, R3 ;  /* 0x00000003000a7202 */ /* 0x000fe20000000f00 */
[----:B0-----:R-:W-:-:S04]  /*1ce0*/  IMAD.MOV.U32 R4, RZ, RZ, RZ ;  /* 0x000000ffff047224 */ /* 0x001fc800078e00ff */
[----:B------:R-:W-:Y:S01]  /*1cf0*/  @!P2 IMAD.MOV R10, RZ, RZ, -R10 ;  /* 0x000000ffff0aa224 */ /* 0x000fe200078e0a0a */
[----:B------:R-:W-:Y:S01]  /*1d00*/  @!P1 LOP3.LUT R10, RZ, R11, RZ, 0x33, !PT ;  /* 0x0000000bff0a9212 */ /* 0x000fe200078e33ff */
[----:B---3--:R-:W-:-:S03]  /*1d10*/  IMAD.MOV R12, RZ, RZ, -R5 ;  /* 0x000000ffff0c7224 */ /* 0x008fc600078e0a05 */
[----:B------:R-:W-:-:S05]  /*1d20*/  IADD3 R3, PT, PT, -R10, RZ, RZ ;  /* 0x000000ff0a037210 */ /* 0x000fca0007ffe1ff */
[----:B------:R-:W-:Y:S02]  /*1d30*/  IMAD R11, R11, R3, R8 ;  /* 0x000000030b0b7224 */ /* 0x000fe400078e0208 */
[----:B------:R-:W-:-:S03]  /*1d40*/  IMAD R3, R12, R13, RZ ;  /* 0x0000000d0c037224 */ /* 0x000fc600078e02ff */
[----:B------:R-:W-:Y:S01]  /*1d50*/  IABS R8, R11 ;  /* 0x0000000b00087213 */ /* 0x000fe20000000000 */
[----:B------:R-:W-:-:S04]  /*1d60*/  IMAD.HI.U32 R3, R5, R3, R4 ;  /* 0x0000000305037227 */ /* 0x000fc800078e0004 */
[----:B------:R-:W-:Y:S01]  /*1d70*/  IMAD.MOV.U32 R4, RZ, RZ, R8 ;  /* 0x000000ffff047224 */ /* 0x000fe200078e0008 */
[----:B-1----:R-:W-:-:S03]  /*1d80*/  IADD3 R8, PT, PT, R10, UR5, RZ ;  /* 0x000000050a087c10 */ /* 0x002fc6000fffe0ff */
[----:B------:R-:W-:-:S05]  /*1d90*/  IMAD.HI.U32 R3, R3, R4, RZ ;  /* 0x0000000403037227 */ /* 0x000fca00078e00ff */
[----:B------:R-:W-:-:S05]  /*1da0*/  IADD3 R5, PT, PT, -R3, RZ, RZ ;  /* 0x000000ff03057210 */ /* 0x000fca0007ffe1ff */
[----:B------:R-:W-:-:S05]  /*1db0*/  IMAD R4, R13, R5, R4 ;  /* 0x000000050d047224 */ /* 0x000fca00078e0204 */
[----:B------:R-:W-:-:S13]  /*1dc0*/  ISETP.GT.U32.AND P1, PT, R13, R4, PT ;  /* 0x000000040d00720c */ /* 0x000fda0003f24070 */
[----:B------:R-:W-:Y:S02]  /*1dd0*/  @!P1 IMAD.IADD R4, R4, 0x1, -R13 ;  /* 0x0000000104049824 */ /* 0x000fe400078e0a0d */
[----:B------:R-:W-:Y:S01]  /*1de0*/  @!P1 VIADD R3, R3, 0x1 ;  /* 0x0000000103039836 */ /* 0x000fe20000000000 */
[----:B------:R-:W-:Y:S02]  /*1df0*/  ISETP.NE.AND P1, PT, R2, RZ, PT ;  /* 0x000000ff0200720c */ /* 0x000fe40003f25270 */
[----:B------:R-:W-:Y:S02]  /*1e00*/  ISETP.GE.U32.AND P0, PT, R4, R13, PT ;  /* 0x0000000d0400720c */ /* 0x000fe40003f06070 */
[----:B------:R-:W-:Y:S01]  /*1e10*/  LOP3.LUT R4, R11, R2, RZ, 0x3c, !PT ;  /* 0x000000020b047212 */ /* 0x000fe200078e3cff */
[----:B------:R-:W0:Y:S03]  /*1e20*/  LDC.64 R12, c[0x0][0x390] ;  /* 0x0000e400ff0c7b82 */ /* 0x000e260000000a00 */
[----:B------:R-:W-:-:S05]  /*1e30*/  ISETP.GE.AND P2, PT, R4, RZ, PT ;  /* 0x000000ff0400720c */ /* 0x000fca0003f46270 */
[----:B------:R-:W1:Y:S02]  /*1e40*/  LDC.64 R4, c[0x0][0x3a0] ;  /* 0x0000e800ff047b82 */ /* 0x000e640000000a00 */
[----:B------:R-:W-:-:S06]  /*1e50*/  @P0 IADD3 R3, PT, PT, R3, 0x1, RZ ;  /* 0x0000000103030810 */ /* 0x000fcc0007ffe0ff */
[----:B------:R-:W-:Y:S01]  /*1e60*/  @!P2 IMAD.MOV R3, RZ, RZ, -R3 ;  /* 0x000000ffff03a224 */ /* 0x000fe200078e0a03 */
[----:B------:R-:W-:-:S05]  /*1e70*/  @!P1 LOP3.LUT R3, RZ, R2, RZ, 0x33, !PT ;  /* 0x00000002ff039212 */ /* 0x000fca00078e33ff */
[----:B------:R-:W-:Y:S02]  /*1e80*/  IMAD.MOV R9, RZ, RZ, -R3 ;  /* 0x000000ffff097224 */ /* 0x000fe400078e0a03 */
[----:B0-----:R-:W-:Y:S02]  /*1e90*/  IMAD.IADD R3, R3, 0x1, R12 ;  /* 0x0000000103037824 */ /* 0x001fe400078e020c */
[----:B------:R-:W-:Y:S02]  /*1ea0*/  IMAD R2, R2, R9, R11 ;  /* 0x0000000902027224 */ /* 0x000fe400078e020b */
[----:B------:R-:W-:-:S04]  /*1eb0*/  IMAD R9, R8, UR4, R13 ;  /* 0x0000000408097c24 */ /* 0x000fc8000f8e020d */
[----:B------:R-:W-:-:S04]  /*1ec0*/  IMAD.IADD R2, R2, 0x1, R9 ;  /* 0x0000000102027824 */ /* 0x000fc800078e0209 */
[----:B--2---:R-:W-:-:S04]  /*1ed0*/  IMAD R3, R3, UR6, R2 ;  /* 0x0000000603037c24 */ /* 0x004fc8000f8e0202 */
[----:B-1----:R-:W-:-:S06]  /*1ee0*/  IMAD.WIDE R2, R3, 0x4, R4 ;  /* 0x0000000403027825 */ /* 0x002fcc00078e0204 */
[----:B------:R-:W2:Y:S02]  /*1ef0*/  LDG.E R3, desc[UR8][R2.64] ;  /* 0x0000000802037981 */ /* 0x000ea4000c1e1900 */
[----:B--2--5:R-:W-:-:S07]  /*1f00*/  IADD3 R6, PT, PT, R6, R3, RZ ;  /* 0x0000000306067210 */ /* 0x024fce0007ffe0ff */
.L_x_62:
[----:B------:R-:W-:Y:S05]  /*1f10*/  BSYNC.RECONVERGENT B1 ;  /* 0x0000000000017941 */ /* 0x000fea0003800200 */
.L_x_61:
[----:B------:R-:W-:-:S13]  /*1f20*/  ISETP.GE.AND P0, PT, R7, 0x100, PT ;  /* 0x000001000700780c */ /* 0x000fda0003f06270 */
[----:B------:R-:W-:Y:S05]  /*1f30*/  @!P0 BRA `(.L_x_69) ;  /* 0x0000000000ac8947 */ /* 0x000fea0003800000 */
[----:B------:R-:W1:Y:S01]  /*1f40*/  S2R R8, SR_LANEID ;  /* 0x0000000000087919 */ /* 0x000e620000000000 */
[----:B-----5:R-:W2:Y:S01]  /*1f50*/  SHFL.DOWN PT, R2, R6, 0x1, 0x1f ;  /* 0x08201f0006027f89 */ /* 0x020ea200000e0000 */
[C---:B-1----:R-:W-:Y:S02]  /*1f60*/  ISETP.GT.AND P0, PT, R8.reuse, 0x1e, PT ;  /* 0x0000001e0800780c */ /* 0x042fe40003f04270 */
[----:B------:R-:W-:Y:S02]  /*1f70*/  ISETP.NE.AND P1, PT, R8, RZ, PT ;  /* 0x000000ff0800720c */ /* 0x000fe40003f25270 */
[----:B--2---:R-:W-:Y:S02]  /*1f80*/  SEL R3, R2, RZ, !P0 ;  /* 0x000000ff02037207 */ /* 0x004fe40004000000 */
[----:B------:R-:W-:-:S03]  /*1f90*/  ISETP.GT.AND P0, PT, R8, 0x1d, PT ;  /* 0x0000001d0800780c */ /* 0x000fc60003f04270 */
[----:B------:R-:W-:-:S05]  /*1fa0*/  IMAD.IADD R3, R3, 0x1, R6 ;  /* 0x0000000103037824 */ /* 0x000fca00078e0206 */
[----:B------:R-:W1:Y:S01]  /*1fb0*/  SHFL.DOWN PT, R2, R3, 0x2, 0x1f ;  /* 0x08401f0003027f89 */ /* 0x000e6200000e0000 */
[----:B------:R-:W-:Y:S01]  /*1fc0*/  @!P1 MOV R6, 0x400 ;  /* 0x0000040000069802 */ /* 0x000fe20000000f00 */
[----:B------:R-:W2:Y:S01]  /*1fd0*/  @!P1 S2R R7, SR_CgaCtaId ;  /* 0x0000000000079919 */ /* 0x000ea20000008800 */
[----:B-1----:R-:W-:Y:S02]  /*1fe0*/  SEL R2, R2, RZ, !P0 ;  /* 0x000000ff02027207 */ /* 0x002fe40004000000 */
[----:B------:R-:W-:-:S03]  /*1ff0*/  ISETP.GT.AND P0, PT, R8, 0x1b, PT ;  /* 0x0000001b0800780c */ /* 0x000fc60003f04270 */
[----:B------:R-:W-:-:S05]  /*2000*/  IMAD.IADD R2, R3, 0x1, R2 ;  /* 0x0000000103027824 */ /* 0x000fca00078e0202 */
[----:B0-----:R-:W0:Y:S01]  /*2010*/  SHFL.DOWN PT, R4, R2, 0x4, 0x1f ;  /* 0x08801f0002047f89 */ /* 0x001e2200000e0000 */
[----:B--2---:R-:W-:Y:S02]  /*2020*/  @!P1 LEA R7, R7, R6, 0x18 ;  /* 0x0000000607079211 */ /* 0x004fe400078ec0ff */
[----:B0-----:R-:W-:Y:S02]  /*2030*/  SEL R5, R4, RZ, !P0 ;  /* 0x000000ff04057207 */ /* 0x001fe40004000000 */
[----:B------:R-:W-:Y:S02]  /*2040*/  ISETP.GT.AND P0, PT, R8, 0x17, PT ;  /* 0x000000170800780c */ /* 0x000fe40003f04270 */
[----:B------:R-:W-:Y:S02]  /*2050*/  IADD3 R5, PT, PT, R2, R5, RZ ;  /* 0x0000000502057210 */ /* 0x000fe40007ffe0ff */
[----:B------:R-:W-:-:S03]  /*2060*/  @!P1 SHF.R.U32.HI R2, RZ, 0x3, R0 ;  /* 0x00000003ff029819 */ /* 0x000fc60000011600 */
        /* <DEDUP_REMOVED lines=8> */
[----:B------:R-:W-:Y:S02]  /*20f0*/  ISETP.NE.AND P0, PT, R0, RZ, PT ;  /* 0x000000ff0000720c */ /* 0x000fe40003f05270 */
[----:B------:R-:W-:-:S05]  /*2100*/  IADD3 R5, PT, PT, R4, R3, RZ ;  /* 0x0000000304057210 */ /* 0x000fca0007ffe0ff */
        /* <DEDUP_REMOVED lines=8> */
[----:B0-----:R-:W0:Y:S01]  /*2190*/  LDS.64 R2, [UR4+0x20] ;  /* 0x00002004ff027984 */ /* 0x001e220008000a00 */
[----:B-1----:R-:W-:-:S04]  /*21a0*/  IADD3 R0, PT, PT, R8, R0, R5 ;  /* 0x0000000008007210 */ /* 0x002fc80007ffe005 */
[----:B------:R-:W-:-:S04]  /*21b0*/  IADD3 R0, PT, PT, R10, R0, R9 ;  /* 0x000000000a007210 */ /* 0x000fc80007ffe009 */
[----:B0-----:R-:W-:-:S05]  /*21c0*/  IADD3 R0, PT, PT, R2, R0, R11 ;  /* 0x0000000002007210 */ /* 0x001fca0007ffe00b */
[----:B------:R-:W-:Y:S01]  /*21d0*/  IMAD.IADD R5, R0, 0x1, R3 ;  /* 0x0000000100057824 */ /* 0x000fe200078e0203 */
[----:B------:R-:W-:Y:S06]  /*21e0*/  BRA `(.L_x_70) ;  /* 0x0000007400c47947 */ /* 0x000fec0003800000 */
.L_x_69:
[----:B------:R-:W-:Y:S01]  /*21f0*/  LOP3.LUT R2, R0, 0x3e0, RZ, 0xc0, !PT ;  /* 0x000003e000027812 */ /* 0x000fe200078ec0ff */
[----:B------:R-:W1:Y:S04]  /*2200*/  S2R R10, SR_LANEID ;  /* 0x00000000000a7919 */ /* 0x000e680000000000 */
[----:B0-----:R-:W-:Y:S01]  /*2210*/  VIADD R4, R2, 0x20 ;  /* 0x0000002002047836 */ /* 0x001fe20000000000 */
[----:B------:R-:W-:-:S04]  /*2220*/  LOP3.LUT R2, RZ, R2, RZ, 0x33, !PT ;  /* 0x00000002ff027212 */ /* 0x000fc800078e33ff */
[----:B------:R-:W-:Y:S02]  /*2230*/  ISETP.GT.AND P0, PT, R4, R7, PT ;  /* 0x000000070400720c */ /* 0x000fe40003f04270 */
[----:B------:R-:W-:-:S04]  /*2240*/  IADD3 R2, PT, PT, R7, R2, RZ ;  /* 0x0000000207027210 */ /* 0x000fc80007ffe0ff */
[----:B------:R-:W-:-:S05]  /*2250*/  SEL R3, R2, 0x1f, P0 ;  /* 0x0000001f02037807 */ /* 0x000fca0000000000 */
[----:B-----5:R-:W0:Y:S01]  /*2260*/  SHFL.DOWN PT, R2, R6, 0x1, R3 ;  /* 0x0820000006027989 */ /* 0x020e2200000e0003 */
[CC--:B-1----:R-:W-:Y:S01]  /*2270*/  ISETP.GE.AND P0, PT, R10.reuse, R3.reuse, PT ;  /* 0x000000030a00720c */ /* 0x0c2fe20003f06270 */
[C---:B------:R-:W-:Y:S01]  /*2280*/  VIADD R8, R10.reuse, 0x2 ;  /* 0x000000020a087836 */ /* 0x040fe20000000000 */
[----:B------:R-:W-:Y:S02]  /*2290*/  ISETP.NE.AND P1, PT, R10, RZ, PT ;  /* 0x000000ff0a00720c */ /* 0x000fe40003f25270 */
[----:B0-----:R-:W-:Y:S02]  /*22a0*/  SEL R5, R2, RZ, !P0 ;  /* 0x000000ff02057207 */ /* 0x001fe40004000000 */
[----:B------:R-:W-:Y:S01]  /*22b0*/  ISETP.GT.AND P0, PT, R8, R3, PT ;  /* 0x000000030800720c */ /* 0x000fe20003f04270 */
[----:B------:R-:W-:-:S08]  /*22c0*/  VIADD R8, R10, 0x4 ;  /* 0x000000040a087836 */ /* 0x000fd00000000000 */
[----:B------:R-:W0:Y:S01]  /*22d0*/  @!P1 S2R R12, SR_CgaCtaId ;  /* 0x00000000000c9919 */ /* 0x000e220000008800 */
[----:B------:R-:W-:Y:S01]  /*22e0*/  IMAD.IADD R2, R5, 0x1, R6 ;  /* 0x0000000105027824 */ /* 0x000fe200078e0206 */
[----:B------:R-:W-:-:S04]  /*22f0*/  @!P1 MOV R9, 0x400 ;  /* 0x0000040000099802 */ /* 0x000fc80000000f00 */
[----:B------:R-:W1:Y:S02]  /*2300*/  SHFL.DOWN PT, R4, R2, 0x2, R3 ;  /* 0x0840000002047989 */ /* 0x000e6400000e0003 */
[----:B-1----:R-:W-:Y:S02]  /*2310*/  SEL R5, R4, RZ, !P0 ;  /* 0x000000ff04057207 */ /* 0x002fe40004000000 */
[----:B------:R-:W-:Y:S01]  /*2320*/  ISETP.GT.AND P0, PT, R8, R3, PT ;  /* 0x000000030800720c */ /* 0x000fe20003f04270 */
[----:B------:R-:W-:Y:S01]  /*2330*/  VIADD R8, R10, 0x10 ;  /* 0x000000100a087836 */ /* 0x000fe20000000000 */
[----:B------:R-:W-:Y:S02]  /*2340*/  IADD3 R4, PT, PT, R2, R5, RZ ;  /* 0x0000000502047210 */ /* 0x000fe40007ffe0ff */
[----:B------:R-:W-:Y:S02]  /*2350*/  IADD3 R2, PT, PT, R10, 0x8, RZ ;  /* 0x000000080a027810 */ /* 0x000fe40007ffe0ff */
[----:B0-----:R-:W-:Y:S01]  /*2360*/  @!P1 LEA R9, R12, R9, 0x18 ;  /* 0x000000090c099211 */ /* 0x001fe200078ec0ff */
[----:B------:R-:W0:Y:S02]  /*2370*/  SHFL.DOWN PT, R5, R4, 0x4, R3 ;  /* 0x0880000004057989 */ /* 0x000e2400000e0003 */
[----:B0-----:R-:W-:-:S02]  /*2380*/  SEL R5, R5, RZ, !P0 ;  /* 0x000000ff05057207 */ /* 0x001fc40004000000 */
[----:B------:R-:W-:-:S03]  /*2390*/  ISETP.GT.AND P0, PT, R2, R3, PT ;  /* 0x000000030200720c */ /* 0x000fc60003f04270 */
[----:B------:R-:W-:-:S05]  /*23a0*/  IMAD.IADD R6, R4, 0x1, R5 ;  /* 0x0000000104067824 */ /* 0x000fca00078e0205 */
[----:B------:R-:W0:Y:S02]  /*23b0*/  SHFL.DOWN PT, R5, R6, 0x8, R3 ;  /* 0x0900000006057989 */ /* 0x000e2400000e0003 */
[----:B0-----:R-:W-:Y:S02]  /*23c0*/  SEL R5, R5, RZ, !P0 ;  /* 0x000000ff05057207 */ /* 0x001fe40004000000 */
[----:B------:R-:W-:-:S03]  /*23d0*/  ISETP.GT.AND P0, PT, R8, R3, PT ;  /* 0x000000030800720c */ /* 0x000fc60003f04270 */
[----:B------:R-:W-:Y:S01]  /*23e0*/  IMAD.IADD R2, R6, 0x1, R5 ;  /* 0x0000000106027824 */ /* 0x000fe200078e0205 */
[----:B------:R-:W-:-:S04]  /*23f0*/  @!P1 SHF.R.U32.HI R5, RZ, 0x3, R0 ;  /* 0x00000003ff059819 */ /* 0x000fc80000011600 */
[----:B------:R-:W0:Y:S01]  /*2400*/  SHFL.DOWN PT, R4, R2, 0x10, R3 ;  /* 0x0a00000002047989 */ /* 0x000e2200000e0003 */
[----:B------:R-:W-:-:S04]  /*2410*/  @!P1 LOP3.LUT R6, R5, 0x7c, RZ, 0xc0, !PT ;  /* 0x0000007c05069812 */ /* 0x000fc800078ec0ff */
[----:B------:R-:W-:Y:S02]  /*2420*/  @!P1 IADD3 R6, PT, PT, R6, R9, RZ ;  /* 0x0000000906069210 */ /* 0x000fe40007ffe0ff */
        /* <DEDUP_REMOVED lines=12> */
[----:B------:R-:W0:Y:S04]  /*24f0*/  LDS R0, [UR4+0xc] ;  /* 0x00000c04ff007984 */ /* 0x000e280008000800 */
[----:B------:R-:W2:Y:S04]  /*2500*/  LDS.128 R8, [UR4+0x10] ;  /* 0x00001004ff087984 */ /* 0x000ea80008000c00 */
[----:B------:R-:W3:Y:S01]  /*2510*/  LDS.64 R2, [UR4+0x20] ;  /* 0x00002004ff027984 */ /* 0x000ee20008000a00 */
[----:B0-----:R-:W-:Y:S02]  /*2520*/  SEL R0, R0, RZ, P1 ;  /* 0x000000ff00007207 */ /* 0x001fe40000800000 */
[----:B------:R-:W-:-:S02]  /*2530*/  ISETP.GT.AND P1, PT, R7, 0x60, PT ;  /* 0x000000600700780c */ /* 0x000fc40003f24270 */
[----:B--2---:R-:W-:Y:S02]  /*2540*/  SEL R8, R8, RZ, P2 ;  /* 0x000000ff08087207 */ /* 0x004fe40001000000 */
[----:B------:R-:W-:Y:S02]  /*2550*/  ISETP.GT.AND P2, PT, R7, 0x80, PT ;  /* 0x000000800700780c */ /* 0x000fe40003f44270 */
[----:B------:R-:W-:Y:S02]  /*2560*/  SEL R9, R9, RZ, P1 ;  /* 0x000000ff09097207 */ /* 0x000fe40000800000 */
[----:B------:R-:W-:Y:S02]  /*2570*/  IADD3 R0, PT, PT, R8, R0, R5 ;  /* 0x0000000008007210 */ /* 0x000fe40007ffe005 */
[----:B------:R-:W-:Y:S02]  /*2580*/  SEL R10, R10, RZ, P2 ;  /* 0x000000ff0a0a7207 */ /* 0x000fe40001000000 */
[----:B------:R-:W-:-:S02]  /*2590*/  ISETP.GT.AND P1, PT, R7, 0xc0, PT ;  /* 0x000000c00700780c */ /* 0x000fc40003f24270 */
[----:B------:R-:W-:Y:S02]  /*25a0*/  ISETP.GT.AND P2, PT, R7, 0xe0, PT ;  /* 0x000000e00700780c */ /* 0x000fe40003f44270 */
[----:B------:R-:W-:Y:S02]  /*25b0*/  SEL R11, R11, RZ, P3 ;  /* 0x000000ff0b0b7207 */ /* 0x000fe40001800000 */
[----:B------:R-:W-:Y:S02]  /*25c0*/  IADD3 R0, PT, PT, R10, R0, R9 ;  /* 0x000000000a007210 */ /* 0x000fe40007ffe009 */
[----:B---3--:R-:W-:Y:S02]  /*25d0*/  SEL R2, R2, RZ, P1 ;  /* 0x000000ff02027207 */ /* 0x008fe40000800000 */
[----:B------:R-:W-:Y:S02]  /*25e0*/  SEL R3, R3, RZ, P2 ;  /* 0x000000ff03037207 */ /* 0x000fe40001000000 */
[----:B------:R-:W-:-:S05]  /*25f0*/  IADD3 R0, PT, PT, R2, R0, R11 ;  /* 0x0000000002007210 */ /* 0x000fca0007ffe00b */
[----:B-1----:R-:W-:Y:S01]  /*2600*/  IMAD.IADD R5, R0, 0x1, R3 ;  /* 0x0000000100057824 */ /* 0x002fe200078e0203 */
[----:B------:R-:W-:Y:S06]  /*2610*/  BRA `(.L_x_70) ;  /* 0x0000007000b87947 */ /* 0x000fec0003800000 */
.L_x_58:
[----:B------:R-:W0:Y:S01]  /*2620*/  LDCU UR4, c[0x0][0x39c] ;  /* 0x00007380ff0477ac */ /* 0x000e220008000800 */
[----:B------:R-:W1:Y:S01]  /*2630*/  S2R R17, SR_TID.X ;  /* 0x0000000000117919 */ /* 0x000e620000002100 */
[----:B------:R-:W2:Y:S01]  /*2640*/  LDCU UR12, c[0x0][0x380] ;  /* 0x00007000ff0c77ac */ /* 0x000ea20008000800 */
[----:B------:R-:W3:Y:S01]  /*2650*/  LDCU.64 UR14, c[0x0][0x388] ;  /* 0x00007100ff0e77ac */ /* 0x000ee20008000a00 */
[----:B------:R-:W4:Y:S01]  /*2660*/  LDCU UR6, c[0x0][0x384] ;  /* 0x00007080ff0677ac */ /* 0x000f220008000800 */
[----:B0-----:R-:W-:Y:S01]  /*2670*/  MOV R12, UR4 ;  /* 0x00000004000c7c02 */ /* 0x001fe20008000f00 */
[----:B------:R-:W0:Y:S03]  /*2680*/  LDCU UR4, c[0x0][0x398] ;  /* 0x00007300ff0477ac */ /* 0x000e260008000800 */
[----:B------:R-:W-:Y:S01]  /*2690*/  IABS R14, R12 ;  /* 0x0000000c000e7213 */ /* 0x000fe20000000000 */
[----:B--2---:R-:W-:-:S03]  /*26a0*/  IMAD.U32 R2, RZ, RZ, UR12 ;  /* 0x0000000cff027e24 */ /* 0x004fc6000f8e00ff */
[----:B------:R-:W2:Y:S01]  /*26b0*/  I2F.RP R0, R14 ;  /* 0x0000000e00007306 */ /* 0x000ea20000209400 */
[----:B------:R-:W-:Y:S02]  /*26c0*/  MOV R9, R14 ;  /* 0x0000000e00097202 */ /* 0x000fe40000000f00 */
[----:B-1----:R-:W-:-:S04]  /*26d0*/  IADD3 R37, PT, PT, R2, UR7, R17 ;  /* 0x0000000702257c10 */ /* 0x002fc8000fffe011 */
[C---:B------:R-:W-:Y:S01]  /*26e0*/  IADD3 R5, PT, PT, R37.reuse, 0x100, RZ ;  /* 0x0000010025057810 */ /* 0x040fe20007ffe0ff */
[----:B0-----:R-:W-:Y:S01]  /*26f0*/  IMAD.U32 R10, RZ, RZ, UR4 ;  /* 0x00000004ff0a7e24 */ /* 0x001fe2000f8e00ff */
[----:B------:R-:W-:Y:S01]  /*2700*/  IABS R11, R37 ;  /* 0x00000025000b7213 */ /* 0x000fe20000000000 */
[----:B------:R-:W0:Y:S01]  /*2710*/  LDCU.64 UR4, c[0x0][0x390] ;  /* 0x00007200ff0477ac */ /* 0x000e220008000a00 */
[----:B--2---:R-:W1:Y:S01]  /*2720*/  MUFU.RCP R0, R0 ;  /* 0x0000000000007308 */ /* 0x004e620000001000 */
[----:B------:R-:W-:Y:S02]  /*2730*/  IABS R7, R5 ;  /* 0x0000000500077213 */ /* 0x000fe40000000000 */
[----:B------:R-:W-:Y:S02]  /*2740*/  IABS R39, R10 ;  /* 0x0000000a00277213 */ /* 0x000fe40000000000 */
[----:B------:R-:W-:-:S03]  /*2750*/  IADD3 R15, PT, PT, R37, 0x200, RZ ;  /* 0x00000200250f7810 */ /* 0x000fc60007ffe0ff */
[----:B------:R-:W2:Y:S01]  /*2760*/  I2F.RP R18, R39 ;  /* 0x0000002700127306 */ /* 0x000ea20000209400 */
[----:B-1----:R-:W-:-:S07]  /*2770*/  VIADD R13, R0, 0xffffffe ;  /* 0x0ffffffe000d7836 */ /* 0x002fce0000000000 */
[----:B------:R-:W1:Y:S08]  /*2780*/  F2I.FTZ.U32.TRUNC.NTZ R13, R13 ;  /* 0x0000000d000d7305 */ /* 0x000e70000021f000 */
[----:B--2---:R-:W2:Y:S01]  /*2790*/  MUFU.RCP R18, R18 ;  /* 0x0000001200127308 */ /* 0x004ea20000001000 */
[----:B-1----:R-:W-:Y:S01]  /*27a0*/  IMAD R2, R13, R14, RZ ;  /* 0x0000000e0d027224 */ /* 0x002fe200078e02ff */
[----:B------:R-:W-:-:S03]  /*27b0*/  MOV R3, R13 ;  /* 0x0000000d00037202 */ /* 0x000fc60000000f00 */
[----:B------:R-:W-:Y:S02]  /*27c0*/  IMAD.MOV R4, RZ, RZ, -R2 ;  /* 0x000000ffff047224 */ /* 0x000fe400078e0a02 */
[----:B------:R-:W-:-:S04]  /*27d0*/  IMAD.MOV.U32 R2, RZ, RZ, RZ ;  /* 0x000000ffff027224 */ /* 0x000fc800078e00ff */
[----:B------:R-:W-:-:S04]  /*27e0*/  IMAD.HI.U32 R6, R13, R4, R2 ;  /* 0x000000040d067227 */ /* 0x000fc800078e0002 */
[----:B------:R-:W-:Y:S02]  /*27f0*/  IMAD.MOV R3, RZ, RZ, -R13 ;  /* 0x000000ffff037224 */ /* 0x000fe400078e0a0d */
[----:B------:R-:W-:-:S04]  /*2800*/  IMAD.HI.U32 R0, R6, R7, RZ ;  /* 0x0000000706007227 */ /* 0x000fc800078e00ff */
[----:B------:R-:W-:Y:S02]  /*2810*/  IMAD R8, R3, R14, RZ ;  /* 0x0000000e03087224 */ /* 0x000fe400078e02ff */
[----:B------:R-:W-:Y:S02]  /*2820*/  IMAD.MOV.U32 R3, RZ, RZ, R13 ;  /* 0x000000ffff037224 */ /* 0x000fe400078e000d */
[----:B------:R-:W-:Y:S02]  /*2830*/  IMAD.MOV R4, RZ, RZ, -R0 ;  /* 0x000000ffff047224 */ /* 0x000fe400078e0a00 */
[----:B------:R-:W-:Y:S01]  /*2840*/  IMAD.HI.U32 R8, R13, R8, R2 ;  /* 0x000000080d087227 */ /* 0x000fe200078e0002 */
[----:B------:R-:W-:-:S03]  /*2850*/  IABS R3, R15 ;  /* 0x0000000f00037213 */ /* 0x000fc60000000000 */
[----:B------:R-:W-:Y:S02]  /*2860*/  IMAD R2, R14, R4, R7 ;  /* 0x000000040e027224 */ /* 0x000fe400078e0207 */
[----:B------:R-:W-:-:S03]  /*2870*/  IMAD.HI.U32 R7, R6, R11, RZ ;  /* 0x0000000b06077227 */ /* 0x000fc600078e00ff */
[----:B------:R-:W-:Y:S01]  /*2880*/  ISETP.GT.U32.AND P5, PT, R9, R2, PT ;  /* 0x000000020900720c */ /* 0x000fe20003fa4070 */
[----:B------:R-:W-:Y:S02]  /*2890*/  IMAD.MOV R6, RZ, RZ, -R7 ;  /* 0x000000ffff067224 */ /* 0x000fe400078e0a07 */
[----:B------:R-:W-:-:S04]  /*28a0*/  IMAD.HI.U32 R4, R8, R3, RZ ;  /* 0x0000000308047227 */ /* 0x000fc800078e00ff */
[----:B------:R-:W-:Y:S02]  /*28b0*/  IMAD R8, R14, R6, R11 ;  /* 0x000000060e087224 */ /* 0x000fe400078e020b */
[----:B------:R-:W-:-:S03]  /*28c0*/  IMAD.MOV R6, RZ, RZ, -R4 ;  /* 0x000000ffff067224 */ /* 0x000fc600078e0a04 */
[----:B------:R-:W-:Y:S01]  /*28d0*/  ISETP.GT.U32.AND P2, PT, R9, R8, PT ;  /* 0x000000080900720c */ /* 0x000fe20003f44070 */
[----:B------:R-:W-:Y:S01]  /*28e0*/  IMAD R6, R14, R6, R3 ;  /* 0x000000060e067224 */ /* 0x000fe200078e0203 */
[----:B------:R-:W-:Y:S01]  /*28f0*/  @!P5 IADD3 R2, PT, PT, R2, -R14, RZ ;  /* 0x8000000e0202d210 */ /* 0x000fe20007ffe0ff */
[----:B------:R-:W-:Y:S02]  /*2900*/  @!P5 VIADD R0, R0, 0x1 ;  /* 0x000000010000d836 */ /* 0x000fe40000000000 */
[----:B--2---:R-:W-:Y:S01]  /*2910*/  VIADD R3, R18, 0xffffffe ;  /* 0x0ffffffe12037836 */ /* 0x004fe20000000000 */
[----:B------:R-:W-:Y:S02]  /*2920*/  ISETP.GE.U32.AND P1, PT, R2, R9, PT ;  /* 0x000000090200720c */ /* 0x000fe40003f26070 */
[----:B------:R-:W-:Y:S02]  /*2930*/  LOP3.LUT R2, R5, R12, RZ, 0x3c, !PT ;  /* 0x0000000c05027212 */ /* 0x000fe400078e3cff */
[----:B------:R-:W-:Y:S01]  /*2940*/  ISETP.GT.U32.AND P0, PT, R9, R6, PT ;  /* 0x000000060900720c */ /* 0x000fe20003f04070 */
[----:B------:R-:W1:Y:S01]  /*2950*/  F2I.FTZ.U32.TRUNC.NTZ R3, R3 ;  /* 0x0000000300037305 */ /* 0x000e62000021f000 */
[----:B------:R-:W-:Y:S01]  /*2960*/  ISETP.GE.AND P3, PT, R2, RZ, PT ;  /* 0x000000ff0200720c */ /* 0x000fe20003f66270 */
[----:B------:R-:W-:Y:S01]  /*2970*/  @!P2 IMAD.IADD R8, R8, 0x1, -R14 ;  /* 0x000000010808a824 */ /* 0x000fe200078e0a0e */
[----:B------:R-:W-:Y:S01]  /*2980*/  LOP3.LUT R2, R37, R12, RZ, 0x3c, !PT ;  /* 0x0000000c25027212 */ /* 0x000fe200078e3cff */
[----:B------:R-:W-:-:S03]  /*2990*/  @!P2 VIADD R7, R7, 0x1 ;  /* 0x000000010707a836 */ /* 0x000fc60000000000 */
[----:B------:R-:W-:Y:S01]  /*29a0*/  ISETP.GE.U32.AND P4, PT, R8, R9, PT ;  /* 0x000000090800720c */ /* 0x000fe20003f86070 */
[----:B------:R-:W-:Y:S01]  /*29b0*/  @P1 VIADD R0, R0, 0x1 ;  /* 0x0000000100001836 */ /* 0x000fe20000000000 */
[----:B------:R-:W-:Y:S02]  /*29c0*/  ISETP.GE.AND P5, PT, R2, RZ, PT ;  /* 0x000000ff0200720c */ /* 0x000fe40003fa6270 */
[----:B------:R-:W-:Y:S01]  /*29d0*/  ISETP.NE.AND P1, PT, R12, RZ, PT ;  /* 0x000000ff0c00720c */ /* 0x000fe20003f25270 */
[----:B------:R-:W-:Y:S01]  /*29e0*/  @!P0 VIADD R4, R4, 0x1 ;  /* 0x0000000104048836 */ /* 0x000fe20000000000 */
[----:B------:R-:W-:Y:S02]  /*29f0*/  @!P0 IADD3 R6, PT, PT, R6, -R14, RZ ;  /* 0x8000000e06068210 */ /* 0x000fe40007ffe0ff */
[----:B------:R-:W-:Y:S02]  /*2a00*/  LOP3.LUT R8, RZ, R12, RZ, 0x33, !PT ;  /* 0x0000000cff087212 */ /* 0x000fe400078e33ff */
[----:B------:R-:W-:-:S02]  /*2a10*/  @!P3 IADD3 R0, PT, PT, -R0, RZ, RZ ;  /* 0x000000ff0000b210 */ /* 0x000fc40007ffe1ff */
[----:B------:R-:W-:Y:S01]  /*2a20*/  ISETP.GE.U32.AND P6, PT, R6, R9, PT ;  /* 0x000000090600720c */ /* 0x000fe20003fc6070 */
[----:B-1----:R-:W-:Y:S01]  /*2a30*/  IMAD R6, R3, R39, RZ ;  /* 0x0000002703067224 */ /* 0x002fe200078e02ff */
[----:B------:R-:W-:Y:S02]  /*2a40*/  LOP3.LUT R2, R15, R12, RZ, 0x3c, !PT ;  /* 0x0000000c0f027212 */ /* 0x000fe400078e3cff */
[----:B------:R-:W-:Y:S01]  /*2a50*/  SEL R0, R8, R0, !P1 ;  /* 0x0000000008007207 */ /* 0x000fe20004800000 */
[----:B------:R-:W-:Y:S01]  /*2a60*/  IMAD.MOV R11, RZ, RZ, -R6 ;  /* 0x000000ffff0b7224 */ /* 0x000fe200078e0a06 */
[----:B------:R-:W-:Y:S02]  /*2a70*/  ISETP.GE.AND P2, PT, R2, RZ, PT ;  /* 0x000000ff0200720c */ /* 0x000fe40003f46270 */
[----:B------:R-:W-:Y:S01]  /*2a80*/  @P4 IADD3 R7, PT, PT, R7, 0x1, RZ ;  /* 0x0000000107074810 */ /* 0x000fe20007ffe0ff */
[----:B------:R-:W-:-:S03]  /*2a90*/  IMAD.MOV R2, RZ, RZ, -R0 ;  /* 0x000000ffff027224 */ /* 0x000fc600078e0a00 */
[----:B------:R-:W-:Y:S01]  /*2aa0*/  @!P5 IADD3 R7, PT, PT, -R7, RZ, RZ ;  /* 0x000000ff0707d210 */ /* 0x000fe20007ffe1ff */
[----:B------:R-:W-:Y:S02]  /*2ab0*/  IMAD R5, R12, R2, R5 ;  /* 0x000000020c057224 */ /* 0x000fe400078e0205 */
[----:B------:R-:W-:Y:S02]  /*2ac0*/  HFMA2 R2, -RZ, RZ, 0, 0 ;  /* 0x00000000ff027431 */ /* 0x000fe400000001ff */
[----:B------:R-:W-:Y:S01]  /*2ad0*/  @P6 VIADD R4, R4, 0x1 ;  /* 0x0000000104046836 */ /* 0x000fe20000000000 */
[----:B------:R-:W-:Y:S02]  /*2ae0*/  SEL R20, R8, R7, !P1 ;  /* 0x0000000708147207 */ /* 0x000fe40004800000 */
[----:B------:R-:W-:Y:S01]  /*2af0*/  IABS R6, R5 ;  /* 0x0000000500067213 */ /* 0x000fe20000000000 */
[----:B------:R-:W-:Y:S02]  /*2b00*/  @!P2 IMAD.MOV R4, RZ, RZ, -R4 ;  /* 0x000000ffff04a224 */ /* 0x000fe400078e0a04 */
[----:B------:R-:W-:-:S03]  /*2b10*/  IMAD.MOV R19, RZ, RZ, -R20 ;  /* 0x000000ffff137224 */ /* 0x000fc600078e0a14 */
[----:B------:R-:W-:Y:S01]  /*2b20*/  SEL R18, R8, R4, !P1 ;  /* 0x0000000408127207 */ /* 0x000fe20004800000 */
[----:B------:R-:W-:-:S04]  /*2b30*/  IMAD.HI.U32 R7, R3, R11, R2 ;  /* 0x0000000b03077227 */ /* 0x000fc800078e0002 */
[----:B------:R-:W-:Y:S02]  /*2b40*/  IMAD.MOV R2, RZ, RZ, -R18 ;  /* 0x000000ffff027224 */ /* 0x000fe400078e0a12 */
[----:B------:R-:W-:-:S04]  /*2b50*/  IMAD.HI.U32 R3, R7, R6, RZ ;  /* 0x0000000607037227 */ /* 0x000fc800078e00ff */
[C---:B------:R-:W-:Y:S01]  /*2b60*/  IMAD R15, R12.reuse, R2, R15 ;  /* 0x000000020c0f7224 */ /* 0x040fe200078e020f */
[----:B------:R-:W-:Y:S01]  /*2b70*/  IADD3 R2, PT, PT, -R3, RZ, RZ ;  /* 0x000000ff03027210 */ /* 0x000fe20007ffe1ff */
[----:B------:R-:W-:-:S03]  /*2b80*/  IMAD R19, R12, R19, R37 ;  /* 0x000000130c137224 */ /* 0x000fc600078e0225 */
[----:B------:R-:W-:Y:S01]  /*2b90*/  IABS R24, R15 ;  /* 0x0000000f00187213 */ /* 0x000fe20000000000 */
[----:B------:R-:W-:Y:S01]  /*2ba0*/  IMAD R6, R39, R2, R6 ;  /* 0x0000000227067224 */ /* 0x000fe200078e0206 */
[----:B------:R-:W-:-:S03]  /*2bb0*/  IABS R4, R19 ;  /* 0x0000001300047213 */ /* 0x000fc60000000000 */
[----:B------:R-:W-:Y:S01]  /*2bc0*/  IMAD.HI.U32 R21, R7, R24, RZ ;  /* 0x0000001807157227 */ /* 0x000fe200078e00ff */
[----:B------:R-:W-:-:S03]  /*2bd0*/  ISETP.GT.U32.AND P5, PT, R39, R6, PT ;  /* 0x000000062700720c */ /* 0x000fc60003fa4070 */
[----:B------:R-:W-:-:S04]  /*2be0*/  IMAD.HI.U32 R2, R7, R4, RZ ;  /* 0x0000000407027227 */ /* 0x000fc800078e00ff */
[----:B------:R-:W-:Y:S02]  /*2bf0*/  IMAD.MOV R25, RZ, RZ, -R21 ;  /* 0x000000ffff197224 */ /* 0x000fe400078e0a15 */
[----:B------:R-:W-:Y:S02]  /*2c00*/  IMAD.MOV R11, RZ, RZ, -R2 ;  /* 0x000000ffff0b7224 */ /* 0x000fe400078e0a02 */
[C---:B------:R-:W-:Y:S02]  /*2c10*/  IMAD R24, R39.reuse, R25, R24 ;  /* 0x0000001927187224 */ /* 0x040fe400078e0218 */
[C---:B------:R-:W-:Y:S01]  /*2c20*/  IMAD R4, R39.reuse, R11, R4 ;  /* 0x0000000b27047224 */ /* 0x040fe200078e0204 */
[----:B------:R-:W-:Y:S02]  /*2c30*/  @!P5 IADD3 R6, PT, PT, R6, -R39, RZ ;  /* 0x800000270606d210 */ /* 0x000fe40007ffe0ff */
[C---:B------:R-:W-:Y:S02]  /*2c40*/  ISETP.GT.U32.AND P0, PT, R39.reuse, R24, PT ;  /* 0x000000182700720c */ /* 0x040fe40003f04070 */
[----:B------:R-:W-:-:S02]  /*2c50*/  ISETP.GT.U32.AND P3, PT, R39, R4, PT ;  /* 0x000000042700720c */ /* 0x000fc40003f64070 */
[----:B------:R-:W-:Y:S02]  /*2c60*/  ISETP.GE.U32.AND P2, PT, R6, R39, PT ;  /* 0x000000270600720c */ /* 0x000fe40003f46070 */
[-C--:B------:R-:W-:Y:S02]  /*2c70*/  LOP3.LUT R6, R5, R10.reuse, RZ, 0x3c, !PT ;  /* 0x0000000a05067212 */ /* 0x080fe400078e3cff */
[----:B------:R-:W-:Y:S02]  /*2c80*/  @!P5 IADD3 R3, PT, PT, R3, 0x1, RZ ;  /* 0x000000010303d810 */ /* 0x000fe40007ffe0ff */
[----:B------:R-:W-:Y:S02]  /*2c90*/  ISETP.GE.AND P4, PT, R6, RZ, PT ;  /* 0x000000ff0600720c */ /* 0x000fe40003f86270 */
[-C--:B------:R-:W-:Y:S01]  /*2ca0*/  LOP3.LUT R11, R15, R10.reuse, RZ, 0x3c, !PT ;  /* 0x0000000a0f0b7212 */ /* 0x080fe200078e3cff */
[--C-:B------:R-:W-:Y:S01]  /*2cb0*/  @!P0 IMAD.IADD R24, R24, 0x1, -R39.reuse ;  /* 0x0000000118188824 */ /* 0x100fe200078e0a27 */
[----:B------:R-:W-:Y:S01]  /*2cc0*/  LOP3.LUT R6, RZ, R10, RZ, 0x33, !PT ;  /* 0x0000000aff067212 */ /* 0x000fe200078e33ff */
[----:B------:R-:W-:-:S02]  /*2cd0*/  @!P3 IMAD.IADD R4, R4, 0x1, -R39 ;  /* 0x000000010404b824 */ /* 0x000fc400078e0a27 */
[----:B------:R-:W-:Y:S01]  /*2ce0*/  @P2 VIADD R3, R3, 0x1 ;  /* 0x0000000103032836 */ /* 0x000fe20000000000 */
[-C--:B------:R-:W-:Y:S01]  /*2cf0*/  ISETP.GE.U32.AND P6, PT, R24, R39.reuse, PT ;  /* 0x000000271800720c */ /* 0x080fe20003fc6070 */
[----:B------:R-:W-:Y:S01]  /*2d00*/  @!P0 VIADD R21, R21, 0x1 ;  /* 0x0000000115158836 */ /* 0x000fe20000000000 */
[----:B------:R-:W-:Y:S01]  /*2d10*/  ISETP.GE.U32.AND P5, PT, R4, R39, PT ;  /* 0x000000270400720c */ /* 0x000fe20003fa6070 */
[----:B------:R-:W-:Y:S01]  /*2d20*/  @!P3 VIADD R2, R2, 0x1 ;  /* 0x000000010202b836 */ /* 0x000fe20000000000 */
[----:B------:R-:W-:Y:S02]  /*2d30*/  LOP3.LUT R4, R19, R10, RZ, 0x3c, !PT ;  /* 0x0000000a13047212 */ /* 0x000fe400078e3cff */
[----:B------:R-:W-:Y:S02]  /*2d40*/  @!P4 IADD3 R3, PT, PT, -R3, RZ, RZ ;  /* 0x000000ff0303c210 */ /* 0x000fe40007ffe1ff */
[----:B------:R-:W-:Y:S02]  /*2d50*/  ISETP.GE.AND P0, PT, R4, RZ, PT ;  /* 0x000000ff0400720c */ /* 0x000fe40003f06270 */
[----:B------:R-:W-:-:S02]  /*2d60*/  ISETP.GE.AND P4, PT, R11, RZ, PT ;  /* 0x000000ff0b00720c */ /* 0x000fc40003f86270 */
[----:B------:R-:W-:Y:S01]  /*2d70*/  ISETP.NE.AND P2, PT, R10, RZ, PT ;  /* 0x000000ff0a00720c */ /* 0x000fe20003f45270 */
[----:B------:R-:W-:Y:S01]  /*2d80*/  @P6 VIADD R21, R21, 0x1 ;  /* 0x0000000115156836 */ /* 0x000fe20000000000 */
[----:B---3--:R-:W-:Y:S01]  /*2d90*/  MOV R4, UR14 ;  /* 0x0000000e00047c02 */ /* 0x008fe20008000f00 */
[----:B------:R-:W-:Y:S01]  /*2da0*/  @P5 VIADD R2, R2, 0x1 ;  /* 0x0000000102025836 */ /* 0x000fe20000000000 */
[----:B------:R-:W-:Y:S01]  /*2db0*/  SEL R11, R6, R3, !P2 ;  /* 0x00000003060b7207 */ /* 0x000fe20005000000 */
[----:B------:R-:W-:-:S03]  /*2dc0*/  IMAD.MOV.U32 R3, RZ, RZ, R21 ;  /* 0x000000ffff037224 */ /* 0x000fc600078e0015 */
[----:B------:R-:W-:Y:S02]  /*2dd0*/  IADD3 R24, PT, PT, -R11, RZ, RZ ;  /* 0x000000ff0b187210 */ /* 0x000fe40007ffe1ff */
[----:B------:R-:W-:Y:S01]  /*2de0*/  @!P0 IADD3 R2, PT, PT, -R2, RZ, RZ ;  /* 0x000000ff02028210 */ /* 0x000fe20007ffe1ff */
[----:B------:R-:W-:Y:S02]  /*2df0*/  @!P4 IMAD.MOV R3, RZ, RZ, -R3 ;  /* 0x000000ffff03c224 */ /* 0x000fe400078e0a03 */
[----:B------:R-:W-:Y:S01]  /*2e00*/  IMAD R24, R10, R24, R5 ;  /* 0x000000180a187224 */ /* 0x000fe200078e0205 */
[C---:B------:R-:W-:Y:S01]  /*2e10*/  SEL R21, R6.reuse, R2, !P2 ;  /* 0x0000000206157207 */ /* 0x040fe20005000000 */
[----:B------:R-:W-:Y:S01]  /*2e20*/  IMAD.U32 R5, RZ, RZ, UR15 ;  /* 0x0000000fff057e24 */ /* 0x000fe2000f8e00ff */
[----:B------:R-:W1:Y:S01]  /*2e30*/  LDCU.64 UR14, c[0x0][0x3a0] ;  /* 0x00007400ff0e77ac */ /* 0x000e620008000a00 */
[----:B------:R-:W-:Y:S01]  /*2e40*/  SEL R27, R6, R3, !P2 ;  /* 0x00000003061b7207 */ /* 0x000fe20005000000 */
[----:B0-----:R-:W-:-:S02]  /*2e50*/  IMAD.U32 R3, RZ, RZ, UR5 ;  /* 0x00000005ff037e24 */ /* 0x001fc4000f8e00ff */
[----:B------:R-:W-:Y:S01]  /*2e60*/  IMAD.MOV R2, RZ, RZ, -R21 ;  /* 0x000000ffff027224 */ /* 0x000fe200078e0a15 */
[-C--:B------:R-:W-:Y:S01]  /*2e70*/  IADD3 R18, PT, PT, R18, R5.reuse, RZ ;  /* 0x0000000512127210 */ /* 0x080fe20007ffe0ff */
[----:B------:R-:W-:Y:S01]  /*2e80*/  IMAD.MOV R26, RZ, RZ, -R27 ;  /* 0x000000ffff1a7224 */ /* 0x000fe200078e0a1b */
[----:B------:R-:W-:Y:S01]  /*2e90*/  IADD3 R0, PT, PT, R0, R5, RZ ;  /* 0x0000000500007210 */ /* 0x000fe20007ffe0ff */
[----:B------:R-:W-:Y:S01]  /*2ea0*/  IMAD.IADD R20, R20, 0x1, R5 ;  /* 0x0000000114147824 */ /* 0x000fe200078e0205 */
[C---:B------:R-:W-:Y:S01]  /*2eb0*/  IADD3 R35, PT, PT, R37.reuse, 0x500, RZ ;  /* 0x0000050025237810 */ /* 0x040fe20007ffe0ff */
[C---:B------:R-:W-:Y:S02]  /*2ec0*/  IMAD R19, R10.reuse, R2, R19 ;  /* 0x000000020a137224 */ /* 0x040fe400078e0213 */
[----:B------:R-:W-:Y:S01]  /*2ed0*/  VIADD R41, R37, 0x600 ;  /* 0x0000060025297836 */ /* 0x000fe20000000000 */
[----:B------:R-:W-:Y:S01]  /*2ee0*/  IADD3 R43, PT, PT, RZ, -R13, RZ ;  /* 0x8000000dff2b7210 */ /* 0x000fe20007ffe0ff */
[----:B------:R-:W-:Y:S01]  /*2ef0*/  IMAD R15, R10, R26, R15 ;  /* 0x0000001a0a0f7224 */ /* 0x000fe200078e020f */
[----:B------:R-:W0:Y:S01]  /*2f00*/  LDCU UR5, c[0x0][0x3e0] ;  /* 0x00007c00ff0577ac */ /* 0x000e220008000800 */
[----:B------:R-:W-:-:S02]  /*2f10*/  IMAD R20, R20, R4, R3 ;  /* 0x0000000414147224 */ /* 0x000fc400078e0203 */
[--C-:B------:R-:W-:Y:S02]  /*2f20*/  IMAD R18, R18, R4, R3.reuse ;  /* 0x0000000412127224 */ /* 0x100fe400078e0203 */
[----:B------:R-:W-:Y:S01]  /*2f30*/  IMAD.U32 R2, RZ, RZ, UR4 ;  /* 0x00000004ff027e24 */ /* 0x000fe2000f8e00ff */
[----:B------:R-:W-:Y:S01]  /*2f40*/  IADD3 R19, PT, PT, R19, R20, RZ ;  /* 0x0000001413137210 */ /* 0x000fe20007ffe0ff */
[----:B------:R-:W-:Y:S01]  /*2f50*/  IMAD R25, R0, R4, R3 ;  /* 0x0000000400197224 */ /* 0x000fe200078e0203 */
[----:B-1----:R-:W-:Y:S01]  /*2f60*/  MOV R20, UR14 ;  /* 0x0000000e00147c02 */ /* 0x002fe20008000f00 */
[----:B------:R-:W-:Y:S01]  /*2f70*/  IMAD.IADD R18, R15, 0x1, R18 ;  /* 0x000000010f127824 */ /* 0x000fe200078e0212 */
[----:B------:R-:W-:Y:S01]  /*2f80*/  IADD3 R15, PT, PT, R21, R2, RZ ;  /* 0x00000002150f7210 */ /* 0x000fe20007ffe0ff */
[----:B------:R-:W-:Y:S02]  /*2f90*/  IMAD.IADD R24, R24, 0x1, R25 ;  /* 0x0000000118187824 */ /* 0x000fe400078e0219 */
[----:B----4-:R-:W-:-:S02]  /*2fa0*/  IMAD.U32 R0, RZ, RZ, UR6 ;  /* 0x00000006ff007e24 */ /* 0x010fc4000f8e00ff */
[--C-:B------:R-:W-:Y:S02]  /*2fb0*/  IMAD.IADD R11, R11, 0x1, R2.reuse ;  /* 0x000000010b0b7824 */ /* 0x100fe400078e0202 */
[----:B------:R-:W-:Y:S02]  /*2fc0*/  IMAD.IADD R27, R27, 0x1, R2 ;  /* 0x000000011b1b7824 */ /* 0x000fe400078e0202 */
[----:B------:R-:W-:Y:S02]  /*2fd0*/  IMAD.U32 R21, RZ, RZ, UR15 ;  /* 0x0000000fff157e24 */ /* 0x000fe4000f8e00ff */
[-C--:B------:R-:W-:Y:S02]  /*2fe0*/  IMAD R15, R15, R0.reuse, R19 ;  /* 0x000000000f0f7224 */ /* 0x080fe400078e0213 */
[-C--:B------:R-:W-:Y:S02]  /*2ff0*/  IMAD R11, R11, R0.reuse, R24 ;  /* 0x000000000b0b7224 */ /* 0x080fe400078e0218 */
[----:B------:R-:W-:-:S02]  /*3000*/  IMAD R19, R27, R0, R18 ;  /* 0x000000001b137224 */ /* 0x000fc400078e0212 */
[----:B------:R-:W-:-:S04]  /*3010*/  IMAD.WIDE R24, R11, 0x4, R20 ;  /* 0x000000040b187825 */ /* 0x000fc800078e0214 */
[--C-:B------:R-:W-:Y:S02]  /*3020*/  IMAD.WIDE R26, R15, 0x4, R20.reuse ;  /* 0x000000040f1a7825 */ /* 0x100fe400078e0214 */
[----:B------:R-:W2:Y:S02]  /*3030*/  LDG.E R24, desc[UR8][R24.64] ;  /* 0x0000000818187981 */ /* 0x000ea4000c1e1900 */
[----:B------:R-:W-:Y:S02]  /*3040*/  IMAD.WIDE R18, R19, 0x4, R20 ;  /* 0x0000000413127825 */ /* 0x000fe400078e0214 */
[----:B------:R-:W2:Y:S04]  /*3050*/  LDG.E R15, desc[UR8][R26.64] ;  /* 0x000000081a0f7981 */ /* 0x000ea8000c1e1900 */
[----:B------:R1:W2:Y:S01]  /*3060*/  LDG.E R28, desc[UR8][R18.64] ;  /* 0x00000008121c7981 */ /* 0x0002a2000c1e1900 */
[----:B------:R-:W-:Y:S01]  /*3070*/  IMAD.MOV R29, RZ, RZ, -R13 ;  /* 0x000000ffff1d7224 */ /* 0x000fe200078e0a0d */
[----:B------:R-:W-:-:S03]  /*3080*/  IADD3 R11, PT, PT, R37, 0x300, RZ ;  /* 0x00000300250b7810 */ /* 0x000fc60007ffe0ff */
[----:B------:R-:W-:Y:S01]  /*3090*/  IMAD R29, R29, R14, RZ ;  /* 0x0000000e1d1d7224 */ /* 0x000fe200078e02ff */
[----:B------:R-:W-:Y:S01]  /*30a0*/  IABS R31, R11 ;  /* 0x0000000b001f7213 */ /* 0x000fe20000000000 */
[----:B-1----:R-:W-:Y:S02]  /*30b0*/  IMAD.MOV.U32 R18, RZ, RZ, RZ ;  /* 0x000000ffff127224 */ /* 0x002fe400078e00ff */
[----:B------:R-:W-:Y:S02]  /*30c0*/  IMAD.MOV.U32 R19, RZ, RZ, R13 ;  /* 0x000000ffff137224 */ /* 0x000fe400078e000d */
[----:B------:R-:W-:Y:S01]  /*30d0*/  IMAD.HI.U32 R32, R13, R29, R18 ;  /* 0x0000001d0d207227 */ /* 0x000fe200078e0012 */
[----:B------:R-:W-:-:S05]  /*30e0*/  MOV R29, R31 ;  /* 0x0000001f001d7202 */ /* 0x000fca0000000f00 */
[----:B------:R-:W-:-:S04]  /*30f0*/  IMAD.HI.U32 R26, R32, R29, RZ ;  /* 0x0000001d201a7227 */ /* 0x000fc800078e00ff */
[----:B------:R-:W-:Y:S01]  /*3100*/  IMAD.MOV R32, RZ, RZ, -R26 ;  /* 0x000000ffff207224 */ /* 0x000fe200078e0a1a */
[----:B------:R-:W-:Y:S01]  /*3110*/  IADD3 R25, PT, PT, R37, 0x400, RZ ;  /* 0x0000040025197810 */ /* 0x000fe20007ffe0ff */
[----:B------:R-:W-:Y:S02]  /*3120*/  IMAD.MOV R27, RZ, RZ, -R13 ;  /* 0x000000ffff1b7224 */ /* 0x000fe400078e0a0d */
[----:B------:R-:W-:Y:S01]  /*3130*/  IMAD R32, R14, R32, R29 ;  /* 0x000000200e207224 */ /* 0x000fe200078e021d */
[----:B------:R-:W-:Y:S01]  /*3140*/  IABS R29, R25 ;  /* 0x00000019001d7213 */ /* 0x000fe20000000000 */
[----:B------:R-:W-:-:S03]  /*3150*/  IMAD R27, R27, R14, RZ ;  /* 0x0000000e1b1b7224 */ /* 0x000fc600078e02ff */
[----:B------:R-:W-:Y:S01]  /*3160*/  ISETP.GT.U32.AND P4, PT, R9, R32, PT ;  /* 0x000000200900720c */ /* 0x000fe20003f84070 */
[----:B------:R-:W-:-:S04]  /*3170*/  IMAD.HI.U32 R18, R13, R27, R18 ;  /* 0x0000001b0d127227 */ /* 0x000fc800078e0012 */
[----:B------:R-:W-:-:S04]  /*3180*/  IMAD.MOV.U32 R27, RZ, RZ, R29 ;  /* 0x000000ffff1b7224 */ /* 0x000fc800078e001d */
[----:B------:R-:W-:-:S04]  /*3190*/  IMAD.HI.U32 R31, R18, R27, RZ ;  /* 0x0000001b121f7227 */ /* 0x000fc800078e00ff */
[----:B------:R-:W-:Y:S02]  /*31a0*/  HFMA2 R18, -RZ, RZ, 0, 0 ;  /* 0x00000000ff127431 */ /* 0x000fe400000001ff */
[----:B------:R-:W-:Y:S02]  /*31b0*/  @!P4 IMAD.IADD R32, R32, 0x1, -R14 ;  /* 0x000000012020c824 */ /* 0x000fe400078e0a0e */
[----:B------:R-:W-:Y:S02]  /*31c0*/  IMAD.MOV R33, RZ, RZ, -R13 ;  /* 0x000000ffff217224 */ /* 0x000fe400078e0a0d */
[----:B------:R-:W-:Y:S01]  /*31d0*/  IMAD.MOV R29, RZ, RZ, -R31 ;  /* 0x000000ffff1d7224 */ /* 0x000fe200078e0a1f */
[----:B------:R-:W-:Y:S01]  /*31e0*/  ISETP.GE.U32.AND P0, PT, R32, R9, PT ;  /* 0x000000092000720c */ /* 0x000fe20003f06070 */
[----:B------:R-:W-:Y:S01]  /*31f0*/  IMAD R33, R33, R14, RZ ;  /* 0x0000000e21217224 */ /* 0x000fe200078e02ff */
[----:B------:R-:W-:Y:S01]  /*3200*/  IABS R34, R35 ;  /* 0x0000002300227213 */ /* 0x000fe20000000000 */
[----:B------:R-:W-:Y:S01]  /*3210*/  IMAD R32, R14, R29, R27 ;  /* 0x0000001d0e207224 */ /* 0x000fe200078e021b */
[----:B------:R-:W-:Y:S01]  /*3220*/  LOP3.LUT R29, R11, R12, RZ, 0x3c, !PT ;  /* 0x0000000c0b1d7212 */ /* 0x000fe200078e3cff */
[----:B------:R-:W-:-:S03]  /*3230*/  IMAD.HI.U32 R18, R13, R33, R18 ;  /* 0x000000210d127227 */ /* 0x000fc600078e0012 */
[----:B------:R-:W-:Y:S01]  /*3240*/  ISETP.GT.U32.AND P3, PT, R9, R32, PT ;  /* 0x000000200900720c */ /* 0x000fe20003f64070 */
[----:B------:R-:W-:Y:S01]  /*3250*/  IMAD.MOV.U32 R19, RZ, RZ, R34 ;  /* 0x000000ffff137224 */ /* 0x000fe200078e0022 */
[----:B------:R-:W-:Y:S02]  /*3260*/  ISETP.GE.AND P5, PT, R29, RZ, PT ;  /* 0x000000ff1d00720c */ /* 0x000fe40003fa6270 */
[----:B------:R-:W-:Y:S01]  /*3270*/  @!P4 IADD3 R26, PT, PT, R26, 0x1, RZ ;  /* 0x000000011a1ac810 */ /* 0x000fe20007ffe0ff */
[----:B------:R-:W-:-:S04]  /*3280*/  IMAD.HI.U32 R27, R18, R19, RZ ;  /* 0x00000013121b7227 */ /* 0x000fc800078e00ff */
[----:B------:R-:W-:Y:S02]  /*3290*/  IMAD.MOV R34, RZ, RZ, -R27 ;  /* 0x000000ffff227224 */ /* 0x000fe400078e0a1b */
[----:B------:R-:W-:Y:S02]  /*32a0*/  IMAD.MOV R29, RZ, RZ, -R13 ;  /* 0x000000ffff1d7224 */ /* 0x000fe400078e0a0d */
[----:B------:R-:W-:Y:S01]  /*32b0*/  @P0 VIADD R26, R26, 0x1 ;  /* 0x000000011a1a0836 */ /* 0x000fe20000000000 */
[----:B------:R-:W-:Y:S01]  /*32c0*/  @!P3 IADD3 R32, PT, PT, R32, -R14, RZ ;  /* 0x8000000e2020b210 */ /* 0x000fe20007ffe0ff */
[----:B------:R-:W-:Y:S02]  /*32d0*/  IMAD R34, R14, R34, R19 ;  /* 0x000000220e227224 */ /* 0x000fe400078e0213 */
[----:B------:R-:W-:Y:S01]  /*32e0*/  IMAD R29, R29, R14, RZ ;  /* 0x0000000e1d1d7224 */ /* 0x000fe200078e02ff */
[----:B------:R-:W-:Y:S01]  /*32f0*/  @!P5 IADD3 R26, PT, PT, -R26, RZ, RZ ;  /* 0x000000ff1a1ad210 */ /* 0x000fe20007ffe1ff */
[----:B------:R-:W-:-:S02]  /*3300*/  IMAD.MOV.U32 R18, RZ, RZ, RZ ;  /* 0x000000ffff127224 */ /* 0x000fc400078e00ff */
[----:B------:R-:W-:Y:S01]  /*3310*/  IMAD.MOV.U32 R19, RZ, RZ, R13 ;  /* 0x000000ffff137224 */ /* 0x000fe200078e000d */
[----:B------:R-:W-:Y:S02]  /*3320*/  ISETP.GE.U32.AND P6, PT, R32, R9, PT ;  /* 0x000000092000720c */ /* 0x000fe40003fc6070 */
[----:B------:R-:W-:Y:S01]  /*3330*/  SEL R26, R8, R26, !P1 ;  /* 0x0000001a081a7207 */ /* 0x000fe20004800000 */
[----:B------:R-:W-:Y:S01]  /*3340*/  IMAD.HI.U32 R29, R13, R29, R18 ;  /* 0x0000001d0d1d7227 */ /* 0x000fe200078e0012 */
[----:B------:R-:W-:Y:S02]  /*3350*/  IABS R38, R41 ;  /* 0x0000002900267213 */ /* 0x000fe40000000000 */
[----:B------:R-:W-:Y:S01]  /*3360*/  LOP3.LUT R32, R25, R12, RZ, 0x3c, !PT ;  /* 0x0000000c19207212 */ /* 0x000fe200078e3cff */
[----:B------:R-:W-:Y:S01]  /*3370*/  IMAD.MOV R19, RZ, RZ, -R13 ;  /* 0x000000ffff137224 */ /* 0x000fe200078e0a0d */
[----:B------:R-:W-:Y:S01]  /*3380*/  IADD3 R18, PT, PT, -R26, RZ, RZ ;  /* 0x000000ff1a127210 */ /* 0x000fe20007ffe1ff */
[----:B------:R-:W-:Y:S01]  /*3390*/  IMAD.HI.U32 R29, R29, R38, RZ ;  /* 0x000000261d1d7227 */ /* 0x000fe200078e00ff */
[----:B------:R-:W-:-:S03]  /*33a0*/  ISETP.GE.AND P4, PT, R32, RZ, PT ;  /* 0x000000ff2000720c */ /* 0x000fc60003f86270 */
[----:B------:R-:W-:Y:S01]  /*33b0*/  @!P3 VIADD R31, R31, 0x1 ;  /* 0x000000011f1fb836 */ /* 0x000fe20000000000 */
[----:B------:R-:W-:Y:S01]  /*33c0*/  ISETP.GT.U32.AND P0, PT, R9, R34, PT ;  /* 0x000000220900720c */ /* 0x000fe20003f04070 */
[----:B------:R-:W-:Y:S01]  /*33d0*/  IMAD R11, R12, R18, R11 ;  /* 0x000000120c0b7224 */ /* 0x000fe200078e020b */
[----:B------:R-:W-:Y:S01]  /*33e0*/  IADD3 R33, PT, PT, -R29, RZ, RZ ;  /* 0x000000ff1d217210 */ /* 0x000fe20007ffe1ff */
[----:B------:R-:W-:Y:S02]  /*33f0*/  IMAD R32, R19, R14, RZ ;  /* 0x0000000e13207224 */ /* 0x000fe400078e02ff */
[----:B------:R-:W-:Y:S02]  /*3400*/  IMAD.MOV.U32 R18, RZ, RZ, RZ ;  /* 0x000000ffff127224 */ /* 0x000fe400078e00ff */
[----:B------:R-:W-:Y:S02]  /*3410*/  IMAD.MOV.U32 R19, RZ, RZ, R13 ;  /* 0x000000ffff137224 */ /* 0x000fe400078e000d */
[----:B------:R-:W-:-:S02]  /*3420*/  @P6 VIADD R31, R31, 0x1 ;  /* 0x000000011f1f6836 */ /* 0x000fc40000000000 */
[----:B------:R-:W-:-:S04]  /*3430*/  IMAD.HI.U32 R32, R13, R32, R18 ;  /* 0x000000200d207227 */ /* 0x000fc800078e0012 */
[----:B------:R-:W-:Y:S02]  /*3440*/  IMAD.MOV.U32 R19, RZ, RZ, R31 ;  /* 0x000000ffff137224 */ /* 0x000fe400078e001f */
[----:B------:R-:W-:Y:S02]  /*3450*/  IMAD R38, R14, R33, R38 ;  /* 0x000000210e267224 */ /* 0x000fe400078e0226 */
[----:B------:R-:W-:-:S03]  /*3460*/  @!P4 IMAD.MOV R19, RZ, RZ, -R19 ;  /* 0x000000ffff13c224 */ /* 0x000fc600078e0a13 */
[----:B------:R-:W-:Y:S02]  /*3470*/  ISETP.GT.U32.AND P4, PT, R9, R38, PT ;  /* 0x000000260900720c */ /* 0x000fe40003f84070 */
[----:B------:R-:W-:Y:S02]  /*3480*/  @!P0 IADD3 R34, PT, PT, R34, -R14, RZ ;  /* 0x8000000e22228210 */ /* 0x000fe40007ffe0ff */
[----:B------:R-:W-:Y:S02]  /*3490*/  IABS R36, R11 ;  /* 0x0000000b00247213 */ /* 0x000fe40000000000 */
[----:B------:R-:W-:Y:S02]  /*34a0*/  LOP3.LUT R18, R35, R12, RZ, 0x3c, !PT ;  /* 0x0000000c23127212 */ /* 0x000fe400078e3cff */
[----:B------:R-:W-:Y:S02]  /*34b0*/  ISETP.GE.U32.AND P5, PT, R34, R9, PT ;  /* 0x000000092200720c */ /* 0x000fe40003fa6070 */
[----:B------:R-:W-:Y:S01]  /*34c0*/  ISETP.GE.AND P3, PT, R18, RZ, PT ;  /* 0x000000ff1200720c */ /* 0x000fe20003f66270 */
[----:B------:R-:W-:Y:S01]  /*34d0*/  IMAD.HI.U32 R18, R7, R36, RZ ;  /* 0x0000002407127227 */ /* 0x000fe200078e00ff */
[----:B------:R-:W-:-:S02]  /*34e0*/  IADD3 R31, PT, PT, R37, 0x700, RZ ;  /* 0x00000700251f7810 */ /* 0x000fc40007ffe0ff */
[----:B------:R-:W-:Y:S02]  /*34f0*/  SEL R34, R8, R19, !P1 ;  /* 0x0000001308227207 */ /* 0x000fe40004800000 */
[----:B------:R-:W-:Y:S02]  /*3500*/  IABS R33, R31 ;  /* 0x0000001f00217213 */ /* 0x000fe40000000000 */
[----:B------:R-:W-:Y:S01]  /*3510*/  @!P4 IADD3 R38, PT, PT, R38, -R14, RZ ;  /* 0x8000000e2626c210 */ /* 0x000fe20007ffe0ff */
[----:B------:R-:W-:Y:S02]  /*3520*/  IMAD.MOV R19, RZ, RZ, -R34 ;  /* 0x000000ffff137224 */ /* 0x000fe400078e0a22 */
[----:B------:R-:W-:Y:S01]  /*3530*/  @!P0 VIADD R27, R27, 0x1 ;  /* 0x000000011b1b8836 */ /* 0x000fe20000000000 */
[----:B------:R-:W-:Y:S01]  /*3540*/  ISETP.GE.U32.AND P6, PT, R38, R9, PT ;  /* 0x000000092600720c */ /* 0x000fe20003fc6070 */
[----:B------:R-:W-:Y:S01]  /*3550*/  IMAD R19, R12, R19, R25 ;  /* 0x000000130c137224 */ /* 0x000fe200078e0219 */
[----:B------:R-:W-:-:S02]  /*3560*/  LOP3.LUT R25, R41, R12, RZ, 0x3c, !PT ;  /* 0x0000000c29197212 */ /* 0x000fc400078e3cff */
[----:B------:R-:W-:Y:S02]  /*3570*/  @P5 IADD3 R27, PT, PT, R27, 0x1, RZ ;  /* 0x000000011b1b5810 */ /* 0x000fe40007ffe0ff */
[----:B------:R-:W-:Y:S01]  /*3580*/  ISETP.GE.AND P5, PT, R25, RZ, PT ;  /* 0x000000ff1900720c */ /* 0x000fe20003fa6270 */
[----:B------:R-:W-:Y:S02]  /*3590*/  @!P4 VIADD R29, R29, 0x1 ;  /* 0x000000011d1dc836 */ /* 0x000fe40000000000 */
[----:B------:R-:W-:-:S04]  /*35a0*/  @!P3 IMAD.MOV R27, RZ, RZ, -R27 ;  /* 0x000000ffff1bb224 */ /* 0x000fc800078e0a1b */
[----:B------:R-:W-:-:S06]  /*35b0*/  @P6 VIADD R29, R29, 0x1 ;  /* 0x000000011d1d6836 */ /* 0x000fcc0000000000 */
[----:B------:R-:W-:Y:S01]  /*35c0*/  @!P5 IMAD.MOV R29, RZ, RZ, -R29 ;  /* 0x000000ffff1dd224 */ /* 0x000fe200078e0a1d */
[----:B------:R-:W-:Y:S02]  /*35d0*/  IADD3 R26, PT, PT, R26, R5, RZ ;  /* 0x000000051a1a7210 */ /* 0x000fe40007ffe0ff */
[----:B--2---:R-:W-:Y:S01]  /*35e0*/  IADD3 R15, PT, PT, R28, R24, R15 ;  /* 0x000000181c0f7210 */ /* 0x004fe20007ffe00f */
[----:B------:R-:W-:Y:S02]  /*35f0*/  IMAD.MOV R28, RZ, RZ, -R18 ;  /* 0x000000ffff1c7224 */ /* 0x000fe400078e0a12 */
[----:B------:R-:W-:-:S04]  /*3600*/  IMAD.HI.U32 R24, R32, R33, RZ ;  /* 0x0000002120187227 */ /* 0x000fc800078e00ff */
[----:B------:R-:W-:Y:S01]  /*3610*/  IMAD R28, R39, R28, R36 ;  /* 0x0000001c271c7224 */ /* 0x000fe200078e0224 */
[----:B------:R-:W-:-:S04]  /*3620*/  IADD3 R32, PT, PT, -R24, RZ, RZ ;  /* 0x000000ff18207210 */ /* 0x000fc80007ffe1ff */
[----:B------:R-:W-:Y:S01]  /*3630*/  ISETP.GT.U32.AND P0, PT, R39, R28, PT ;  /* 0x0000001c2700720c */ /* 0x000fe20003f04070 */
[----:B------:R-:W-:Y:S01]  /*3640*/  IMAD R32, R14, R32, R33 ;  /* 0x000000200e207224 */ /* 0x000fe200078e0221 */
[----:B------:R-:W-:Y:S02]  /*3650*/  SEL R36, R8, R27, !P1 ;  /* 0x0000001b08247207 */ /* 0x000fe40004800000 */
[----:B------:R-:W-:Y:S02]  /*3660*/  IABS R27, R19 ;  /* 0x00000013001b7213 */ /* 0x000fe40000000000 */
[----:B------:R-:W-:-:S03]  /*3670*/  ISETP.GT.U32.AND P6, PT, R9, R32, PT ;  /* 0x000000200900720c */ /* 0x000fc60003fc4070 */
[----:B------:R-:W-:-:S04]  /*3680*/  IMAD.MOV.U32 R38, RZ, RZ, R27 ;  /* 0x000000ffff267224 */ /* 0x000fc800078e001b */
[----:B------:R-:W-:Y:S02]  /*3690*/  @!P0 IMAD.IADD R28, R28, 0x1, -R39 ;  /* 0x000000011c1c8824 */ /* 0x000fe400078e0a27 */
[----:B------:R-:W-:Y:S02]  /*36a0*/  IMAD.MOV R25, RZ, RZ, -R36 ;  /* 0x000000ffff197224 */ /* 0x000fe400078e0a24 */
[----:B------:R-:W-:Y:S01]  /*36b0*/  IMAD.HI.U32 R27, R7, R38, RZ ;  /* 0x00000026071b7227 */ /* 0x000fe200078e00ff */
[----:B------:R-:W-:Y:S02]  /*36c0*/  ISETP.GE.U32.AND P3, PT, R28, R39, PT ;  /* 0x000000271c00720c */ /* 0x000fe40003f66070 */
[----:B------:R-:W-:Y:S01]  /*36d0*/  SEL R28, R8, R29, !P1 ;  /* 0x0000001d081c7207 */ /* 0x000fe20004800000 */
[----:B------:R-:W-:Y:S01]  /*36e0*/  IMAD R35, R12, R25, R35 ;  /* 0x000000190c237224 */ /* 0x000fe200078e0223 */
[----:B------:R-:W-:Y:S01]  /*36f0*/  IADD3 R25, PT, PT, -R27, RZ, RZ ;  /* 0x000000ff1b197210 */ /* 0x000fe20007ffe1ff */
[----:B------:R-:W-:-:S02]  /*3700*/  @!P6 IMAD.IADD R32, R32, 0x1, -R14 ;  /* 0x000000012020e824 */ /* 0x000fc400078e0a0e */
[----:B------:R-:W-:Y:S01]  /*3710*/  IMAD.MOV R29, RZ, RZ, -R28 ;  /* 0x000000ffff1d7224 */ /* 0x000fe200078e0a1c */
[----:B------:R-:W-:Y:S01]  /*3720*/  @!P0 IADD3 R18, PT, PT, R18, 0x1, RZ ;  /* 0x0000000112128810 */ /* 0x000fe20007ffe0ff */
[----:B------:R-:W-:Y:S01]  /*3730*/  IMAD R38, R39, R25, R38 ;  /* 0x0000001927267224 */ /* 0x000fe200078e0226 */
[----:B------:R-:W-:Y:S01]  /*3740*/  ISETP.GE.U32.AND P4, PT, R32, R9, PT ;  /* 0x000000092000720c */ /* 0x000fe20003f86070 */
[----:B------:R-:W-:Y:S01]  /*3750*/  IMAD R41, R12, R29, R41 ;  /* 0x0000001d0c297224 */ /* 0x000fe200078e0229 */
[----:B------:R-:W-:Y:S01]  /*3760*/  LOP3.LUT R29, R31, R12, RZ, 0x3c, !PT ;  /* 0x0000000c1f1d7212 */ /* 0x000fe200078e3cff */
[----:B------:R-:W-:Y:S01]  /*3770*/  @P3 VIADD R18, R18, 0x1 ;  /* 0x0000000112123836 */ /* 0x000fe20000000000 */
[----:B------:R-:W-:Y:S02]  /*3780*/  IABS R40, R35 ;  /* 0x0000002300287213 */ /* 0x000fe40000000000 */
[----:B------:R-:W-:Y:S02]  /*3790*/  ISETP.GE.AND P3, PT, R29, RZ, PT ;  /* 0x000000ff1d00720c */ /* 0x000fe40003f66270 */
[----:B------:R-:W-:-:S02]  /*37a0*/  ISETP.GT.U32.AND P5, PT, R39, R38, PT ;  /* 0x000000262700720c */ /* 0x000fc40003fa4070 */
[----:B------:R-:W-:Y:S01]  /*37b0*/  @!P6 IADD3 R24, PT, PT, R24, 0x1, RZ ;  /* 0x000000011818e810 */ /* 0x000fe20007ffe0ff */
[----:B------:R-:W-:Y:S01]  /*37c0*/  IMAD.HI.U32 R25, R7, R40, RZ ;  /* 0x0000002807197227 */ /* 0x000fe200078e00ff */
[----:B------:R-:W-:Y:S02]  /*37d0*/  LOP3.LUT R29, R11, R10, RZ, 0x3c, !PT ;  /* 0x0000000a0b1d7212 */ /* 0x000fe400078e3cff */
[----:B------:R-:W-:Y:S01]  /*37e0*/  IABS R32, R41 ;  /* 0x0000002900207213 */ /* 0x000fe20000000000 */
[----:B------:R-:W-:Y:S01]  /*37f0*/  @P4 VIADD R24, R24, 0x1 ;  /* 0x0000000118184836 */ /* 0x000fe20000000000 */
[----:B------:R-:W-:Y:S02]  /*3800*/  ISETP.GE.AND P4, PT, R29, RZ, PT ;  /* 0x000000ff1d00720c */ /* 0x000fe40003f86270 */
[----:B------:R-:W-:Y:S01]  /*3810*/  IADD3 R33, PT, PT, -R25, RZ, RZ ;  /* 0x000000ff19217210 */ /* 0x000fe20007ffe1ff */
[----:B------:R-:W-:Y:S01]  /*3820*/  IMAD.HI.U32 R29, R7, R32, RZ ;  /* 0x00000020071d7227 */ /* 0x000fe200078e00ff */
[----:B------:R-:W-:-:S03]  /*3830*/  @!P3 IADD3 R24, PT, PT, -R24, RZ, RZ ;  /* 0x000000ff1818b210 */ /* 0x000fc60007ffe1ff */
[----:B------:R-:W-:Y:S01]  /*3840*/  @!P5 IMAD.IADD R38, R38, 0x1, -R39 ;  /* 0x000000012626d824 */ /* 0x000fe200078e0a27 */
[----:B------:R-:W-:Y:S01]  /*3850*/  SEL R24, R8, R24, !P1 ;  /* 0x0000001808187207 */ /* 0x000fe20004800000 */
[----:B------:R-:W-:Y:S02]  /*3860*/  IMAD R40, R39, R33, R40 ;  /* 0x0000002127287224 */ /* 0x000fe400078e0228 */
[----:B------:R-:W-:Y:S01]  /*3870*/  IMAD.MOV R33, RZ, RZ, -R29 ;  /* 0x000000ffff217224 */ /* 0x000fe200078e0a1d */
[----:B------:R-:W-:Y:S02]  /*3880*/  ISETP.GE.U32.AND P6, PT, R38, R39, PT ;  /* 0x000000272600720c */ /* 0x000fe40003fc6070 */
[----:B------:R-:W-:Y:S01]  /*3890*/  LOP3.LUT R38, R19, R10, RZ, 0x3c, !PT ;  /* 0x0000000a13267212 */ /* 0x000fe200078e3cff */
[----:B------:R-:W-:Y:S01]  /*38a0*/  IMAD R32, R39, R33, R32 ;  /* 0x0000002127207224 */ /* 0x000fe200078e0220 */
[----:B------:R-:W-:Y:S01]  /*38b0*/  @!P4 IADD3 R18, PT, PT, -R18, RZ, RZ ;  /* 0x000000ff1212c210 */ /* 0x000fe20007ffe1ff */
[----:B------:R-:W-:-:S02]  /*38c0*/  IMAD.MOV R33, RZ, RZ, -R24 ;  /* 0x000000ffff217224 */ /* 0x000fc400078e0a18 */
[----:B------:R-:W-:Y:S01]  /*38d0*/  @!P5 VIADD R27, R27, 0x1 ;  /* 0x000000011b1bd836 */ /* 0x000fe20000000000 */
[----:B------:R-:W-:Y:S01]  /*38e0*/  ISETP.GE.AND P5, PT, R38, RZ, PT ;  /* 0x000000ff2600720c */ /* 0x000fe20003fa6270 */
[----:B------:R-:W-:Y:S01]  /*38f0*/  IMAD R31, R12, R33, R31 ;  /* 0x000000210c1f7224 */ /* 0x000fe200078e021f */
[----:B------:R-:W-:Y:S02]  /*3900*/  SEL R33, R6, R18, !P2 ;  /* 0x0000001206217207 */ /* 0x000fe40005000000 */
[----:B------:R-:W-:Y:S01]  /*3910*/  ISETP.GT.U32.AND P4, PT, R39, R32, PT ;  /* 0x000000202700720c */ /* 0x000fe20003f84070 */
[----:B------:R-:W-:Y:S02]  /*3920*/  @P6 VIADD R27, R27, 0x1 ;  /* 0x000000011b1b6836 */ /* 0x000fe40000000000 */
[----:B------:R-:W-:Y:S01]  /*3930*/  IMAD.MOV R45, RZ, RZ, -R33 ;  /* 0x000000ffff2d7224 */ /* 0x000fe200078e0a21 */
[----:B------:R-:W-:-:S03]  /*3940*/  IABS R18, R31 ;  /* 0x0000001f00127213 */ /* 0x000fc60000000000 */
[----:B------:R-:W-:Y:S01]  /*3950*/  IMAD R45, R10, R45, R11 ;  /* 0x0000002d0a2d7224 */ /* 0x000fe200078e020b */
[----:B------:R-:W-:Y:S01]  /*3960*/  LOP3.LUT R11, R35, R10, RZ, 0x3c, !PT ;  /* 0x0000000a230b7212 */ /* 0x000fe200078e3cff */
[----:B------:R-:W-:-:S03]  /*3970*/  @!P5 IMAD.MOV R27, RZ, RZ, -R27 ;  /* 0x000000ffff1bd224 */ /* 0x000fc600078e0a1b */
[----:B------:R-:W-:Y:S01]  /*3980*/  ISETP.GE.AND P5, PT, R11, RZ, PT ;  /* 0x000000ff0b00720c */ /* 0x000fe20003fa6270 */
[----:B------:R-:W-:Y:S01]  /*3990*/  @!P4 IMAD.IADD R32, R32, 0x1, -R39 ;  /* 0x000000012020c824 */ /* 0x000fe200078e0a27 */
[----:B------:R-:W-:Y:S01]  /*39a0*/  SEL R11, R6, R27, !P2 ;  /* 0x0000001b060b7207 */ /* 0x000fe20005000000 */
[----:B------:R-:W-:Y:S02]  /*39b0*/  IMAD R38, R26, R4, R3 ;  /* 0x000000041a267224 */ /* 0x000fe400078e0203 */
[----:B------:R-:W-:Y:S01]  /*39c0*/  IMAD.HI.U32 R26, R7, R18, RZ ;  /* 0x00000012071a7227 */ /* 0x000fe200078e00ff */
[----:B------:R-:W-:-:S03]  /*39d0*/  ISETP.GE.U32.AND P6, PT, R32, R39, PT ;  /* 0x000000272000720c */ /* 0x000fc60003fc6070 */
[----:B------:R-:W-:Y:S02]  /*39e0*/  IMAD.MOV R27, RZ, RZ, -R11 ;  /* 0x000000ffff1b7224 */ /* 0x000fe400078e0a0b */
[----:B------:R-:W-:Y:S01]  /*39f0*/  IMAD.MOV R32, RZ, RZ, -R26 ;  /* 0x000000ffff207224 */ /* 0x000fe200078e0a1a */
[----:B------:R-:W-:Y:S01]  /*3a00*/  IADD3 R45, PT, PT, R45, R38, RZ ;  /* 0x000000262d2d7210 */ /* 0x000fe20007ffe0ff */
[----:B------:R-:W-:Y:S01]  /*3a10*/  IMAD R27, R10, R27, R19 ;  /* 0x0000001b0a1b7224 */ /* 0x000fe200078e0213 */
[----:B------:R-:W-:Y:S01]  /*3a20*/  MOV R19, R13 ;  /* 0x0000000d00137202 */ /* 0x000fe20000000f00 */
[----:B------:R-:W-:Y:S02]  /*3a30*/  IMAD R32, R39, R32, R18 ;  /* 0x0000002027207224 */ /* 0x000fe400078e0212 */
[----:B------:R-:W-:Y:S02]  /*3a40*/  IMAD R38, R43, R14, RZ ;  /* 0x0000000e2b267224 */ /* 0x000fe400078e02ff */
[----:B------:R-:W-:-:S02]  /*3a50*/  IMAD.MOV.U32 R18, RZ, RZ, RZ ;  /* 0x000000ffff127224 */ /* 0x000fc400078e00ff */
[----:B------:R-:W-:Y:S02]  /*3a60*/  VIADD R43, R37, 0x800 ;  /* 0x00000800252b7836 */ /* 0x000fe40000000000 */
[----:B------:R-:W-:-:S03]  /*3a70*/  IMAD.HI.U32 R38, R13, R38, R18 ;  /* 0x000000260d267227 */ /* 0x000fc600078e0012 */
[----:B------:R-:W-:Y:S02]  /*3a80*/  IABS R19, R43 ;  /* 0x0000002b00137213 */ /* 0x000fe40000000000 */
[----:B------:R-:W-:-:S03]  /*3a90*/  ISETP.GT.U32.AND P0, PT, R39, R40, PT ;  /* 0x000000282700720c */ /* 0x000fc60003f04070 */
[----:B------:R-:W-:-:S04]  /*3aa0*/  IMAD.HI.U32 R18, R38, R19, RZ ;  /* 0x0000001326127227 */ /* 0x000fc800078e00ff */
[----:B------:R-:W-:-:S04]  /*3ab0*/  IMAD.MOV R38, RZ, RZ, -R18 ;  /* 0x000000ffff267224 */ /* 0x000fc800078e0a12 */
[----:B------:R-:W-:Y:S02]  /*3ac0*/  IMAD R38, R14, R38, R19 ;  /* 0x000000260e267224 */ /* 0x000fe400078e0213 */
[----:B------:R-:W-:Y:S01]  /*3ad0*/  @!P0 IMAD.IADD R40, R40, 0x1, -R39 ;  /* 0x0000000128288824 */ /* 0x000fe200078e0a27 */
[----:B------:R-:W-:Y:S02]  /*3ae0*/  @!P0 IADD3 R25, PT, PT, R25, 0x1, RZ ;  /* 0x0000000119198810 */ /* 0x000fe40007ffe0ff */
[----:B------:R-:W-:Y:S02]  /*3af0*/  ISETP.GT.U32.AND P0, PT, R9, R38, PT ;  /* 0x000000260900720c */ /* 0x000fe40003f04070 */
[----:B------:R-:W-:-:S11]  /*3b00*/  ISETP.GE.U32.AND P3, PT, R40, R39, PT ;  /* 0x000000272800720c */ /* 0x000fd60003f66070 */
[----:B------:R-:W-:Y:S02]  /*3b10*/  @!P0 IMAD.IADD R38, R38, 0x1, -R14 ;  /* 0x0000000126268824 */ /* 0x000fe400078e0a0e */
[----:B------:R-:W-:-:S03]  /*3b20*/  @P3 VIADD R25, R25, 0x1 ;  /* 0x0000000119193836 */ /* 0x000fc60000000000 */
[----:B------:R-:W-:Y:S02]  /*3b30*/  ISETP.GE.U32.AND P3, PT, R38, R9, PT ;  /* 0x000000092600720c */ /* 0x000fe40003f66070 */
[----:B------:R-:W-:Y:S02]  /*3b40*/  @!P0 IADD3 R18, PT, PT, R18, 0x1, RZ ;  /* 0x0000000112128810 */ /* 0x000fe40007ffe0ff */
[----:B------:R-:W-:-:S04]  /*3b50*/  LOP3.LUT R19, R43, R12, RZ, 0x3c, !PT ;  /* 0x0000000c2b137212 */ /* 0x000fc800078e3cff */
[----:B------:R-:W-:-:S05]  /*3b60*/  ISETP.GE.AND P0, PT, R19, RZ, PT ;  /* 0x000000ff1300720c */ /* 0x000fca0003f06270 */
[----:B------:R-:W-:Y:S01]  /*3b70*/  @P3 VIADD R18, R18, 0x1 ;  /* 0x0000000112123836 */ /* 0x000fe20000000000 */
[----:B------:R-:W-:Y:S01]  /*3b80*/  ISETP.GT.U32.AND P3, PT, R39, R32, PT ;  /* 0x000000202700720c */ /* 0x000fe20003f64070 */
[----:B------:R-:W-:Y:S01]  /*3b90*/  IMAD.IADD R34, R34, 0x1, R5 ;  /* 0x0000000122227824 */ /* 0x000fe200078e0205 */
[----:B------:R-:W-:-:S05]  /*3ba0*/  MOV R19, R25 ;  /* 0x0000001900137202 */ /* 0x000fca0000000f00 */
[----:B------:R-:W-:-:S06]  /*3bb0*/  @!P0 IADD3 R18, PT, PT, -R18, RZ, RZ ;  /* 0x000000ff12128210 */ /* 0x000fcc0007ffe1ff */
[----:B------:R-:W-:-:S05]  /*3bc0*/  @!P3 IMAD.IADD R32, R32, 0x1, -R39 ;  /* 0x000000012020b824 */ /* 0x000fca00078e0a27 */
[----:B------:R-:W-:Y:S02]  /*3bd0*/  ISETP.GE.U32.AND P0, PT, R32, R39, PT ;  /* 0x000000272000720c */ /* 0x000fe40003f06070 */
[----:B------:R-:W-:Y:S01]  /*3be0*/  SEL R32, R8, R18, !P1 ;  /* 0x0000001208207207 */ /* 0x000fe20004800000 */
[----:B------:R-:W-:Y:S02]  /*3bf0*/  IMAD R34, R34, R4, R3 ;  /* 0x0000000422227224 */ /* 0x000fe400078e0203 */
[----:B------:R-:W-:Y:S02]  /*3c00*/  @!P5 IMAD.MOV R19, RZ, RZ, -R19 ;  /* 0x000000ffff13d224 */ /* 0x000fe400078e0a13 */
[----:B------:R-:W-:Y:S02]  /*3c10*/  IMAD.MOV R18, RZ, RZ, -R32 ;  /* 0x000000ffff127224 */ /* 0x000fe400078e0a20 */
[----:B------:R-:W-:Y:S02]  /*3c20*/  IMAD.IADD R25, R27, 0x1, R34 ;  /* 0x000000011b197824 */ /* 0x000fe400078e0222 */
[----:B------:R-:W-:Y:S01]  /*3c30*/  IMAD R43, R12, R18, R43 ;  /* 0x000000120c2b7224 */ /* 0x000fe200078e022b */
[----:B------:R-:W-:-:S02]  /*3c40*/  SEL R27, R6, R19, !P2 ;  /* 0x00000013061b7207 */ /* 0x000fc40005000000 */
[----:B------:R-:W-:Y:S02]  /*3c50*/  LOP3.LUT R19, R41, R10, RZ, 0x3c, !PT ;  /* 0x0000000a29137212 */ /* 0x000fe400078e3cff */
[----:B------:R-:W-:Y:S02]  /*3c60*/  IABS R18, R43 ;  /* 0x0000002b00127213 */ /* 0x000fe40000000000 */
[----:B------:R-:W-:Y:S02]  /*3c70*/  ISETP.GE.AND P5, PT, R19, RZ, PT ;  /* 0x000000ff1300720c */ /* 0x000fe40003fa6270 */
[----:B------:R-:W-:Y:S01]  /*3c80*/  IADD3 R19, PT, PT, -R27, RZ, RZ ;  /* 0x000000ff1b137210 */ /* 0x000fe20007ffe1ff */
[----:B------:R-:W-:-:S04]  /*3c90*/  IMAD.HI.U32 R34, R7, R18, RZ ;  /* 0x0000001207227227 */ /* 0x000fc800078e00ff */
[----:B------:R-:W-:Y:S02]  /*3ca0*/  IMAD R35, R10, R19, R35 ;  /* 0x000000130a237224 */ /* 0x000fe400078e0223 */
[----:B------:R-:W-:-:S04]  /*3cb0*/  IMAD.MOV R19, RZ, RZ, -R34 ;  /* 0x000000ffff137224 */ /* 0x000fc800078e0a22 */
[----:B------:R-:W-:Y:S02]  /*3cc0*/  IMAD R18, R39, R19, R18 ;  /* 0x0000001327127224 */ /* 0x000fe400078e0212 */
[----:B------:R-:W-:-:S03]  /*3cd0*/  @!P4 VIADD R29, R29, 0x1 ;  /* 0x000000011d1dc836 */ /* 0x000fc60000000000 */
[----:B------:R-:W-:Y:S01]  /*3ce0*/  ISETP.GT.U32.AND P4, PT, R39, R18, PT ;  /* 0x000000122700720c */ /* 0x000fe20003f84070 */
[----:B------:R-:W-:Y:S01]  /*3cf0*/  @P6 VIADD R29, R29, 0x1 ;  /* 0x000000011d1d6836 */ /* 0x000fe20000000000 */
[----:B------:R-:W-:-:S04]  /*3d00*/  IADD3 R36, PT, PT, R36, R5, RZ ;  /* 0x0000000524247210 */ /* 0x000fc80007ffe0ff */
[----:B------:R-:W-:-:S07]  /*3d10*/  @!P5 IADD3 R29, PT, PT, -R29, RZ, RZ ;  /* 0x000000ff1d1dd210 */ /* 0x000fce0007ffe1ff */
[----:B------:R-:W-:Y:S01]  /*3d20*/  @!P4 IMAD.IADD R18, R18, 0x1, -R39 ;  /* 0x000000011212c824 */ /* 0x000fe200078e0a27 */
[----:B------:R-:W-:-:S04]  /*3d30*/  SEL R29, R6, R29, !P2 ;  /* 0x0000001d061d7207 */ /* 0x000fc80005000000 */
[----:B------:R-:W-:Y:S02]  /*3d40*/  ISETP.GE.U32.AND P6, PT, R18, R39, PT ;  /* 0x000000271200720c */ /* 0x000fe40003fc6070 */
[----:B------:R-:W-:Y:S01]  /*3d50*/  LOP3.LUT R18, R31, R10, RZ, 0x3c, !PT ;  /* 0x0000000a1f127212 */ /* 0x000fe200078e3cff */
[----:B------:R-:W-:Y:S02]  /*3d60*/  IMAD R36, R36, R4, R3 ;  /* 0x0000000424247224 */ /* 0x000fe400078e0203 */
[----:B------:R-:W-:Y:S01]  /*3d70*/  IMAD.MOV R19, RZ, RZ, -R13 ;  /* 0x000000ffff137224 */ /* 0x000fe200078e0a0d */
[----:B------:R-:W-:Y:S01]  /*3d80*/  ISETP.GE.AND P5, PT, R18, RZ, PT ;  /* 0x000000ff1200720c */ /* 0x000fe20003fa6270 */
[----:B------:R-:W-:Y:S01]  /*3d90*/  @!P3 VIADD R26, R26, 0x1 ;  /* 0x000000011a1ab836 */ /* 0x000fe20000000000 */
[----:B------:R-:W-:Y:S01]  /*3da0*/  IADD3 R18, PT, PT, -R29, RZ, RZ ;  /* 0x000000ff1d127210 */ /* 0x000fe20007ffe1ff */
[----:B------:R-:W-:Y:S02]  /*3db0*/  IMAD.IADD R35, R35, 0x1, R36 ;  /* 0x0000000123237824 */ /* 0x000fe400078e0224 */
[----:B------:R-:W-:Y:S01]  /*3dc0*/  IMAD R38, R19, R14, RZ ;  /* 0x0000000e13267224 */ /* 0x000fe200078e02ff */
[----:B------:R-:W-:Y:S01]  /*3dd0*/  MOV R19, R13 ;  /* 0x0000000d00137202 */ /* 0x000fe20000000f00 */
[----:B------:R-:W-:Y:S01]  /*3de0*/  IMAD.IADD R36, R28, 0x1, R5 ;  /* 0x000000011c247824 */ /* 0x000fe200078e0205 */
[----:B------:R-:W-:Y:S01]  /*3df0*/  @P0 IADD3 R26, PT, PT, R26, 0x1, RZ ;  /* 0x000000011a1a0810 */ /* 0x000fe20007ffe0ff */
[----:B------:R-:W-:-:S02]  /*3e00*/  IMAD R28, R10, R18, R41 ;  /* 0x000000120a1c7224 */ /* 0x000fc400078e0229 */
[----:B------:R-:W-:Y:S02]  /*3e10*/  IMAD.MOV.U32 R18, RZ, RZ, RZ ;  /* 0x000000ffff127224 */ /* 0x000fe400078e00ff */
[----:B------:R-:W-:Y:S02]  /*3e20*/  IMAD.MOV.U32 R41, RZ, RZ, R26 ;  /* 0x000000ffff297224 */ /* 0x000fe400078e001a */
[----:B------:R-:W-:-:S04]  /*3e30*/  IMAD.HI.U32 R18, R13, R38, R18 ;  /* 0x000000260d127227 */ /* 0x000fc800078e0012 */
[----:B------:R-:W-:Y:S01]  /*3e40*/  IMAD R19, R36, R4, R3 ;  /* 0x0000000424137224 */ /* 0x000fe200078e0203 */
[----:B------:R-:W-:-:S03]  /*3e50*/  @!P5 IADD3 R41, PT, PT, -R41, RZ, RZ ;  /* 0x000000ff2929d210 */ /* 0x000fc60007ffe1ff */
[----:B------:R-:W-:Y:S02]  /*3e60*/  IMAD.IADD R28, R28, 0x1, R19 ;  /* 0x000000011c1c7824 */ /* 0x000fe400078e0213 */
[----:B------:R-:W-:Y:S01]  /*3e70*/  VIADD R19, R37, 0x900 ;  /* 0x0000090025137836 */ /* 0x000fe20000000000 */
[----:B------:R-:W-:-:S04]  /*3e80*/  SEL R41, R6, R41, !P2 ;  /* 0x0000002906297207 */ /* 0x000fc80005000000 */
[----:B------:R-:W-:Y:S01]  /*3e90*/  IABS R26, R19 ;  /* 0x00000013001a7213 */ /* 0x000fe20000000000 */
[----:B------:R-:W-:-:S04]  /*3ea0*/  IMAD.MOV R40, RZ, RZ, -R41 ;  /* 0x000000ffff287224 */ /* 0x000fc800078e0a29 */
[----:B------:R-:W-:-:S04]  /*3eb0*/  IMAD.HI.U32 R18, R18, R26, RZ ;  /* 0x0000001a12127227 */ /* 0x000fc800078e00ff */
[----:B------:R-:W-:Y:S02]  /*3ec0*/  IMAD R40, R10, R40, R31 ;  /* 0x000000280a287224 */ /* 0x000fe400078e021f */
[----:B------:R-:W-:-:S04]  /*3ed0*/  IMAD.MOV R31, RZ, RZ, -R18 ;  /* 0x000000ffff1f7224 */ /* 0x000fc800078e0a12 */
[----:B------:R-:W-:-:S05]  /*3ee0*/  IMAD R26, R14, R31, R26 ;  /* 0x0000001f0e1a7224 */ /* 0x000fca00078e021a */
[----:B------:R-:W-:-:S13]  /*3ef0*/  ISETP.GT.U32.AND P5, PT, R9, R26, PT ;  /* 0x0000001a0900720c */ /* 0x000fda0003fa4070 */
[----:B------:R-:W-:-:S04]  /*3f00*/  @!P5 IADD3 R26, PT, PT, R26, -R14, RZ ;  /* 0x8000000e1a1ad210 */ /* 0x000fc80007ffe0ff */
[----:B------:R-:W-:Y:S02]  /*3f10*/  ISETP.GE.U32.AND P3, PT, R26, R9, PT ;  /* 0x000000091a00720c */ /* 0x000fe40003f66070 */
[----:B------:R-:W-:Y:S01]  /*3f20*/  LOP3.LUT R26, R19, R12, RZ, 0x3c, !PT ;  /* 0x0000000c131a7212 */ /* 0x000fe200078e3cff */
[----:B------:R-:W-:-:S03]  /*3f30*/  @!P5 VIADD R18, R18, 0x1 ;  /* 0x000000011212d836 */ /* 0x000fc60000000000 */
[----:B------:R-:W-:-:S07]  /*3f40*/  ISETP.GE.AND P5, PT, R26, RZ, PT ;  /* 0x000000ff1a00720c */ /* 0x000fce0003fa6270 */
[----:B------:R-:W-:-:S06]  /*3f50*/  @P3 VIADD R18, R18, 0x1 ;  /* 0x0000000112123836 */ /* 0x000fcc0000000000 */
[----:B------:R-:W-:-:S04]  /*3f60*/  @!P5 IADD3 R18, PT, PT, -R18, RZ, RZ ;  /* 0x000000ff1212d210 */ /* 0x000fc80007ffe1ff */
[----:B------:R-:W-:-:S05]  /*3f70*/  SEL R38, R8, R18, !P1 ;  /* 0x0000001208267207 */ /* 0x000fca0004800000 */
[----:B------:R-:W-:-:S04]  /*3f80*/  IMAD.MOV R18, RZ, RZ, -R38 ;  /* 0x000000ffff127224 */ /* 0x000fc800078e0a26 */
[----:B------:R-:W-:Y:S02]  /*3f90*/  IMAD R19, R12, R18, R19 ;  /* 0x000000120c137224 */ /* 0x000fe400078e0213 */
[----:B------:R-:W-:-:S03]  /*3fa0*/  IMAD.IADD R24, R24, 0x1, R5 ;  /* 0x0000000118187824 */ /* 0x000fc600078e0205 */
[----:B------:R-:W-:Y:S01]  /*3fb0*/  IABS R18, R19 ;  /* 0x0000001300127213 */ /* 0x000fe20000000000 */
[----:B------:R-:W-:-:S03]  /*3fc0*/  IMAD R31, R24, R4, R3 ;  /* 0x00000004181f7224 */ /* 0x000fc600078e0203 */
[----:B------:R-:W-:Y:S01]  /*3fd0*/  MOV R24, R18 ;  /* 0x0000001200187202 */ /* 0x000fe20000000f00 */
[----:B------:R-:W-:-:S04]  /*3fe0*/  IMAD.IADD R40, R40, 0x1, R31 ;  /* 0x0000000128287824 */ /* 0x000fc800078e021f */
[----:B------:R-:W-:-:S05]  /*3ff0*/  IMAD.HI.U32 R18, R7, R24, RZ ;  /* 0x0000001807127227 */ /* 0x000fca00078e00ff */
[----:B------:R-:W-:-:S05]  /*4000*/  IADD3 R31, PT, PT, -R18, RZ, RZ ;  /* 0x000000ff121f7210 */ /* 0x000fca0007ffe1ff */
[----:B------:R-:W-:Y:S01]  /*4010*/  IMAD R24, R39, R31, R24 ;  /* 0x0000001f27187224 */ /* 0x000fe200078e0218 */
[----:B------:R-:W-:-:S04]  /*4020*/  LOP3.LUT R36, R43, R10, RZ, 0x3c, !PT ;  /* 0x0000000a2b247212 */ /* 0x000fc800078e3cff */
[----:B------:R-:W-:Y:S02]  /*4030*/  ISETP.GT.U32.AND P3, PT, R39, R24, PT ;  /* 0x000000182700720c */ /* 0x000fe40003f64070 */
[----:B------:R-:W-:Y:S01]  /*4040*/  ISETP.GE.AND P0, PT, R36, RZ, PT ;  /* 0x000000ff2400720c */ /* 0x000fe20003f06270 */
[----:B------:R-:W-:-:S05]  /*4050*/  @!P4 VIADD R34, R34, 0x1 ;  /* 0x000000012222c836 */ /* 0x000fca0000000000 */
[----:B------:R-:W-:-:S05]  /*4060*/  @P6 IADD3 R34, PT, PT, R34, 0x1, RZ ;  /* 0x0000000122226810 */ /* 0x000fca0007ffe0ff */
[----:B------:R-:W-:Y:S02]  /*4070*/  @!P3 IMAD.IADD R24, R24, 0x1, -R39 ;  /* 0x000000011818b824 */ /* 0x000fe400078e0a27 */
[----:B------:R-:W-:-:S03]  /*4080*/  @!P0 IMAD.MOV R34, RZ, RZ, -R34 ;  /* 0x000000ffff228224 */ /* 0x000fc600078e0a22 */
[----:B------:R-:W-:Y:S02]  /*4090*/  ISETP.GE.U32.AND P0, PT, R24, R39, PT ;  /* 0x000000271800720c */ /* 0x000fe40003f06070 */
[----:B------:R-:W-:-:S04]  /*40a0*/  LOP3.LUT R24, R19, R10, RZ, 0x3c, !PT ;  /* 0x0000000a13187212 */ /* 0x000fc800078e3cff */
[----:B------:R-:W-:Y:S01]  /*40b0*/  ISETP.GE.AND P4, PT, R24, RZ, PT ;  /* 0x000000ff1800720c */ /* 0x000fe20003f86270 */
[----:B------:R-:W-:Y:S01]  /*40c0*/  @!P3 VIADD R18, R18, 0x1 ;  /* 0x000000011212b836 */ /* 0x000fe20000000000 */
[----:B------:R-:W-:Y:S02]  /*40d0*/  SEL R26, R6, R34, !P2 ;  /* 0x00000022061a7207 */ /* 0x000fe40005000000 */
[----:B------:R-:W-:-:S03]  /*40e0*/  IADD3 R32, PT, PT, R32, R5, RZ ;  /* 0x0000000520207210 */ /* 0x000fc60007ffe0ff */
[----:B------:R-:W-:Y:S02]  /*40f0*/  IMAD.MOV R36, RZ, RZ, -R26 ;  /* 0x000000ffff247224 */ /* 0x000fe400078e0a1a */
[----:B------:R-:W-:Y:S02]  /*4100*/  @P0 VIADD R18, R18, 0x1 ;  /* 0x0000000112120836 */ /* 0x000fe40000000000 */
[----:B------:R-:W-:Y:S02]  /*4110*/  IMAD R36, R10, R36, R43 ;  /* 0x000000240a247224 */ /* 0x000fe400078e022b */
[----:B------:R-:W-:Y:S01]  /*4120*/  IMAD R31, R32, R4, R3 ;  /* 0x00000004201f7224 */ /* 0x000fe200078e0203 */
[----:B------:R-:W-:-:S03]  /*4130*/  @!P4 IADD3 R18, PT, PT, -R18, RZ, RZ ;  /* 0x000000ff1212c210 */ /* 0x000fc60007ffe1ff */
[----:B------:R-:W-:Y:S01]  /*4140*/  IMAD.IADD R36, R36, 0x1, R31 ;  /* 0x0000000124247824 */ /* 0x000fe200078e021f */
[----:B------:R-:W-:Y:S01]  /*4150*/  SEL R31, R6, R18, !P2 ;  /* 0x00000012061f7207 */ /* 0x000fe20005000000 */
[----:B------:R-:W-:Y:S02]  /*4160*/  HFMA2 R18, -RZ, RZ, 0, 0 ;  /* 0x00000000ff127431 */ /* 0x000fe400000001ff */
[----:B------:R-:W-:Y:S02]  /*4170*/  IMAD.MOV R24, RZ, RZ, -R13 ;  /* 0x000000ffff187224 */ /* 0x000fe400078e0a0d */
[----:B------:R-:W-:Y:S02]  /*4180*/  IMAD.MOV R43, RZ, RZ, -R31 ;  /* 0x000000ffff2b7224 */ /* 0x000fe400078e0a1f */
[----:B------:R-:W-:Y:S02]  /*4190*/  IMAD R24, R24, R14, RZ ;  /* 0x0000000e18187224 */ /* 0x000fe400078e02ff */
[----:B------:R-:W-:-:S02]  /*41a0*/  IMAD R43, R10, R43, R19 ;  /* 0x0000002b0a2b7224 */ /* 0x000fc400078e0213 */
[----:B------:R-:W-:Y:S02]  /*41b0*/  IMAD.MOV.U32 R19, RZ, RZ, R13 ;  /* 0x000000ffff137224 */ /* 0x000fe400078e000d */
[----:B------:R-:W-:-:S04]  /*41c0*/  IMAD.HI.U32 R24, R13, R24, R18 ;  /* 0x000000180d187227 */ /* 0x000fc800078e0012 */
[----:B------:R-:W-:-:S05]  /*41d0*/  VIADD R19, R37, 0xa00 ;  /* 0x00000a0025137836 */ /* 0x000fca0000000000 */
[----:B------:R-:W-:-:S05]  /*41e0*/  IABS R18, R19 ;  /* 0x0000001300127213 */ /* 0x000fca0000000000 */
[----:B------:R-:W-:-:S04]  /*41f0*/  IMAD.HI.U32 R24, R24, R18, RZ ;  /* 0x0000001218187227 */ /* 0x000fc800078e00ff */
[----:B------:R-:W-:-:S04]  /*4200*/  IMAD.MOV R32, RZ, RZ, -R24 ;  /* 0x000000ffff207224 */ /* 0x000fc800078e0a18 */
[----:B------:R-:W-:-:S05]  /*4210*/  IMAD R18, R14, R32, R18 ;  /* 0x000000200e127224 */ /* 0x000fca00078e0212 */
[----:B------:R-:W-:-:S13]  /*4220*/  ISETP.GT.U32.AND P3, PT, R9, R18, PT ;  /* 0x000000120900720c */ /* 0x000fda0003f64070 */
[----:B------:R-:W-:-:S04]  /*4230*/  @!P3 IADD3 R18, PT, PT, R18, -R14, RZ ;  /* 0x8000000e1212b210 */ /* 0x000fc80007ffe0ff */
[----:B------:R-:W-:Y:S02]  /*4240*/  ISETP.GE.U32.AND P0, PT, R18, R9, PT ;  /* 0x000000091200720c */ /* 0x000fe40003f06070 */
[----:B------:R-:W-:-:S04]  /*4250*/  LOP3.LUT R18, R19, R12, RZ, 0x3c, !PT ;  /* 0x0000000c13127212 */ /* 0x000fc800078e3cff */
[----:B------:R-:W-:Y:S01]  /*4260*/  ISETP.GE.AND P4, PT, R18, RZ, PT ;  /* 0x000000ff1200720c */ /* 0x000fe20003f86270 */
[----:B------:R-:W-:-:S06]  /*4270*/  @!P3 VIADD R24, R24, 0x1 ;  /* 0x000000011818b836 */ /* 0x000fcc0000000000 */
[----:B------:R-:W-:-:S06]  /*4280*/  @P0 VIADD R24, R24, 0x1 ;  /* 0x0000000118180836 */ /* 0x000fcc0000000000 */
[----:B------:R-:W-:-:S04]  /*4290*/  @!P4 IADD3 R24, PT, PT, -R24, RZ, RZ ;  /* 0x000000ff1818c210 */ /* 0x000fc80007ffe1ff */
[----:B------:R-:W-:-:S05]  /*42a0*/  SEL R18, R8, R24, !P1 ;  /* 0x0000001808127207 */ /* 0x000fca0004800000 */
[----:B------:R-:W-:-:S04]  /*42b0*/  IMAD.MOV R24, RZ, RZ, -R18 ;  /* 0x000000ffff187224 */ /* 0x000fc800078e0a12 */
[----:B------:R-:W-:-:S05]  /*42c0*/  IMAD R19, R12, R24, R19 ;  /* 0x000000180c137224 */ /* 0x000fca00078e0213 */
[----:B------:R-:W-:Y:S01]  /*42d0*/  IABS R34, R19 ;  /* 0x0000001300227213 */ /* 0x000fe20000000000 */
[----:B------:R-:W-:-:S04]  /*42e0*/  IMAD.IADD R24, R33, 0x1, R2 ;  /* 0x0000000121187824 */ /* 0x000fc800078e0202 */
[----:B------:R-:W-:-:S05]  /*42f0*/  IMAD.HI.U32 R32, R7, R34, RZ ;  /* 0x0000002207207227 */ /* 0x000fca00078e00ff */
[----:B------:R-:W-:-:S05]  /*4300*/  IADD3 R33, PT, PT, -R32, RZ, RZ ;  /* 0x000000ff20217210 */ /* 0x000fca0007ffe1ff */
[----:B------:R-:W-:-:S05]  /*4310*/  IMAD R34, R39, R33, R34 ;  /* 0x0000002127227224 */ /* 0x000fca00078e0222 */
[----:B------:R-:W-:Y:S02]  /*4320*/  ISETP.GT.U32.AND P3, PT, R39, R34, PT ;  /* 0x000000222700720c */ /* 0x000fe40003f64070 */
[----:B------:R-:W-:-:S11]  /*4330*/  LOP3.LUT R33, R19, R10, RZ, 0x3c, !PT ;  /* 0x0000000a13217212 */ /* 0x000fd600078e3cff */
[----:B------:R-:W-:-:S05]  /*4340*/  @!P3 IMAD.IADD R34, R34, 0x1, -R39 ;  /* 0x000000012222b824 */ /* 0x000fca00078e0a27 */
[----:B------:R-:W-:Y:S02]  /*4350*/  ISETP.GE.U32.AND P0, PT, R34, R39, PT ;  /* 0x000000272200720c */ /* 0x000fe40003f06070 */
[----:B------:R-:W-:Y:S01]  /*4360*/  ISETP.GE.AND P4, PT, R33, RZ, PT ;  /* 0x000000ff2100720c */ /* 0x000fe20003f86270 */
[----:B------:R-:W-:-:S10]  /*4370*/  @!P3 VIADD R32, R32, 0x1 ;  /* 0x000000012020b836 */ /* 0x000fd40000000000 */
[----:B------:R-:W-:-:S05]  /*4380*/  @P0 IADD3 R32, PT, PT, R32, 0x1, RZ ;  /* 0x0000000120200810 */ /* 0x000fca0007ffe0ff */
[----:B------:R-:W-:Y:S01]  /*4390*/  @!P4 IMAD.MOV R32, RZ, RZ, -R32 ;  /* 0x000000ffff20c224 */ /* 0x000fe200078e0a20 */
[----:B------:R-:W-:-:S04]  /*43a0*/  IADD3 R18, PT, PT, R18, R5, RZ ;  /* 0x0000000512127210 */ /* 0x000fc80007ffe0ff */
[----:B------:R-:W-:Y:S01]  /*43b0*/  SEL R33, R6, R32, !P2 ;  /* 0x0000002006217207 */ /* 0x000fe20005000000 */
[----:B------:R-:W-:-:S04]  /*43c0*/  IMAD R24, R24, R0, R45 ;  /* 0x0000000018187224 */ /* 0x000fc800078e022d */
[----:B------:R-:W-:Y:S02]  /*43d0*/  IMAD.MOV R45, RZ, RZ, -R33 ;  /* 0x000000ffff2d7224 */ /* 0x000fe400078e0a21 */
[----:B------:R-:W-:Y:S02]  /*43e0*/  IMAD R18, R18, R4, R3 ;  /* 0x0000000412127224 */ /* 0x000fe400078e0203 */
[----:B------:R-:W-:Y:S02]  /*43f0*/  IMAD R45, R10, R45, R19 ;  /* 0x0000002d0a2d7224 */ /* 0x000fe400078e0213 */
[----:B------:R-:W-:Y:S02]  /*4400*/  IMAD.MOV R19, RZ, RZ, -R13 ;  /* 0x000000ffff137224 */ /* 0x000fe400078e0a0d */
[----:B------:R-:W-:Y:S01]  /*4410*/  IMAD.IADD R45, R45, 0x1, R18 ;  /* 0x000000012d2d7824 */ /* 0x000fe200078e0212 */
[----:B------:R-:W-:Y:S01]  /*4420*/  MOV R18, RZ ;  /* 0x000000ff00127202 */ /* 0x000fe20000000f00 */
[----:B------:R-:W-:-:S02]  /*4430*/  IMAD R32, R19, R14, RZ ;  /* 0x0000000e13207224 */ /* 0x000fc400078e02ff */
[----:B------:R-:W-:Y:S02]  /*4440*/  IMAD.MOV.U32 R19, RZ, RZ, R13 ;  /* 0x000000ffff137224 */ /* 0x000fe400078e000d */
[----:B------:R-:W-:-:S04]  /*4450*/  IMAD.HI.U32 R34, R13, R32, R18 ;  /* 0x000000200d227227 */ /* 0x000fc800078e0012 */
[----:B------:R-:W-:Y:S01]  /*4460*/  VIADD R19, R37, 0xb00 ;  /* 0x00000b0025137836 */ /* 0x000fe20000000000 */
[----:B------:R-:W-:-:S04]  /*4470*/  IADD3 R32, PT, PT, R11, R2, RZ ;  /* 0x000000020b207210 */ /* 0x000fc80007ffe0ff */
[----:B------:R-:W-:Y:S01]  /*4480*/  IABS R18, R19 ;  /* 0x0000001300127213 */ /* 0x000fe20000000000 */
[----:B------:R-:W-:-:S04]  /*4490*/  IMAD R25, R32, R0, R25 ;  /* 0x0000000020197224 */ /* 0x000fc800078e0219 */
[----:B------:R-:W-:-:S04]  /*44a0*/  IMAD.HI.U32 R11, R34, R18, RZ ;  /* 0x00000012220b7227 */ /* 0x000fc800078e00ff */
[----:B------:R-:W-:-:S04]  /*44b0*/  IMAD.MOV R32, RZ, RZ, -R11 ;  /* 0x000000ffff207224 */ /* 0x000fc800078e0a0b */
[----:B------:R-:W-:-:S05]  /*44c0*/  IMAD R18, R14, R32, R18 ;  /* 0x000000200e127224 */ /* 0x000fca00078e0212 */
[----:B------:R-:W-:-:S13]  /*44d0*/  ISETP.GT.U32.AND P3, PT, R9, R18, PT ;  /* 0x000000120900720c */ /* 0x000fda0003f64070 */
[----:B------:R-:W-:-:S05]  /*44e0*/  @!P3 IMAD.IADD R18, R18, 0x1, -R14 ;  /* 0x000000011212b824 */ /* 0x000fca00078e0a0e */
[----:B------:R-:W-:Y:S02]  /*44f0*/  ISETP.GE.U32.AND P0, PT, R18, R9, PT ;  /* 0x000000091200720c */ /* 0x000fe40003f06070 */
[----:B------:R-:W-:-:S04]  /*4500*/  LOP3.LUT R18, R19, R12, RZ, 0x3c, !PT ;  /* 0x0000000c13127212 */ /* 0x000fc800078e3cff */
[----:B------:R-:W-:Y:S02]  /*4510*/  ISETP.GE.AND P4, PT, R18, RZ, PT ;  /* 0x000000ff1200720c */ /* 0x000fe40003f86270 */
[----:B------:R-:W-:-:S05]  /*4520*/  @!P3 IADD3 R11, PT, PT, R11, 0x1, RZ ;  /* 0x000000010b0bb810 */ /* 0x000fca0007ffe0ff */
[----:B------:R-:W-:-:S06]  /*4530*/  @P0 VIADD R11, R11, 0x1 ;  /* 0x000000010b0b0836 */ /* 0x000fcc0000000000 */
[----:B------:R-:W-:-:S05]  /*4540*/  @!P4 IMAD.MOV R11, RZ, RZ, -R11 ;  /* 0x000000ffff0bc224 */ /* 0x000fca00078e0a0b */
[----:B------:R-:W-:-:S04]  /*4550*/  SEL R18, R8, R11, !P1 ;  /* 0x0000000b08127207 */ /* 0x000fc80004800000 */
[----:B------:R-:W-:-:S05]  /*4560*/  IADD3 R11, PT, PT, -R18, RZ, RZ ;  /* 0x000000ff120b7210 */ /* 0x000fca0007ffe1ff */
[----:B------:R-:W-:-:S05]  /*4570*/  IMAD R19, R12, R11, R19 ;  /* 0x0000000b0c137224 */ /* 0x000fca00078e0213 */
        /* <DEDUP_REMOVED lines=10> */
[----:B------:R-:W-:Y:S02]  /*4620*/  @P0 VIADD R11, R11, 0x1 ;  /* 0x000000010b0b0836 */ /* 0x000fe40000000000 */
[----:B------:R-:W-:-:S04]  /*4630*/  IMAD.IADD R27, R27, 0x1, R2 ;  /* 0x000000011b1b7824 */ /* 0x000fc800078e0202 */
[----:B------:R-:W-:-:S04]  /*4640*/  @!P4 IADD3 R11, PT, PT, -R11, RZ, RZ ;  /* 0x000000ff0b0bc210 */ /* 0x000fc80007ffe1ff */
[----:B------:R-:W-:Y:S01]  /*4650*/  SEL R11, R6, R11, !P2 ;  /* 0x0000000b060b7207 */ /* 0x000fe20005000000 */
[----:B------:R-:W-:-:S04]  /*4660*/  IMAD R27, R27, R0, R35 ;  /* 0x000000001b1b7224 */ /* 0x000fc800078e0223 */
[----:B------:R-:W-:Y:S02]  /*4670*/  IMAD.MOV R35, RZ, RZ, -R11 ;  /* 0x000000ffff237224 */ /* 0x000fe400078e0a0b */
[----:B------:R-:W-:Y:S02]  /*4680*/  IMAD.IADD R18, R18, 0x1, R5 ;  /* 0x0000000112127824 */ /* 0x000fe400078e0205 */
[----:B------:R-:W-:Y:S01]  /*4690*/  IMAD R35, R10, R35, R19 ;  /* 0x000000230a237224 */ /* 0x000fe200078e0213 */
[----:B------:R-:W-:Y:S01]  /*46a0*/  IADD3 R19, PT, PT, RZ, -R13, RZ ;  /* 0x8000000dff137210 */ /* 0x000fe20007ffe0ff */
[----:B------:R-:W-:-:S04]  /*46b0*/  IMAD R18, R18, R4, R3 ;  /* 0x0000000412127224 */ /* 0x000fc800078e0203 */
[----:B------:R-:W-:Y:S01]  /*46c0*/  IMAD R32, R19, R14, RZ ;  /* 0x0000000e13207224 */ /* 0x000fe200078e02ff */
[----:B------:R-:W-:Y:S01]  /*46d0*/  MOV R19, R13 ;  /* 0x0000000d00137202 */ /* 0x000fe20000000f00 */
[----:B------:R-:W-:Y:S02]  /*46e0*/  IMAD.IADD R35, R35, 0x1, R18 ;  /* 0x0000000123237824 */ /* 0x000fe400078e0212 */
[----:B------:R-:W-:-:S04]  /*46f0*/  IMAD.MOV.U32 R18, RZ, RZ, RZ ;  /* 0x000000ffff127224 */ /* 0x000fc800078e00ff */
[----:B------:R-:W-:-:S04]  /*4700*/  IMAD.HI.U32 R32, R13, R32, R18 ;  /* 0x000000200d207227 */ /* 0x000fc800078e0012 */
[----:B------:R-:W-:-:S05]  /*4710*/  VIADD R19, R37, 0xc00 ;  /* 0x00000c0025137836 */ /* 0x000fca0000000000 */
[----:B------:R-:W-:Y:S01]  /*4720*/  IABS R18, R19 ;  /* 0x0000001300127213 */ /* 0x000fe20000000000 */
[----:B------:R-:W-:-:S04]  /*4730*/  IMAD.IADD R29, R29, 0x1, R2 ;  /* 0x000000011d1d7824 */ /* 0x000fc800078e0202 */
[----:B------:R-:W-:-:S04]  /*4740*/  IMAD.HI.U32 R32, R32, R18, RZ ;  /* 0x0000001220207227 */ /* 0x000fc800078e00ff */
[----:B------:R-:W-:Y:S01]  /*4750*/  IMAD R29, R29, R0, R28 ;  /* 0x000000001d1d7224 */ /* 0x000fe200078e021c */
[----:B------:R-:W-:-:S05]  /*4760*/  IADD3 R28, PT, PT, -R32, RZ, RZ ;  /* 0x000000ff201c7210 */ /* 0x000fca0007ffe1ff */
[----:B------:R-:W-:-:S05]  /*4770*/  IMAD R18, R14, R28, R18 ;  /* 0x0000001c0e127224 */ /* 0x000fca00078e0212 */
[----:B------:R-:W-:-:S13]  /*4780*/  ISETP.GT.U32.AND P3, PT, R9, R18, PT ;  /* 0x000000120900720c */ /* 0x000fda0003f64070 */
[----:B------:R-:W-:-:S05]  /*4790*/  @!P3 IMAD.IADD R18, R18, 0x1, -R14 ;  /* 0x000000011212b824 */ /* 0x000fca00078e0a0e */
[----:B------:R-:W-:Y:S02]  /*47a0*/  ISETP.GE.U32.AND P0, PT, R18, R9, PT ;  /* 0x000000091200720c */ /* 0x000fe40003f06070 */
[----:B------:R-:W-:Y:S01]  /*47b0*/  LOP3.LUT R18, R19, R12, RZ, 0x3c, !PT ;  /* 0x0000000c13127212 */ /* 0x000fe200078e3cff */
[----:B------:R-:W-:-:S03]  /*47c0*/  @!P3 VIADD R32, R32, 0x1 ;  /* 0x000000012020b836 */ /* 0x000fc60000000000 */
[----:B------:R-:W-:-:S07]  /*47d0*/  ISETP.GE.AND P4, PT, R18, RZ, PT ;  /* 0x000000ff1200720c */ /* 0x000fce0003f86270 */
[----:B------:R-:W-:-:S06]  /*47e0*/  @P0 IADD3 R32, PT, PT, R32, 0x1, RZ ;  /* 0x0000000120200810 */ /* 0x000fcc0007ffe0ff */
[----:B------:R-:W-:-:S05]  /*47f0*/  @!P4 IMAD.MOV R32, RZ, RZ, -R32 ;  /* 0x000000ffff20c224 */ /* 0x000fca00078e0a20 */
[----:B------:R-:W-:-:S05]  /*4800*/  SEL R18, R8, R32, !P1 ;  /* 0x0000002008127207 */ /* 0x000fca0004800000 */
[----:B------:R-:W-:-:S04]  /*4810*/  IMAD.MOV R28, RZ, RZ, -R18 ;  /* 0x000000ffff1c7224 */ /* 0x000fc800078e0a12 */
[----:B------:R-:W-:-:S05]  /*4820*/  IMAD R19, R12, R28, R19 ;  /* 0x0000001c0c137224 */ /* 0x000fca00078e0213 */
[----:B------:R-:W-:-:S05]  /*4830*/  IABS R32, R19 ;  /* 0x0000001300207213 */ /* 0x000fca0000000000 */
        /* <DEDUP_REMOVED lines=9> */
[----:B------:R-:W-:Y:S01]  /*48d0*/  @P0 VIADD R28, R28, 0x1 ;  /* 0x000000011c1c0836 */ /* 0x000fe20000000000 */
[----:B------:R-:W-:-:S05]  /*48e0*/  IADD3 R41, PT, PT, R41, R2, RZ ;  /* 0x0000000229297210 */ /* 0x000fca0007ffe0ff */
[----:B------:R-:W-:Y:S02]  /*48f0*/  @!P4 IMAD.MOV R28, RZ, RZ, -R28 ;  /* 0x000000ffff1cc224 */ /* 0x000fe400078e0a1c */
[----:B------:R-:W-:-:S03]  /*4900*/  IMAD R40, R41, R0, R40 ;  /* 0x0000000029287224 */ /* 0x000fc600078e0228 */
[----:B------:R-:W-:Y:S01]  /*4910*/  SEL R32, R6, R28, !P2 ;  /* 0x0000001c06207207 */ /* 0x000fe20005000000 */
[----:B------:R-:W-:-:S03]  /*4920*/  IMAD.IADD R18, R18, 0x1, R5 ;  /* 0x0000000112127824 */ /* 0x000fc600078e0205 */
[----:B------:R-:W-:Y:S01]  /*4930*/  IADD3 R41, PT, PT, -R32, RZ, RZ ;  /* 0x000000ff20297210 */ /* 0x000fe20007ffe1ff */
[----:B------:R-:W-:-:S04]  /*4940*/  IMAD R18, R18, R4, R3 ;  /* 0x0000000412127224 */ /* 0x000fc800078e0203 */
[----:B------:R-:W-:Y:S02]  /*4950*/  IMAD R41, R10, R41, R19 ;  /* 0x000000290a297224 */ /* 0x000fe400078e0213 */
[----:B------:R-:W-:-:S03]  /*4960*/  IMAD.MOV R19, RZ, RZ, -R13 ;  /* 0x000000ffff137224 */ /* 0x000fc600078e0a0d */
[----:B------:R-:W-:Y:S01]  /*4970*/  IADD3 R41, PT, PT, R41, R18, RZ ;  /* 0x0000001229297210 */ /* 0x000fe20007ffe0ff */
[----:B------:R-:W-:Y:S02]  /*4980*/  IMAD R28, R19, R14, RZ ;  /* 0x0000000e131c7224 */ /* 0x000fe400078e02ff */
[----:B------:R-:W-:Y:S02]  /*4990*/  IMAD.MOV.U32 R18, RZ, RZ, RZ ;  /* 0x000000ffff127224 */ /* 0x000fe400078e00ff */
[----:B------:R-:W-:Y:S02]  /*49a0*/  IMAD.MOV.U32 R19, RZ, RZ, R13 ;  /* 0x000000ffff137224 */ /* 0x000fe400078e000d */
[----:B------:R-:W-:Y:S01]  /*49b0*/  IMAD.HI.U32 R34, R13, R28, R18 ;  /* 0x0000001c0d227227 */ /* 0x000fe200078e0012 */
[----:B------:R-:W-:-:S04]  /*49c0*/  IADD3 R19, PT, PT, R37, 0xd00, RZ ;  /* 0x00000d0025137810 */ /* 0x000fc80007ffe0ff */
[----:B------:R-:W-:Y:S01]  /*49d0*/  IABS R18, R19 ;  /* 0x0000001300127213 */ /* 0x000fe20000000000 */
[----:B------:R-:W-:-:S04]  /*49e0*/  IMAD.IADD R28, R26, 0x1, R2 ;  /* 0x000000011a1c7824 */ /* 0x000fc800078e0202 */
[----:B------:R-:W-:-:S04]  /*49f0*/  IMAD.HI.U32 R26, R34, R18, RZ ;  /* 0x00000012221a7227 */ /* 0x000fc800078e00ff */
[----:B------:R-:W-:Y:S02]  /*4a00*/  IMAD R36, R28, R0, R36 ;  /* 0x000000001c247224 */ /* 0x000fe400078e0224 */
        /* <DEDUP_REMOVED lines=13> */
[----:B------:R-:W-:-:S05]  /*4ae0*/  IABS R28, R19 ;  /* 0x00000013001c7213 */ /* 0x000fca0000000000 */
[----:B------:R-:W-:-:S05]  /*4af0*/  IMAD.HI.U32 R26, R7, R28, RZ ;  /* 0x0000001c071a7227 */ /* 0x000fca00078e00ff */
[----:B------:R-:W-:-:S05]  /*4b00*/  IADD3 R34, PT, PT, -R26, RZ, RZ ;  /* 0x000000ff1a227210 */ /* 0x000fca0007ffe1ff */
[----:B------:R-:W-:-:S05]  /*4b10*/  IMAD R28, R39, R34, R28 ;  /* 0x00000022271c7224 */ /* 0x000fca00078e021c */
[----:B------:R-:W-:-:S13]  /*4b20*/  ISETP.GT.U32.AND P3, PT, R39, R28, PT ;  /* 0x0000001c2700720c */ /* 0x000fda0003f64070 */
[----:B------:R-:W-:-:S05]  /*4b30*/  @!P3 IMAD.IADD R28, R28, 0x1, -R39 ;  /* 0x000000011c1cb824 */ /* 0x000fca00078e0a27 */
[----:B------:R-:W-:Y:S02]  /*4b40*/  ISETP.GE.U32.AND P0, PT, R28, R39, PT ;  /* 0x000000271c00720c */ /* 0x000fe40003f06070 */
[----:B------:R-:W-:Y:S01]  /*4b50*/  LOP3.LUT R28, R19, R10, RZ, 0x3c, !PT ;  /* 0x0000000a131c7212 */ /* 0x000fe200078e3cff */
[----:B------:R-:W-:-:S03]  /*4b60*/  @!P3 VIADD R26, R26, 0x1 ;  /* 0x000000011a1ab836 */ /* 0x000fc60000000000 */
[----:B------:R-:W-:Y:S02]  /*4b70*/  ISETP.GE.AND P4, PT, R28, RZ, PT ;  /* 0x000000ff1c00720c */ /* 0x000fe40003f86270 */
[----:B------:R-:W-:-:S05]  /*4b80*/  IADD3 R38, PT, PT, R38, R5, RZ ;  /* 0x0000000526267210 */ /* 0x000fca0007ffe0ff */
[----:B------:R-:W-:Y:S01]  /*4b90*/  @P0 IADD3 R26, PT, PT, R26, 0x1, RZ ;  /* 0x000000011a1a0810 */ /* 0x000fe20007ffe0ff */
[----:B------:R-:W-:Y:S02]  /*4ba0*/  IMAD R38, R38, R4, R3 ;  /* 0x0000000426267224 */ /* 0x000fe400078e0203 */
[----:B------:R-:W-:Y:S02]  /*4bb0*/  IMAD.IADD R31, R31, 0x1, R2 ;  /* 0x000000011f1f7824 */ /* 0x000fe400078e0202 */
[----:B------:R-:W-:Y:S02]  /*4bc0*/  IMAD.IADD R43, R43, 0x1, R38 ;  /* 0x000000012b2b7824 */ /* 0x000fe400078e0226 */
[----:B------:R-:W-:Y:S02]  /*4bd0*/  @!P4 IMAD.MOV R26, RZ, RZ, -R26 ;  /* 0x000000ffff1ac224 */ /* 0x000fe400078e0a1a */
[----:B------:R-:W-:-:S03]  /*4be0*/  IMAD R31, R31, R0, R43 ;  /* 0x000000001f1f7224 */ /* 0x000fc600078e022b */
[----:B------:R-:W-:Y:S02]  /*4bf0*/  SEL R43, R6, R26, !P2 ;  /* 0x0000001a062b7207 */ /* 0x000fe40005000000 */
[----:B------:R-:W-:-:S03]  /*4c00*/  IADD3 R18, PT, PT, R18, R5, RZ ;  /* 0x0000000512127210 */ /* 0x000fc60007ffe0ff */
[----:B------:R-:W-:-:S04]  /*4c10*/  IMAD.MOV R26, RZ, RZ, -R43 ;  /* 0x000000ffff1a7224 */ /* 0x000fc800078e0a2b */
[----:B------:R-:W-:Y:S02]  /*4c20*/  IMAD R26, R10, R26, R19 ;  /* 0x0000001a0a1a7224 */ /* 0x000fe400078e0213 */
[----:B------:R-:W-:Y:S02]  /*4c30*/  IMAD R19, R18, R4, R3 ;  /* 0x0000000412137224 */ /* 0x000fe400078e0203 */
[----:B------:R-:W-:Y:S02]  /*4c40*/  HFMA2 R18, -RZ, RZ, 0, 0 ;  /* 0x00000000ff127431 */ /* 0x000fe400000001ff */
[----:B------:R-:W-:Y:S02]  /*4c50*/  IMAD.MOV R28, RZ, RZ, -R13 ;  /* 0x000000ffff1c7224 */ /* 0x000fe400078e0a0d */
[----:B------:R-:W-:Y:S02]  /*4c60*/  IMAD.IADD R26, R26, 0x1, R19 ;  /* 0x000000011a1a7824 */ /* 0x000fe400078e0213 */
        /* <DEDUP_REMOVED lines=20> */
[----:B------:R-:W-:Y:S02]  /*4db0*/  IMAD R19, R12, R28, R19 ;  /* 0x0000001c0c137224 */ /* 0x000fe400078e0213 */
[----:B------:R-:W-:-:S03]  /*4dc0*/  IMAD.IADD R11, R11, 0x1, R2 ;  /* 0x000000010b0b7824 */ /* 0x000fc600078e0202 */
[----:B------:R-:W-:Y:S01]  /*4dd0*/  IABS R28, R19 ;  /* 0x00000013001c7213 */ /* 0x000fe20000000000 */
[----:B------:R-:W-:-:S04]  /*4de0*/  IMAD R35, R11, R0, R35 ;  /* 0x000000000b237224 */ /* 0x000fc800078e0223 */
        /* <DEDUP_REMOVED lines=11> */
[----:B------:R-:W-:Y:S01]  /*4ea0*/  SEL R45, R6, R11, !P2 ;  /* 0x0000000b062d7207 */ /* 0x000fe20005000000 */
[----:B------:R-:W-:-:S04]  /*4eb0*/  IMAD.IADD R18, R18, 0x1, R5 ;  /* 0x0000000112127824 */ /* 0x000fc800078e0205 */
[----:B------:R-:W-:Y:S02]  /*4ec0*/  IMAD.MOV R28, RZ, RZ, -R45 ;  /* 0x000000ffff1c7224 */ /* 0x000fe400078e0a2d */
[----:B------:R-:W-:Y:S02]  /*4ed0*/  IMAD R11, R18, R4, R3 ;  /* 0x00000004120b7224 */ /* 0x000fe400078e0203 */
[----:B------:R-:W-:Y:S01]  /*4ee0*/  IMAD R28, R10, R28, R19 ;  /* 0x0000001c0a1c7224 */ /* 0x000fe200078e0213 */
[----:B------:R-:W-:-:S03]  /*4ef0*/  IADD3 R19, PT, PT, RZ, -R13, RZ ;  /* 0x8000000dff137210 */ /* 0x000fc60007ffe0ff */
[----:B------:R-:W-:Y:S02]  /*4f00*/  IMAD.IADD R28, R28, 0x1, R11 ;  /* 0x000000011c1c7824 */ /* 0x000fe400078e020b */
[----:B------:R-:W-:Y:S01]  /*4f10*/  IMAD R11, R19, R14, RZ ;  /* 0x0000000e130b7224 */ /* 0x000fe200078e02ff */
[----:B------:R-:W-:Y:S01]  /*4f20*/  MOV R19, R13 ;  /* 0x0000000d00137202 */ /* 0x000fe20000000f00 */
[----:B------:R-:W-:-:S04]  /*4f30*/  IMAD.MOV.U32 R18, RZ, RZ, RZ ;  /* 0x000000ffff127224 */ /* 0x000fc800078e00ff */
[----:B------:R-:W-:-:S04]  /*4f40*/  IMAD.HI.U32 R11, R13, R11, R18 ;  /* 0x0000000b0d0b7227 */ /* 0x000fc800078e0012 */
[----:B------:R-:W-:Y:S02]  /*4f50*/  VIADD R19, R37, 0xf00 ;  /* 0x00000f0025137836 */ /* 0x000fe40000000000 */
[----:B------:R-:W-:-:S03]  /*4f60*/  IMAD.IADD R37, R32, 0x1, R2 ;  /* 0x0000000120257824 */ /* 0x000fc600078e0202 */
[----:B------:R-:W-:-:S04]  /*4f70*/  IABS R18, R19 ;  /* 0x0000001300127213 */ /* 0x000fc80000000000 */
[----:B------:R-:W-:Y:S01]  /*4f80*/  MOV R32, R18 ;  /* 0x0000001200207202 */ /* 0x000fe20000000f00 */
        /* <DEDUP_REMOVED lines=15> */
[----:B------:R-:W-:Y:S01]  /*5080*/  IABS R18, R41 ;  /* 0x0000002900127213 */ /* 0x000fe20000000000 */
[----:B------:R-:W-:-:S04]  /*5090*/  IMAD.IADD R43, R43, 0x1, R2 ;  /* 0x000000012b2b7824 */ /* 0x000fc800078e0202 */
[----:B------:R-:W-:-:S04]  /*50a0*/  IMAD.HI.U32 R34, R7, R18, RZ ;  /* 0x0000001207227227 */ /* 0x000fc800078e00ff */
[----:B------:R-:W-:Y:S02]  /*50b0*/  IMAD R43, R43, R0, R26 ;  /* 0x000000002b2b7224 */ /* 0x000fe400078e021a */
[----:B------:R-:W-:-:S04]  /*50c0*/  IMAD.MOV R26, RZ, RZ, -R34 ;  /* 0x000000ffff1a7224 */ /* 0x000fc800078e0a22 */
[----:B------:R-:W-:-:S05]  /*50d0*/  IMAD R26, R39, R26, R18 ;  /* 0x0000001a271a7224 */ /* 0x000fca00078e0212 */
[----:B------:R-:W-:Y:S02]  /*50e0*/  ISETP.GT.U32.AND P3, PT, R39, R26, PT ;  /* 0x0000001a2700720c */ /* 0x000fe40003f64070 */
[----:B------:R-:W-:-:S11]  /*50f0*/  IADD3 R45, PT, PT, R45, R2, RZ ;  /* 0x000000022d2d7210 */ /* 0x000fd60007ffe0ff */
[----:B------:R-:W-:-:S05]  /*5100*/  @!P3 IMAD.IADD R26, R26, 0x1, -R39 ;  /* 0x000000011a1ab824 */ /* 0x000fca00078e0a27 */
[----:B------:R-:W-:Y:S01]  /*5110*/  ISETP.GE.U32.AND P0, PT, R26, R39, PT ;  /* 0x000000271a00720c */ /* 0x000fe20003f06070 */
[----:B------:R-:W-:Y:S01]  /*5120*/  IMAD R45, R45, R0, R28 ;  /* 0x000000002d2d7224 */ /* 0x000fe200078e021c */
[----:B------:R-:W-:Y:S01]  /*5130*/  LOP3.LUT R28, R41, R10, RZ, 0x3c, !PT ;  /* 0x0000000a291c7212 */ /* 0x000fe200078e3cff */
[----:B------:R-:W-:-:S03]  /*5140*/  @!P3 VIADD R34, R34, 0x1 ;  /* 0x000000012222b836 */ /* 0x000fc60000000000 */
[----:B------:R-:W-:Y:S01]  /*5150*/  ISETP.GE.AND P4, PT, R28, RZ, PT ;  /* 0x000000ff1c00720c */ /* 0x000fe20003f86270 */
[----:B------:R-:W-:-:S05]  /*5160*/  IMAD.WIDE R18, R24, 0x4, R20 ;  /* 0x0000000418127825 */ /* 0x000fca00078e0214 */
[----:B------:R1:W2:Y:S01]  /*5170*/  LDG.E R38, desc[UR8][R18.64] ;  /* 0x0000000812267981 */ /* 0x0002a2000c1e1900 */
[----:B------:R-:W-:Y:S01]  /*5180*/  @P0 IADD3 R34, PT, PT, R34, 0x1, RZ ;  /* 0x0000000122220810 */ /* 0x000fe20007ffe0ff */
[----:B------:R-:W-:Y:S01]  /*5190*/  IMAD.WIDE R24, R25, 0x4, R20 ;  /* 0x0000000419187825 */ /* 0x000fe200078e0214 */
[----:B------:R-:W-:-:S03]  /*51a0*/  IADD3 R32, PT, PT, R32, R5, RZ ;  /* 0x0000000520207210 */ /* 0x000fc60007ffe0ff */
[--C-:B------:R-:W-:Y:S01]  /*51b0*/  IMAD.WIDE R26, R27, 0x4, R20.reuse ;  /* 0x000000041b1a7825 */ /* 0x100fe200078e0214 */
[----:B------:R3:W2:Y:S03]  /*51c0*/  LDG.E R42, desc[UR8][R24.64] ;  /* 0x00000008182a7981 */ /* 0x0006a6000c1e1900 */
[----:B-1----:R-:W-:Y:S02]  /*51d0*/  IMAD.WIDE R18, R40, 0x4, R20 ;  /* 0x0000000428127825 */ /* 0x002fe400078e0214 */
[----:B------:R-:W4:Y:S02]  /*51e0*/  LDG.E R26, desc[UR8][R26.64] ;  /* 0x000000081a1a7981 */ /* 0x000f24000c1e1900 */
[----:B------:R-:W-:Y:S02]  /*51f0*/  IMAD.MOV.U32 R40, RZ, RZ, R34 ;  /* 0x000000ffff287224 */ /* 0x000fe400078e0022 */
[----:B------:R-:W-:Y:S01]  /*5200*/  IMAD.WIDE R28, R29, 0x4, R20 ;  /* 0x000000041d1c7825 */ /* 0x000fe200078e0214 */
[----:B------:R1:W5:Y:S03]  /*5210*/  LDG.E R34, desc[UR8][R18.64] ;  /* 0x0000000812227981 */ /* 0x000366000c1e1900 */
[----:B------:R-:W-:-:S02]  /*5220*/  @!P4 IMAD.MOV R40, RZ, RZ, -R40 ;  /* 0x000000ffff28c224 */ /* 0x000fc400078e0a28 */
[--C-:B---3--:R-:W-:Y:S01]  /*5230*/  IMAD.WIDE R24, R36, 0x4, R20.reuse ;  /* 0x0000000424187825 */ /* 0x108fe200078e0214 */
[----:B------:R3:W4:Y:S02]  /*5240*/  LDG.E R29, desc[UR8][R28.64] ;  /* 0x000000081c1d7981 */ /* 0x000724000c1e1900 */
[----:B------:R-:W-:Y:S01]  /*5250*/  SEL R36, R6, R40, !P2 ;  /* 0x0000002806247207 */ /* 0x000fe20005000000 */
[----:B-1----:R-:W-:Y:S02]  /*5260*/  IMAD.WIDE R18, R31, 0x4, R20 ;  /* 0x000000041f127825 */ /* 0x002fe400078e0214 */
[----:B------:R1:W5:Y:S02]  /*5270*/  LDG.E R25, desc[UR8][R24.64] ;  /* 0x0000000818197981 */ /* 0x000364000c1e1900 */
[----:B------:R-:W-:Y:S02]  /*5280*/  IMAD.MOV R27, RZ, RZ, -R36 ;  /* 0x000000ffff1b7224 */ /* 0x000fe400078e0a24 */
[----:B---3--:R-:W-:-:S02]  /*5290*/  IMAD R28, R32, R4, R3 ;  /* 0x00000004201c7224 */ /* 0x008fc400078e0203 */
[----:B------:R-:W-:Y:S01]  /*52a0*/  IMAD.WIDE R32, R33, 0x4, R20 ;  /* 0x0000000421207825 */ /* 0x000fe200078e0214 */
[----:B-1----:R-:W-:-:S03]  /*52b0*/  IADD3 R24, PT, PT, R36, R2, RZ ;  /* 0x0000000224187210 */ /* 0x002fc60007ffe0ff */
[----:B------:R-:W-:Y:S02]  /*52c0*/  IMAD R31, R10, R27, R41 ;  /* 0x0000001b0a1f7224 */ /* 0x000fe400078e0229 */
[--C-:B------:R-:W-:Y:S01]  /*52d0*/  IMAD.WIDE R40, R35, 0x4, R20.reuse ;  /* 0x0000000423287825 */ /* 0x100fe200078e0214 */
[----:B------:R1:W3:Y:S03]  /*52e0*/  LDG.E R27, desc[UR8][R18.64] ;  /* 0x00000008121b7981 */ /* 0x0002e6000c1e1900 */
[----:B------:R-:W-:Y:S01]  /*52f0*/  IMAD.WIDE R36, R37, 0x4, R20 ;  /* 0x0000000425247825 */ /* 0x000fe200078e0214 */
[----:B------:R-:W3:Y:S03]  /*5300*/  LDG.E R32, desc[UR8][R32.64] ;  /* 0x0000000820207981 */ /* 0x000ee6000c1e1900 */
[----:B------:R-:W-:Y:S01]  /*5310*/  IMAD.IADD R31, R31, 0x1, R28 ;  /* 0x000000011f1f7824 */ /* 0x000fe200078e021c */
[----:B------:R-:W3:Y:S01]  /*5320*/  LDG.E R40, desc[UR8][R40.64] ;  /* 0x0000000828287981 */ /* 0x000ee2000c1e1900 */
[----:B------:R-:W-:-:S03]  /*5330*/  IMAD.WIDE R44, R45, 0x4, R20 ;  /* 0x000000042d2c7825 */ /* 0x000fc600078e0214 */
[----:B------:R-:W3:Y:S01]  /*5340*/  LDG.E R37, desc[UR8][R36.64] ;  /* 0x0000000824257981 */ /* 0x000ee2000c1e1900 */
[----:B-1----:R-:W-:-:S03]  /*5350*/  IMAD.WIDE R18, R43, 0x4, R20 ;  /* 0x000000042b127825 */ /* 0x002fc600078e0214 */
[----:B------:R-:W3:Y:S01]  /*5360*/  LDG.E R44, desc[UR8][R44.64] ;  /* 0x000000082c2c7981 */ /* 0x000ee2000c1e1900 */
[----:B------:R-:W-:-:S03]  /*5370*/  IMAD R31, R24, R0, R31 ;  /* 0x00000000181f7224 */ /* 0x000fc600078e021f */
[----:B------:R1:W3:Y:S02]  /*5380*/  LDG.E R24, desc[UR8][R18.64] ;  /* 0x0000000812187981 */ /* 0x0002e4000c1e1900 */
[----:B-1----:R-:W-:-:S05]  /*5390*/  IMAD.WIDE R18, R31, 0x4, R20 ;  /* 0x000000041f127825 */ /* 0x002fca00078e0214 */
[----:B------:R-:W3:Y:S01]  /*53a0*/  LDG.E R28, desc[UR8][R18.64] ;  /* 0x00000008121c7981 */ /* 0x000ee2000c1e1900 */
[----:B0-----:R-:W-:-:S04]  /*53b0*/  USHF.L.U32 UR5, UR5, 0xc, URZ ;  /* 0x0000000c05057899 */ /* 0x001fc800080006ff */
[----:B------:R-:W-:Y:S02]  /*53c0*/  USHF.R.S32.HI UR4, URZ, 0x1f, UR5 ;  /* 0x0000001fff047899 */ /* 0x000fe40008011405 */
[----:B------:R-:W-:-:S04]  /*53d0*/  ISETP.GE.U32.AND P0, PT, R30, UR5, PT ;  /* 0x000000051e007c0c */ /* 0x000fc8000bf06070 */
[----:B------:R-:W-:Y:S02]  /*53e0*/  ISETP.GE.U32.AND.EX P0, PT, R16, UR4, PT, P0 ;  /* 0x0000000410007c0c */ /* 0x000fe4000bf06100 */
[----:B--2---:R-:W-:-:S04]  /*53f0*/  IADD3 R15, PT, PT, R42, R38, R15 ;  /* 0x000000262a0f7210 */ /* 0x004fc80007ffe00f */
[----:B----4-:R-:W-:-:S04]  /*5400*/  IADD3 R15, PT, PT, R29, R26, R15 ;  /* 0x0000001a1d0f7210 */ /* 0x010fc80007ffe00f */
[----:B-----5:R-:W-:-:S04]  /*5410*/  IADD3 R15, PT, PT, R25, R34, R15 ;  /* 0x00000022190f7210 */ /* 0x020fc80007ffe00f */
[----:B---3--:R-:W-:-:S04]  /*5420*/  IADD3 R15, PT, PT, R32, R27, R15 ;  /* 0x0000001b200f7210 */ /* 0x008fc80007ffe00f */
[----:B------:R-:W-:-:S04]  /*5430*/  IADD3 R15, PT, PT, R37, R40, R15 ;  /* 0x00000028250f7210 */ /* 0x000fc80007ffe00f */
[----:B------:R-:W-:-:S05]  /*5440*/  IADD3 R15, PT, PT, R44, R24, R15 ;  /* 0x000000182c0f7210 */ /* 0x000fca0007ffe00f */
[----:B------:R-:W-:Y:S01]  /*5450*/  IMAD.IADD R32, R28, 0x1, R15 ;  /* 0x000000011c207824 */ /* 0x000fe200078e020f */
[----:B------:R-:W-:Y:S06]  /*5460*/  @!P0 BRA `(.L_x_71) ;  /* 0x0000004000788947 */ /* 0x000fec0003800000 */
[----:B------:R-:W-:Y:S01]  /*5470*/  UIADD3 UR11, UP0, UPT, UR7, UR5, URZ ;  /* 0x00000005070b7290 */ /* 0x000fe2000ff1e0ff */
[----:B------:R-:W-:Y:S01]  /*5480*/  IADD3 R18, P3, PT, R22, -0x1000, RZ ;  /* 0xfffff00016127810 */ /* 0x000fe20007f7e0ff */
[----:B------:R-:W-:Y:S01]  /*5490*/  VIADD R15, R17, UR12 ;  /* 0x0000000c110f7c36 */ /* 0x000fe20008000000 */
[----:B------:R-:W-:Y:S01]  /*54a0*/  LOP3.LUT R17, RZ, R17, RZ, 0x33, !PT ;  /* 0x00000011ff117212 */ /* 0x000fe200078e33ff */
[----:B------:R-:W-:Y:S01]  /*54b0*/  UIADD3.X UR6, UPT, UPT, URZ, UR4, URZ, UP0, !UPT ;  /* 0x00000004ff067290 */ /* 0x000fe200087fe4ff */
[----:B------:R-:W-:Y:S01]  /*54c0*/  IADD3.X R16, PT, PT, R23, -0x1, RZ, P3, !PT ;  /* 0xffffffff17107810 */ /* 0x000fe20001ffe4ff */
[----:B------:R-:W-:Y:S01]  /*54d0*/  IMAD.U32 R24, RZ, RZ, UR5 ;  /* 0x00000005ff187e24 */ /* 0x000fe2000f8e00ff */
[----:B------:R-:W-:Y:S01]  /*54e0*/  ISETP.LT.U32.AND P0, PT, R18, UR11, PT ;  /* 0x0000000b12007c0c */ /* 0x000fe2000bf01070 */
[----:B------:R-:W-:Y:S02]  /*54f0*/  UMOV UR4, URZ ;  /* 0x000000ff00047c82 */ /* 0x000fe40008000000 */
[----:B------:R-:W-:-:S04]  /*5500*/  MOV R19, UR6 ;  /* 0x0000000600137c02 */ /* 0x000fc80008000f00 */
[----:B------:R-:W-:Y:S02]  /*5510*/  ISETP.GT.U32.AND.EX P0, PT, R19, R16, PT, P0 ;  /* 0x000000101300720c */ /* 0x000fe40003f04100 */
[----:B------:R-:W-:Y:S02]  /*5520*/  IADD3 R19, PT, PT, R22, -UR5, R17 ;  /* 0x8000000516137c10 */ /* 0x000fe4000fffe011 */
[----:B------:R-:W-:-:S03]  /*5530*/  IADD3 R17, PT, PT, R15, UR7, R24 ;  /* 0x000000070f117c10 */ /* 0x000fc6000fffe018 */
[----:B------:R-:W-:Y:S01]  /*5540*/  VIADD R19, R19, -UR7 ;  /* 0x8000000713137c36 */ /* 0x000fe20008000000 */
[----:B------:R-:W-:-:S05]  /*5550*/  IADD3 R17, PT, PT, R17, 0x200, RZ ;  /* 0x0000020011117810 */ /* 0x000fca0007ffe0ff */
[----:B------:R-:W-:Y:S05]  /*5560*/  @P0 BRA `(.L_x_72) ;  /* 0x0000002800ac0947 */ /* 0x000fea0003800000 */
[----:B------:R-:W0:Y:S01]  /*5570*/  LDC.64 R22, c[0x0][0x3d8] ;  /* 0x0000f600ff167b82 */ /* 0x000e220000000a00 */
[----:B------:R-:W1:Y:S01]  /*5580*/  LDCU UR12, c[0x0][0x39c] ;  /* 0x00007380ff0c77ac */ /* 0x000e620008000800 */
[----:B------:R-:W2:Y:S01]  /*5590*/  LDCU UR13, c[0x0][0x398] ;  /* 0x00007300ff0d77ac */ /* 0x000ea20008000800 */
[----:B------:R-:W3:Y:S01]  /*55a0*/  LDCU UR18, c[0x0][0x384] ;  /* 0x00007080ff1277ac */ /* 0x000ee20008000800 */
[----:B------:R-:W4:Y:S01]  /*55b0*/  LDCU.64 UR20, c[0x0][0x3a0] ;  /* 0x00007400ff1477ac */ /* 0x000f220008000a00 */
[----:B------:R-:W0:Y:S01]  /*55c0*/  LDCU.64 UR16, c[0x0][0x388] ;  /* 0x00007100ff1077ac */ /* 0x000e220008000a00 */
[----:B------:R-:W0:Y:S01]  /*55d0*/  LDCU.64 UR14, c[0x0][0x390] ;  /* 0x00007200ff0e77ac */ /* 0x000e220008000a00 */
[----:B------:R-:W-:Y:S01]  /*55e0*/  NOP ;  /* 0x0000000000007918 */ /* 0x000fe20000000000 */
.L_x_73:
[----:B-1----:R-:W-:Y:S02]  /*55f0*/  IMAD.U32 R12, RZ, RZ, UR12 ;  /* 0x0000000cff0c7e24 */ /* 0x002fe4000f8e00ff */
[----:B------:R-:W-:Y:S02]  /*5600*/  VIADD R41, R15, UR11 ;  /* 0x0000000b0f297c36 */ /* 0x000fe40008000000 */
[----:B--2---:R-:W-:Y:S01]  /*5610*/  IMAD.U32 R10, RZ, RZ, UR13 ;  /* 0x0000000dff0a7e24 */ /* 0x004fe2000f8e00ff */
[----:B------:R-:W-:Y:S01]  /*5620*/  IABS R14, R12 ;  /* 0x0000000c000e7213 */ /* 0x000fe20000000000 */
[C---:B------:R-:W-:Y:S01]  /*5630*/  VIADD R21, R41.reuse, 0x100 ;  /* 0x0000010029157836 */ /* 0x040fe20000000000 */
[----:B------:R-:W-:Y:S01]  /*5640*/  IABS R0, R41 ;  /* 0x0000002900007213 */ /* 0x000fe20000000000 */
[C---:B------:R-:W-:Y:S01]  /*5650*/  VIADD R29, R41.reuse, 0x200 ;  /* 0x00000200291d7836 */ /* 0x040fe20000000000 */
[----:B------:R-:W1:Y:S01]  /*5660*/  I2F.RP R4, R14 ;  /* 0x0000000e00047306 */ /* 0x000e620000209400 */
[----:B------:R-:W-:Y:S01]  /*5670*/  IABS R39, R10 ;  /* 0x0000000a00277213 */ /* 0x000fe20000000000 */
[----:B------:R-:W-:Y:S01]  /*5680*/  VIADD R31, R41, 0x300 ;  /* 0x00000300291f7836 */ /* 0x000fe20000000000 */
[----:B------:R-:W-:Y:S01]  /*5690*/  IABS R6, R21 ;  /* 0x0000001500067213 */ /* 0x000fe20000000000 */
[----:B------:R-:W-:Y:S01]  /*56a0*/  IMAD.HI.U32 R2, R11, R0, RZ ;  /* 0x000000000b027227 */ /* 0x000fe200078e00ff */
[----:B------:R-:W-:-:S02]  /*56b0*/  IABS R8, R29 ;  /* 0x0000001d00087213 */ /* 0x000fc40000000000 */
[----:B------:R-:W-:Y:S01]  /*56c0*/  IABS R20, R31 ;  /* 0x0000001f00147213 */ /* 0x000fe20000000000 */
[----:B------:R-:W-:Y:S01]  /*56d0*/  IMAD.MOV R3, RZ, RZ, -R2 ;  /* 0x000000ffff037224 */ /* 0x000fe200078e0a02 */
[----:B------:R-:W2:Y:S03]  /*56e0*/  I2F.RP R24, R39 ;  /* 0x0000002700187306 */ /* 0x000ea60000209400 */
[----:B------:R-:W-:-:S05]  /*56f0*/  IMAD R0, R14, R3, R0 ;  /* 0x000000030e007224 */ /* 0x000fca00078e0200 */
[----:B-1----:R-:W1:Y:S01]  /*5700*/  MUFU.RCP R4, R4 ;  /* 0x0000000400047308 */ /* 0x002e620000001000 */
[----:B------:R-:W-:-:S07]  /*5710*/  ISETP.GT.U32.AND P1, PT, R9, R0, PT ;  /* 0x000000000900720c */ /* 0x000fce0003f24070 */
[----:B--2---:R-:W2:Y:S06]  /*5720*/  MUFU.RCP R24, R24 ;  /* 0x0000001800187308 */ /* 0x004eac0000001000 */
[----:B------:R-:W-:Y:S02]  /*5730*/  @!P1 IADD3 R0, PT, PT, R0, -R14, RZ ;  /* 0x8000000e00009210 */ /* 0x000fe40007ffe0ff */
[----:B------:R-:W-:Y:S02]  /*5740*/  @!P1 IADD3 R2, PT, PT, R2, 0x1, RZ ;  /* 0x0000000102029810 */ /* 0x000fe40007ffe0ff */
[----:B-1----:R-:W-:Y:S01]  /*5750*/  IADD3 R13, PT, PT, R4, 0xffffffe, RZ ;  /* 0x0ffffffe040d7810 */ /* 0x002fe20007ffe0ff */
[----:B------:R-:W-:Y:S01]  /*5760*/  IMAD.MOV.U32 R4, RZ, RZ, RZ ;  /* 0x000000ffff047224 */ /* 0x000fe200078e00ff */
[----:B------:R-:W-:Y:S01]  /*5770*/  ISETP.GE.U32.AND P5, PT, R0, R9, PT ;  /* 0x000000090000720c */ /* 0x000fe20003fa6070 */
[----:B------:R-:W-:-:S03]  /*5780*/  IMAD.MOV.U32 R9, RZ, RZ, R14 ;  /* 0x000000ffff097224 */ /* 0x000fc600078e000e */
[----:B------:R-:W1:Y:S01]  /*5790*/  F2I.FTZ.U32.TRUNC.NTZ R13, R13 ;  /* 0x0000000d000d7305 */ /* 0x000e62000021f000 */
[----:B--2---:R-:W-:-:S08]  /*57a0*/  VIADD R24, R24, 0xffffffe ;  /* 0x0ffffffe18187836 */ /* 0x004fd00000000000 */
[----:B------:R-:W-:Y:S01]  /*57b0*/  @P5 IADD3 R2, PT, PT, R2, 0x1, RZ ;  /* 0x0000000102025810 */ /* 0x000fe20007ffe0ff */
[----:B-1----:R-:W-:Y:S02]  /*57c0*/  IMAD R3, R13, R14, RZ ;  /* 0x0000000e0d037224 */ /* 0x002fe400078e02ff */
[----:B------:R-:W-:-:S03]  /*57d0*/  IMAD.MOV.U32 R5, RZ, RZ, R13 ;  /* 0x000000ffff057224 */ /* 0x000fc600078e000d */
[----:B------:R-:W-:-:S05]  /*57e0*/  IADD3 R3, PT, PT, -R3, RZ, RZ ;  /* 0x000000ff03037210 */ /* 0x000fca0007ffe1ff */
[----:B------:R-:W-:-:S06]  /*57f0*/  IMAD.HI.U32 R11, R13, R3, R4 ;  /* 0x000000030d0b7227 */ /* 0x000fcc00078e0004 */
[----:B------:R-:W-:-:S04]  /*5800*/  IMAD.HI.U32 R5, R11, R6, RZ ;  /* 0x000000060b057227 */ /* 0x000fc800078e00ff */
[----:B------:R-:W-:Y:S01]  /*5810*/  IMAD.HI.U32 R4, R11, R8, RZ ;  /* 0x000000080b047227 */ /* 0x000fe200078e00ff */
[----:B------:R-:W-:-:S03]  /*5820*/  IADD3 R3, PT, PT, -R5, RZ, RZ ;  /* 0x000000ff05037210 */ /* 0x000fc60007ffe1ff */
[----:B------:R-:W-:-:S04]  /*5830*/  IMAD.HI.U32 R0, R11, R20, RZ ;  /* 0x000000140b007227 */ /* 0x000fc800078e00ff */
[----:B------:R-:W-:Y:S01]  /*5840*/  IMAD R6, R14, R3, R6 ;  /* 0x000000030e067224 */ /* 0x000fe200078e0206 */
[----:B------:R-:W-:Y:S01]  /*5850*/  IADD3 R3, PT, PT, -R4, RZ, RZ ;  /* 0x000000ff04037210 */ /* 0x000fe20007ffe1ff */
[----:B------:R-:W-:-:S03]  /*5860*/  IMAD.MOV R7, RZ, RZ, -R0 ;  /* 0x000000ffff077224 */ /* 0x000fc600078e0a00 */
[----:B------:R-:W-:Y:S01]  /*5870*/  ISETP.GT.U32.AND P4, PT, R9, R6, PT ;  /* 0x000000060900720c */ /* 0x000fe20003f84070 */
[C---:B------:R-:W-:Y:S01]  /*5880*/  IMAD R8, R14.reuse, R3, R8 ;  /* 0x000000030e087224 */ /* 0x040fe200078e0208 */
[----:B------:R-:W-:Y:S01]  /*5890*/  LOP3.LUT R3, R41, R12, RZ, 0x3c, !PT ;  /* 0x0000000c29037212 */ /* 0x000fe200078e3cff */
[----:B------:R-:W-:-:S03]  /*58a0*/  IMAD R20, R14, R7, R20 ;  /* 0x000000070e147224 */ /* 0x000fc600078e0214 */
[C---:B------:R-:W-:Y:S02]  /*58b0*/  ISETP.GT.U32.AND P2, PT, R9.reuse, R8, PT ;  /* 0x000000080900720c */ /* 0x040fe40003f44070 */
[----:B------:R-:W-:Y:S02]  /*58c0*/  ISETP.GT.U32.AND P3, PT, R9, R20, PT ;  /* 0x000000140900720c */ /* 0x000fe40003f64070 */
[----:B------:R-:W-:Y:S02]  /*58d0*/  ISETP.GE.AND P0, PT, R3, RZ, PT ;  /* 0x000000ff0300720c */ /* 0x000fe40003f06270 */
[----:B------:R-:W-:Y:S01]  /*58e0*/  LOP3.LUT R3, R29, R12, RZ, 0x3c, !PT ;  /* 0x0000000c1d037212 */ /* 0x000fe200078e3cff */
[----:B------:R-:W-:Y:S02]  /*58f0*/  @!P4 IMAD.IADD R6, R6, 0x1, -R14 ;  /* 0x000000010606c824 */ /* 0x000fe400078e0a0e */
[----:B------:R-:W-:Y:S01]  /*5900*/  @!P4 VIADD R5, R5, 0x1 ;  /* 0x000000010505c836 */ /* 0x000fe20000000000 */
[----:B------:R-:W-:-:S02]  /*5910*/  ISETP.GE.AND P4, PT, R3, RZ, PT ;  /* 0x000000ff0300720c */ /* 0x000fc40003f86270 */
[-C--:B------:R-:W-:Y:S01]  /*5920*/  ISETP.GE.U32.AND P6, PT, R6, R9.reuse, PT ;  /* 0x000000090600720c */ /* 0x080fe20003fc6070 */
[----:B------:R-:W1:Y:S01]  /*5930*/  F2I.FTZ.U32.TRUNC.NTZ R3, R24 ;  /* 0x0000001800037305 */ /* 0x000e62000021f000 */
[----:B------:R-:W-:Y:S01]  /*5940*/  LOP3.LUT R6, R21, R12, RZ, 0x3c, !PT ;  /* 0x0000000c15067212 */ /* 0x000fe200078e3cff */
[----:B------:R-:W-:Y:S01]  /*5950*/  @!P3 IMAD.IADD R20, R20, 0x1, -R14 ;  /* 0x000000011414b824 */ /* 0x000fe200078e0a0e */
[----:B------:R-:W-:Y:S01]  /*5960*/  @!P2 IADD3 R8, PT, PT, R8, -R14, RZ ;  /* 0x8000000e0808a210 */ /* 0x000fe20007ffe0ff */
[----:B------:R-:W-:Y:S01]  /*5970*/  @!P0 IMAD.MOV R2, RZ, RZ, -R2 ;  /* 0x000000ffff028224 */ /* 0x000fe200078e0a02 */
[----:B------:R-:W-:Y:S01]  /*5980*/  ISETP.GE.AND P1, PT, R6, RZ, PT ;  /* 0x000000ff0600720c */ /* 0x000fe20003f26270 */
[----:B------:R-:W-:Y:S01]  /*5990*/  @!P3 VIADD R0, R0, 0x1 ;  /* 0x000000010000b836 */ /* 0x000fe20000000000 */
[----:B------:R-:W-:Y:S02]  /*59a0*/  ISETP.GE.U32.AND P5, PT, R8, R9, PT ;  /* 0x000000090800720c */ /* 0x000fe40003fa6070 */
[----:B------:R-:W-:-:S02]  /*59b0*/  LOP3.LUT R8, RZ, R12, RZ, 0x33, !PT ;  /* 0x0000000cff087212 */ /* 0x000fc400078e33ff */
[----:B------:R-:W-:Y:S01]  /*59c0*/  @!P2 IADD3 R4, PT, PT, R4, 0x1, RZ ;  /* 0x000000010404a810 */ /* 0x000fe20007ffe0ff */
[----:B------:R-:W-:Y:S01]  /*59d0*/  @P6 VIADD R5, R5, 0x1 ;  /* 0x0000000105056836 */ /* 0x000fe20000000000 */
[----:B------:R-:W-:Y:S02]  /*59e0*/  ISETP.GE.U32.AND P6, PT, R20, R9, PT ;  /* 0x000000091400720c */ /* 0x000fe40003fc6070 */
[----:B------:R-:W-:-:S03]  /*59f0*/  LOP3.LUT R6, R31, R12, RZ, 0x3c, !PT ;  /* 0x0000000c1f067212 */ /* 0x000fc600078e3cff */
[----:B------:R-:W-:Y:S01]  /*5a00*/  @!P1 IMAD.MOV R5, RZ, RZ, -R5 ;  /* 0x000000ffff059224 */ /* 0x000fe200078e0a05 */
[----:B------:R-:W-:Y:S01]  /*5a10*/  ISETP.NE.AND P1, PT, R12, RZ, PT ;  /* 0x000000ff0c00720c */ /* 0x000fe20003f25270 */
[----:B------:R-:W-:Y:S01]  /*5a20*/  @P5 VIADD R4, R4, 0x1 ;  /* 0x0000000104045836 */ /* 0x000fe20000000000 */
[----:B------:R-:W-:Y:S02]  /*5a30*/  ISETP.GE.AND P0, PT, R6, RZ, PT ;  /* 0x000000ff0600720c */ /* 0x000fe40003f06270 */
[C---:B------:R-:W-:Y:S01]  /*5a40*/  SEL R20, R8.reuse, R5, !P1 ;  /* 0x0000000508147207 */ /* 0x040fe20004800000 */
[----:B-1----:R-:W-:Y:S01]  /*5a50*/  IMAD R5, R3, R39, RZ ;  /* 0x0000002703057224 */ /* 0x002fe200078e02ff */
[----:B------:R-:W-:Y:S01]  /*5a60*/  SEL R26, R8, R2, !P1 ;  /* 0x00000002081a7207 */ /* 0x000fe20004800000 */
[----:B------:R-:W-:Y:S01]  /*5a70*/  @P6 VIADD R0, R0, 0x1 ;  /* 0x0000000100006836 */ /* 0x000fe20000000000 */
[----:B------:R-:W-:Y:S01]  /*5a80*/  @!P4 IADD3 R4, PT, PT, -R4, RZ, RZ ;  /* 0x000000ff0404c210 */ /* 0x000fe20007ffe1ff */
[----:B------:R-:W-:Y:S01]  /*5a90*/  IMAD.MOV R2, RZ, RZ, -R20 ;  /* 0x000000ffff027224 */ /* 0x000fe200078e0a14 */
[----:B------:R-:W-:Y:S01]  /*5aa0*/  IADD3 R25, PT, PT, -R26, RZ, RZ ;  /* 0x000000ff1a197210 */ /* 0x000fe20007ffe1ff */
[----:B------:R-:W-:-:S02]  /*5ab0*/  IMAD.MOV R7, RZ, RZ, -R5 ;  /* 0x000000ffff077224 */ /* 0x000fc400078e0a05 */
[----:B------:R-:W-:Y:S02]  /*5ac0*/  IMAD R21, R12, R2, R21 ;  /* 0x000000020c157224 */ /* 0x000fe400078e0215 */
[----:B------:R-:W-:Y:S02]  /*5ad0*/  HFMA2 R2, -RZ, RZ, 0, 0 ;  /* 0x00000000ff027431 */ /* 0x000fe400000001ff */
[----:B------:R-:W-:Y:S01]  /*5ae0*/  IMAD.MOV.U32 R5, RZ, RZ, R0 ;  /* 0x000000ffff057224 */ /* 0x000fe200078e0000 */
[----:B------:R-:W-:Y:S01]  /*5af0*/  SEL R0, R8, R4, !P1 ;  /* 0x0000000408007207 */ /* 0x000fe20004800000 */
[----:B------:R-:W-:Y:S02]  /*5b00*/  IMAD R25, R12, R25, R41 ;  /* 0x000000190c197224 */ /* 0x000fe400078e0229 */
[----:B------:R-:W-:Y:S02]  /*5b10*/  @!P0 IMAD.MOV R5, RZ, RZ, -R5 ;  /* 0x000000ffff058224 */ /* 0x000fe400078e0a05 */
[----:B------:R-:W-:Y:S01]  /*5b20*/  IMAD.MOV R6, RZ, RZ, -R0 ;  /* 0x000000ffff067224 */ /* 0x000fe200078e0a00 */
[----:B------:R-:W-:Y:S01]  /*5b30*/  IABS R4, R25 ;  /* 0x0000001900047213 */ /* 0x000fe20000000000 */
[----:B------:R-:W-:Y:S01]  /*5b40*/  IMAD.HI.U32 R7, R3, R7, R2 ;  /* 0x0000000703077227 */ /* 0x000fe200078e0002 */
[----:B------:R-:W-:-:S02]  /*5b50*/  IABS R3, R21 ;  /* 0x0000001500037213 */ /* 0x000fc40000000000 */
[----:B------:R-:W-:Y:S01]  /*5b60*/  SEL R24, R8, R5, !P1 ;  /* 0x0000000508187207 */ /* 0x000fe20004800000 */
[----:B------:R-:W-:Y:S02]  /*5b70*/  IMAD R29, R12, R6, R29 ;  /* 0x000000060c1d7224 */ /* 0x000fe400078e021d */
[----:B------:R-:W-:Y:S01]  /*5b80*/  IMAD.MOV.U32 R6, RZ, RZ, R3 ;  /* 0x000000ffff067224 */ /* 0x000fe200078e0003 */
[----:B------:R-:W-:Y:S01]  /*5b90*/  IADD3 R2, PT, PT, -R24, RZ, RZ ;  /* 0x000000ff18027210 */ /* 0x000fe20007ffe1ff */
[----:B------:R-:W-:Y:S01]  /*5ba0*/  IMAD.HI.U32 R3, R7, R4, RZ ;  /* 0x0000000407037227 */ /* 0x000fe200078e00ff */
[----:B------:R-:W-:-:S03]  /*5bb0*/  IABS R34, R29 ;  /* 0x0000001d00227213 */ /* 0x000fc60000000000 */
[----:B------:R-:W-:-:S04]  /*5bc0*/  IMAD.HI.U32 R28, R7, R6, RZ ;  /* 0x00000006071c7227 */ /* 0x000fc800078e00ff */
[----:B------:R-:W-:Y:S01]  /*5bd0*/  IMAD.MOV R5, RZ, RZ, -R3 ;  /* 0x000000ffff057224 */ /* 0x000fe200078e0a03 */
[----:B------:R-:W-:Y:S01]  /*5be0*/  IADD3 R27, PT, PT, -R28, RZ, RZ ;  /* 0x000000ff1c1b7210 */ /* 0x000fe20007ffe1ff */
[----:B------:R-:W-:Y:S02]  /*5bf0*/  IMAD R31, R12, R2, R31 ;  /* 0x000000020c1f7224 */ /* 0x000fe400078e021f */
[----:B------:R-:W-:Y:S02]  /*5c00*/  IMAD R4, R39, R5, R4 ;  /* 0x0000000527047224 */ /* 0x000fe400078e0204 */
[----:B------:R-:W-:Y:S01]  /*5c10*/  IMAD.HI.U32 R2, R7, R34, RZ ;  /* 0x0000002207027227 */ /* 0x000fe200078e00ff */
[----:B------:R-:W-:Y:S02]  /*5c20*/  IABS R36, R31 ;  /* 0x0000001f00247213 */ /* 0x000fe40000000000 */
[C---:B------:R-:W-:Y:S01]  /*5c30*/  ISETP.GT.U32.AND P5, PT, R39.reuse, R4, PT ;  /* 0x000000042700720c */ /* 0x040fe20003fa4070 */
[----:B------:R-:W-:-:S02]  /*5c40*/  IMAD R6, R39, R27, R6 ;  /* 0x0000001b27067224 */ /* 0x000fc400078e0206 */
[----:B------:R-:W-:Y:S02]  /*5c50*/  IMAD.MOV R5, RZ, RZ, -R2 ;  /* 0x000000ffff057224 */ /* 0x000fe400078e0a02 */
[----:B------:R-:W-:Y:S01]  /*5c60*/  IMAD.HI.U32 R30, R7, R36, RZ ;  /* 0x00000024071e7227 */ /* 0x000fe200078e00ff */
[----:B------:R-:W-:-:S03]  /*5c70*/  ISETP.GT.U32.AND P3, PT, R39, R6, PT ;  /* 0x000000062700720c */ /* 0x000fc60003f64070 */
[----:B------:R-:W-:Y:S02]  /*5c80*/  IMAD R34, R39, R5, R34 ;  /* 0x0000000527227224 */ /* 0x000fe400078e0222 */
[----:B------:R-:W-:Y:S02]  /*5c90*/  IMAD.MOV R5, RZ, RZ, -R30 ;  /* 0x000000ffff057224 */ /* 0x000fe400078e0a1e */
[----:B------:R-:W-:Y:S01]  /*5ca0*/  @!P5 IADD3 R4, PT, PT, R4, -R39, RZ ;  /* 0x800000270404d210 */ /* 0x000fe20007ffe0ff */
[----:B------:R-:W-:Y:S01]  /*5cb0*/  @!P5 VIADD R3, R3, 0x1 ;  /* 0x000000010303d836 */ /* 0x000fe20000000000 */
[C---:B------:R-:W-:Y:S01]  /*5cc0*/  ISETP.GT.U32.AND P4, PT, R39.reuse, R34, PT ;  /* 0x000000222700720c */ /* 0x040fe20003f84070 */
[----:B------:R-:W-:Y:S01]  /*5cd0*/  IMAD R36, R39, R5, R36 ;  /* 0x0000000527247224 */ /* 0x000fe200078e0224 */
[----:B------:R-:W-:Y:S02]  /*5ce0*/  ISETP.GE.U32.AND P2, PT, R4, R39, PT ;  /* 0x000000270400720c */ /* 0x000fe40003f46070 */
[----:B------:R-:W-:Y:S01]  /*5cf0*/  LOP3.LUT R4, R25, R10, RZ, 0x3c, !PT ;  /* 0x0000000a19047212 */ /* 0x000fe200078e3cff */
[----:B------:R-:W-:Y:S01]  /*5d00*/  @!P3 IMAD.IADD R6, R6, 0x1, -R39 ;  /* 0x000000010606b824 */ /* 0x000fe200078e0a27 */
[----:B------:R-:W-:-:S02]  /*5d10*/  ISETP.GT.U32.AND P0, PT, R39, R36, PT ;  /* 0x000000242700720c */ /* 0x000fc40003f04070 */
[----:B------:R-:W-:Y:S02]  /*5d20*/  @!P3 IADD3 R28, PT, PT, R28, 0x1, RZ ;  /* 0x000000011c1cb810 */ /* 0x000fe40007ffe0ff */
[----:B------:R-:W-:Y:S02]  /*5d30*/  ISETP.GE.AND P3, PT, R4, RZ, PT ;  /* 0x000000ff0400720c */ /* 0x000fe40003f66270 */
[-C--:B------:R-:W-:Y:S01]  /*5d40*/  ISETP.GE.U32.AND P6, PT, R6, R39.reuse, PT ;  /* 0x000000270600720c */ /* 0x080fe20003fc6070 */
[----:B------:R-:W-:Y:S01]  /*5d50*/  @!P4 IMAD.IADD R34, R34, 0x1, -R39 ;  /* 0x000000012222c824 */ /* 0x000fe200078e0a27 */
[-C--:B------:R-:W-:Y:S01]  /*5d60*/  LOP3.LUT R4, R21, R10.reuse, RZ, 0x3c, !PT ;  /* 0x0000000a15047212 */ /* 0x080fe200078e3cff */
[----:B------:R-:W-:Y:S01]  /*5d70*/  @!P4 VIADD R2, R2, 0x1 ;  /* 0x000000010202c836 */ /* 0x000fe20000000000 */
[----:B------:R-:W-:Y:S01]  /*5d80*/  LOP3.LUT R5, R31, R10, RZ, 0x3c, !PT ;  /* 0x0000000a1f057212 */ /* 0x000fe200078e3cff */
[----:B------:R-:W-:Y:S01]  /*5d90*/  @P2 VIADD R3, R3, 0x1 ;  /* 0x0000000103032836 */ /* 0x000fe20000000000 */
[----:B------:R-:W-:-:S02]  /*5da0*/  ISETP.GE.U32.AND P4, PT, R34, R39, PT ;  /* 0x000000272200720c */ /* 0x000fc40003f86070 */
[----:B------:R-:W-:Y:S02]  /*5db0*/  ISETP.GE.AND P5, PT, R4, RZ, PT ;  /* 0x000000ff0400720c */ /* 0x000fe40003fa6270 */
[----:B------:R-:W-:Y:S02]  /*5dc0*/  LOP3.LUT R4, R29, R10, RZ, 0x3c, !PT ;  /* 0x0000000a1d047212 */ /* 0x000fe400078e3cff */
[-C--:B------:R-:W-:Y:S01]  /*5dd0*/  @!P0 IADD3 R36, PT, PT, R36, -R39.reuse, RZ ;  /* 0x8000002724248210 */ /* 0x080fe20007ffe0ff */
[----:B------:R-:W-:Y:S01]  /*5de0*/  @P6 VIADD R28, R28, 0x1 ;  /* 0x000000011c1c6836 */ /* 0x000fe20000000000 */
[----:B------:R-:W-:Y:S02]  /*5df0*/  @!P3 IADD3 R3, PT, PT, -R3, RZ, RZ ;  /* 0x000000ff0303b210 */ /* 0x000fe40007ffe1ff */
[----:B------:R-:W-:Y:S01]  /*5e00*/  ISETP.GE.AND P3, PT, R4, RZ, PT ;  /* 0x000000ff0400720c */ /* 0x000fe20003f66270 */
[----:B0-----:R-:W-:Y:S01]  /*5e10*/  IMAD.U32 R4, RZ, RZ, UR16 ;  /* 0x00000010ff047e24 */ /* 0x001fe2000f8e00ff */
[----:B------:R-:W-:Y:S01]  /*5e20*/  ISETP.GE.U32.AND P6, PT, R36, R39, PT ;  /* 0x000000272400720c */ /* 0x000fe20003fc6070 */
[----:B------:R-:W-:Y:S01]  /*5e30*/  @P4 VIADD R2, R2, 0x1 ;  /* 0x0000000102024836 */ /* 0x000fe20000000000 */
[----:B------:R-:W-:Y:S01]  /*5e40*/  ISETP.GE.AND P4, PT, R5, RZ, PT ;  /* 0x000000ff0500720c */ /* 0x000fe20003f86270 */
[----:B------:R-:W-:Y:S01]  /*5e50*/  IMAD.U32 R5, RZ, RZ, UR17 ;  /* 0x00000011ff057e24 */ /* 0x000fe2000f8e00ff */
[----:B------:R-:W-:-:S02]  /*5e60*/  ISETP.NE.AND P2, PT, R10, RZ, PT ;  /* 0x000000ff0a00720c */ /* 0x000fc40003f45270 */
[----:B------:R-:W-:Y:S01]  /*5e70*/  LOP3.LUT R6, RZ, R10, RZ, 0x33, !PT ;  /* 0x0000000aff067212 */ /* 0x000fe200078e33ff */
[--C-:B------:R-:W-:Y:S01]  /*5e80*/  IMAD.IADD R26, R26, 0x1, R5.reuse ;  /* 0x000000011a1a7824 */ /* 0x100fe200078e0205 */
[----:B------:R-:W-:Y:S01]  /*5e90*/  @!P0 IADD3 R30, PT, PT, R30, 0x1, RZ ;  /* 0x000000011e1e8810 */ /* 0x000fe20007ffe0ff */
[----:B------:R-:W-:Y:S01]  /*5ea0*/  IMAD.IADD R20, R20, 0x1, R5 ;  /* 0x0000000114147824 */ /* 0x000fe200078e0205 */
[----:B------:R-:W-:Y:S01]  /*5eb0*/  SEL R27, R6, R3, !P2 ;  /* 0x00000003061b7207 */ /* 0x000fe20005000000 */
[----:B------:R-:W-:Y:S01]  /*5ec0*/  @!P3 IMAD.MOV R2, RZ, RZ, -R2 ;  /* 0x000000ffff02b224 */ /* 0x000fe200078e0a02 */
[----:B------:R-:W-:Y:S01]  /*5ed0*/  @!P5 IADD3 R28, PT, PT, -R28, RZ, RZ ;  /* 0x000000ff1c1cd210 */ /* 0x000fe20007ffe1ff */
[----:B------:R-:W-:Y:S01]  /*5ee0*/  @P6 VIADD R30, R30, 0x1 ;  /* 0x000000011e1e6836 */ /* 0x000fe20000000000 */
[----:B------:R-:W-:Y:S01]  /*5ef0*/  IADD3 R37, PT, PT, -R27, RZ, RZ ;  /* 0x000000ff1b257210 */ /* 0x000fe20007ffe1ff */
[----:B------:R-:W-:Y:S01]  /*5f00*/  IMAD.U32 R3, RZ, RZ, UR15 ;  /* 0x0000000fff037e24 */ /* 0x000fe2000f8e00ff */
[C---:B------:R-:W-:Y:S01]  /*5f10*/  SEL R33, R6.reuse, R2, !P2 ;  /* 0x0000000206217207 */ /* 0x040fe20005000000 */
[----:B------:R-:W-:Y:S01]  /*5f20*/  @!P4 IMAD.MOV R30, RZ, RZ, -R30 ;  /* 0x000000ffff1ec224 */ /* 0x000fe200078e0a1e */
[----:B------:R-:W-:Y:S01]  /*5f30*/  SEL R35, R6, R28, !P2 ;  /* 0x0000001c06237207 */ /* 0x000fe20005000000 */
[----:B------:R-:W-:-:S02]  /*5f40*/  IMAD R37, R10, R37, R25 ;  /* 0x000000250a257224 */ /* 0x000fc400078e0219 */
[----:B------:R-:W-:Y:S01]  /*5f50*/  IMAD.MOV R28, RZ, RZ, -R33 ;  /* 0x000000ffff1c7224 */ /* 0x000fe200078e0a21 */
[----:B------:R-:W-:Y:S01]  /*5f60*/  SEL R25, R6, R30, !P2 ;  /* 0x0000001e06197207 */ /* 0x000fe20005000000 */
[----:B------:R-:W-:Y:S01]  /*5f70*/  IMAD R26, R26, R4, R3 ;  /* 0x000000041a1a7224 */ /* 0x000fe200078e0203 */
[----:B------:R-:W-:Y:S01]  /*5f80*/  IADD3 R2, PT, PT, -R35, RZ, RZ ;  /* 0x000000ff23027210 */ /* 0x000fe20007ffe1ff */
[----:B------:R-:W-:Y:S01]  /*5f90*/  IMAD R29, R10, R28, R29 ;  /* 0x0000001c0a1d7224 */ /* 0x000fe200078e021d */
[----:B------:R-:W-:Y:S01]  /*5fa0*/  IADD3 R30, PT, PT, -R25, RZ, RZ ;  /* 0x000000ff191e7210 */ /* 0x000fe20007ffe1ff */
[----:B------:R-:W-:Y:S01]  /*5fb0*/  IMAD R20, R20, R4, R3 ;  /* 0x0000000414147224 */ /* 0x000fe200078e0203 */
[----:B------:R-:W-:Y:S01]  /*5fc0*/  IADD3 R28, PT, PT, R0, R5, RZ ;  /* 0x00000005001c7210 */ /* 0x000fe20007ffe0ff */
[----:B------:R-:W-:Y:S01]  /*5fd0*/  IMAD R21, R10, R2, R21 ;  /* 0x000000020a157224 */ /* 0x000fe200078e0215 */
[----:B---3--:R-:W-:Y:S01]  /*5fe0*/  MOV R0, UR18 ;  /* 0x0000001200007c02 */ /* 0x008fe20008000f00 */
[----:B------:R-:W-:-:S02]  /*5ff0*/  IMAD.U32 R2, RZ, RZ, UR14 ;  /* 0x0000000eff027e24 */ /* 0x000fc4000f8e00ff */
[----:B------:R-:W-:Y:S02]  /*6000*/  IMAD.IADD R24, R24, 0x1, R5 ;  /* 0x0000000118187824 */ /* 0x000fe400078e0205 */
[----:B------:R-:W-:Y:S02]  /*6010*/  IMAD.IADD R37, R37, 0x1, R26 ;  /* 0x0000000125257824 */ /* 0x000fe400078e021a */
[----:B------:R-:W-:Y:S02]  /*6020*/  IMAD R31, R10, R30, R31 ;  /* 0x0000001e0a1f7224 */ /* 0x000fe400078e021f */
[----:B------:R-:W-:Y:S02]  /*6030*/  IMAD R28, R28, R4, R3 ;  /* 0x000000041c1c7224 */ /* 0x000fe400078e0203 */
[----:B------:R-:W-:Y:S01]  /*6040*/  IMAD.IADD R26, R21, 0x1, R20 ;  /* 0x00000001151a7824 */ /* 0x000fe200078e0214 */
[----:B----4-:R-:W-:Y:S01]  /*6050*/  MOV R20, UR20 ;  /* 0x0000001400147c02 */ /* 0x010fe20008000f00 */
[----:B------:R-:W-:-:S02]  /*6060*/  IMAD.IADD R27, R27, 0x1, R2 ;  /* 0x000000011b1b7824 */ /* 0x000fc400078e0202 */
[----:B------:R-:W-:Y:S02]  /*6070*/  IMAD.IADD R35, R35, 0x1, R2 ;  /* 0x0000000123237824 */ /* 0x000fe400078e0202 */
[----:B------:R-:W-:Y:S02]  /*6080*/  IMAD R30, R24, R4, R3 ;  /* 0x00000004181e7224 */ /* 0x000fe400078e0203 */
[----:B------:R-:W-:Y:S02]  /*6090*/  IMAD.IADD R24, R29, 0x1, R28 ;  /* 0x000000011d187824 */ /* 0x000fe400078e021c */
[----:B------:R-:W-:Y:S02]  /*60a0*/  IMAD.U32 R21, RZ, RZ, UR21 ;  /* 0x00000015ff157e24 */ /* 0x000fe4000f8e00ff */
[-C--:B------:R-:W-:Y:S02]  /*60b0*/  IMAD R27, R27, R0.reuse, R37 ;  /* 0x000000001b1b7224 */ /* 0x080fe400078e0225 */
[----:B------:R-:W-:Y:S01]  /*60c0*/  IMAD R29, R35, R0, R26 ;  /* 0x00000000231d7224 */ /* 0x000fe200078e021a */
[----:B------:R-:W-:Y:S01]  /*60d0*/  IADD3 R26, PT, PT, R31, R30, RZ ;  /* 0x0000001e1f1a7210 */ /* 0x000fe20007ffe0ff */
[----:B------:R-:W-:-:S02]  /*60e0*/  IMAD.IADD R33, R33, 0x1, R2 ;  /* 0x0000000121217824 */ /* 0x000fc400078e0202 */
[----:B------:R-:W-:Y:S02]  /*60f0*/  IMAD.IADD R25, R25, 0x1, R2 ;  /* 0x0000000119197824 */ /* 0x000fe400078e0202 */
[----:B------:R-:W-:-:S04]  /*6100*/  IMAD.WIDE R30, R27, 0x4, R20 ;  /* 0x000000041b1e7825 */ /* 0x000fc800078e0214 */
[----:B------:R-:W-:Y:S02]  /*6110*/  IMAD.WIDE R28, R29, 0x4, R20 ;  /* 0x000000041d1c7825 */ /* 0x000fe400078e0214 */
[----:B------:R0:W2:Y:S02]  /*6120*/  LDG.E R31, desc[UR8][R30.64] ;  /* 0x000000081e1f7981 */ /* 0x0000a4000c1e1900 */
[-C--:B------:R-:W-:Y:S02]  /*6130*/  IMAD R27, R33, R0.reuse, R24 ;  /* 0x00000000211b7224 */ /* 0x080fe400078e0218 */
[----:B------:R-:W-:Y:S01]  /*6140*/  IMAD R25, R25, R0, R26 ;  /* 0x0000000019197224 */ /* 0x000fe200078e021a */
[----:B------:R-:W2:Y:S01]  /*6150*/  LDG.E R29, desc[UR8][R28.64] ;  /* 0x000000081c1d7981 */ /* 0x000ea2000c1e1900 */
[----:B------:R-:W-:-:S04]  /*6160*/  IMAD.WIDE R26, R27, 0x4, R20 ;  /* 0x000000041b1a7825 */ /* 0x000fc800078e0214 */
[----:B------:R-:W-:Y:S02]  /*6170*/  IMAD.WIDE R24, R25, 0x4, R20 ;  /* 0x0000000419187825 */ /* 0x000fe400078e0214 */
[----:B------:R-:W3:Y:S04]  /*6180*/  LDG.E R26, desc[UR8][R26.64] ;  /* 0x000000081a1a7981 */ /* 0x000ee8000c1e1900 */
[----:B------:R1:W3:Y:S01]  /*6190*/  LDG.E R35, desc[UR8][R24.64] ;  /* 0x0000000818237981 */ /* 0x0002e2000c1e1900 */
[C---:B------:R-:W-:Y:S01]  /*61a0*/  IADD3 R33, PT, PT, R41.reuse, 0x400, RZ ;  /* 0x0000040029217810 */ /* 0x040fe20007ffe0ff */
[----:B------:R-:W-:-:S03]  /*61b0*/  VIADD R43, R41, 0x600 ;  /* 0x00000600292b7836 */ /* 0x000fc60000000000 */
[----:B------:R-:W-:-:S05]  /*61c0*/  IABS R34, R33 ;  /* 0x0000002100227213 */ /* 0x000fca0000000000 */
[----:B0-----:R-:W-:Y:S01]  /*61d0*/  IMAD.HI.U32 R30, R11, R34, RZ ;  /* 0x000000220b1e7227 */ /* 0x001fe200078e00ff */
[----:B-1----:R-:W-:-:S03]  /*61e0*/  LOP3.LUT R24, R33, R12, RZ, 0x3c, !PT ;  /* 0x0000000c21187212 */ /* 0x002fc600078e3cff */
[----:B------:R-:W-:Y:S01]  /*61f0*/  IMAD.MOV R37, RZ, RZ, -R30 ;  /* 0x000000ffff257224 */ /* 0x000fe200078e0a1e */
[----:B------:R-:W-:-:S03]  /*6200*/  ISETP.GE.AND P4, PT, R24, RZ, PT ;  /* 0x000000ff1800720c */ /* 0x000fc60003f86270 */
[----:B------:R-:W-:Y:S01]  /*6210*/  IMAD R28, R14, R37, R34 ;  /* 0x000000250e1c7224 */ /* 0x000fe200078e0222 */
[----:B------:R-:W-:Y:S01]  /*6220*/  IABS R34, R43 ;  /* 0x0000002b00227213 */ /* 0x000fe20000000000 */
[----:B------:R-:W-:-:S03]  /*6230*/  VIADD R37, R41, 0x500 ;  /* 0x0000050029257836 */ /* 0x000fc60000000000 */
[----:B------:R-:W-:Y:S01]  /*6240*/  ISETP.GT.U32.AND P3, PT, R9, R28, PT ;  /* 0x0000001c0900720c */ /* 0x000fe20003f64070 */
[----:B------:R-:W-:Y:S01]  /*6250*/  IMAD.HI.U32 R24, R11, R34, RZ ;  /* 0x000000220b187227 */ /* 0x000fe200078e00ff */
[----:B------:R-:W-:-:S11]  /*6260*/  IABS R27, R37 ;  /* 0x00000025001b7213 */ /* 0x000fd60000000000 */
[----:B------:R-:W-:Y:S02]  /*6270*/  @!P3 IADD3 R28, PT, PT, R28, -R14, RZ ;  /* 0x8000000e1c1cb210 */ /* 0x000fe40007ffe0ff */
[----:B------:R-:W-:Y:S02]  /*6280*/  @!P3 IADD3 R30, PT, PT, R30, 0x1, RZ ;  /* 0x000000011e1eb810 */ /* 0x000fe40007ffe0ff */
[----:B------:R-:W-:Y:S01]  /*6290*/  ISETP.GE.U32.AND P0, PT, R28, R9, PT ;  /* 0x000000091c00720c */ /* 0x000fe20003f06070 */
[----:B------:R-:W-:-:S04]  /*62a0*/  IMAD.MOV.U32 R28, RZ, RZ, R27 ;  /* 0x000000ffff1c7224 */ /* 0x000fc800078e001b */
[----:B------:R-:W-:-:S04]  /*62b0*/  IMAD.HI.U32 R27, R11, R28, RZ ;  /* 0x0000001c0b1b7227 */ /* 0x000fc800078e00ff */
[----:B------:R-:W-:-:S04]  /*62c0*/  IMAD.MOV R25, RZ, RZ, -R27 ;  /* 0x000000ffff197224 */ /* 0x000fc800078e0a1b */
[----:B------:R-:W-:Y:S01]  /*62d0*/  IMAD R28, R14, R25, R28 ;  /* 0x000000190e1c7224 */ /* 0x000fe200078e021c */
[----:B------:R-:W-:Y:S01]  /*62e0*/  IADD3 R25, PT, PT, -R24, RZ, RZ ;  /* 0x000000ff18197210 */ /* 0x000fe20007ffe1ff */
[----:B------:R-:W-:-:S03]  /*62f0*/  @P0 VIADD R30, R30, 0x1 ;  /* 0x000000011e1e0836 */ /* 0x000fc60000000000 */
[----:B------:R-:W-:Y:S01]  /*6300*/  ISETP.GT.U32.AND P0, PT, R9, R28, PT ;  /* 0x0000001c0900720c */ /* 0x000fe20003f04070 */
[----:B------:R-:W-:Y:S02]  /*6310*/  @!P4 IMAD.MOV R30, RZ, RZ, -R30 ;  /* 0x000000ffff1ec224 */ /* 0x000fe400078e0a1e */
[----:B------:R-:W-:-:S03]  /*6320*/  IMAD R34, R14, R25, R34 ;  /* 0x000000190e227224 */ /* 0x000fc600078e0222 */
[----:B------:R-:W-:Y:S02]  /*6330*/  SEL R30, R8, R30, !P1 ;  /* 0x0000001e081e7207 */ /* 0x000fe40004800000 */
[----:B------:R-:W-:-:S03]  /*6340*/  ISETP.GT.U32.AND P3, PT, R9, R34, PT ;  /* 0x000000220900720c */ /* 0x000fc60003f64070 */
[----:B------:R-:W-:Y:S02]  /*6350*/  IMAD.MOV R25, RZ, RZ, -R30 ;  /* 0x000000ffff197224 */ /* 0x000fe400078e0a1e */
[----:B------:R-:W-:Y:S01]  /*6360*/  @!P0 IADD3 R28, PT, PT, R28, -R14, RZ ;  /* 0x8000000e1c1c8210 */ /* 0x000fe20007ffe0ff */
[----:B------:R-:W-:Y:S02]  /*6370*/  @!P0 VIADD R27, R27, 0x1 ;  /* 0x000000011b1b8836 */ /* 0x000fe40000000000 */
[----:B------:R-:W-:Y:S01]  /*6380*/  IMAD R33, R12, R25, R33 ;  /* 0x000000190c217224 */ /* 0x000fe200078e0221 */
[----:B------:R-:W-:Y:S02]  /*6390*/  ISETP.GE.U32.AND P4, PT, R28, R9, PT ;  /* 0x000000091c00720c */ /* 0x000fe40003f86070 */
[----:B------:R-:W-:Y:S02]  /*63a0*/  LOP3.LUT R25, R37, R12, RZ, 0x3c, !PT ;  /* 0x0000000c25197212 */ /* 0x000fe400078e3cff */
[----:B------:R-:W-:Y:S01]  /*63b0*/  @!P3 IMAD.IADD R34, R34, 0x1, -R14 ;  /* 0x000000012222b824 */ /* 0x000fe200078e0a0e */
[----:B------:R-:W-:Y:S01]  /*63c0*/  IABS R28, R33 ;  /* 0x00000021001c7213 */ /* 0x000fe20000000000 */
[----:B------:R-:W-:Y:S01]  /*63d0*/  @!P3 VIADD R24, R24, 0x1 ;  /* 0x000000011818b836 */ /* 0x000fe20000000000 */
[----:B------:R-:W-:-:S02]  /*63e0*/  ISETP.GE.AND P5, PT, R25, RZ, PT ;  /* 0x000000ff1900720c */ /* 0x000fc40003fa6270 */
[----:B------:R-:W-:Y:S01]  /*63f0*/  ISETP.GE.U32.AND P6, PT, R34, R9, PT ;  /* 0x000000092200720c */ /* 0x000fe20003fc6070 */
[----:B------:R-:W-:Y:S01]  /*6400*/  IMAD.HI.U32 R25, R7, R28, RZ ;  /* 0x0000001c07197227 */ /* 0x000fe200078e00ff */
[----:B------:R-:W-:Y:S02]  /*6410*/  LOP3.LUT R34, R43, R12, RZ, 0x3c, !PT ;  /* 0x0000000c2b227212 */ /* 0x000fe400078e3cff */
[----:B------:R-:W-:Y:S02]  /*6420*/  @P4 IADD3 R27, PT, PT, R27, 0x1, RZ ;  /* 0x000000011b1b4810 */ /* 0x000fe40007ffe0ff */
[----:B------:R-:W-:Y:S01]  /*6430*/  ISETP.GE.AND P0, PT, R34, RZ, PT ;  /* 0x000000ff2200720c */ /* 0x000fe20003f06270 */
[----:B------:R-:W-:-:S04]  /*6440*/  IMAD.MOV R34, RZ, RZ, -R25 ;  /* 0x000000ffff227224 */ /* 0x000fc800078e0a19 */
[----:B------:R-:W-:Y:S02]  /*6450*/  @!P5 IMAD.MOV R27, RZ, RZ, -R27 ;  /* 0x000000ffff1bd224 */ /* 0x000fe400078e0a1b */
[C---:B------:R-:W-:Y:S01]  /*6460*/  IMAD R34, R39.reuse, R34, R28 ;  /* 0x0000002227227224 */ /* 0x040fe200078e021c */
[----:B------:R-:W-:Y:S02]  /*6470*/  @P6 IADD3 R24, PT, PT, R24, 0x1, RZ ;  /* 0x0000000118186810 */ /* 0x000fe40007ffe0ff */
[----:B------:R-:W-:Y:S02]  /*6480*/  SEL R28, R8, R27, !P1 ;  /* 0x0000001b081c7207 */ /* 0x000fe40004800000 */
[----:B------:R-:W-:Y:S01]  /*6490*/  ISETP.GT.U32.AND P6, PT, R39, R34, PT ;  /* 0x000000222700720c */ /* 0x000fe20003fc4070 */
[----:B------:R-:W-:Y:S01]  /*64a0*/  @!P0 IMAD.MOV R24, RZ, RZ, -R24 ;  /* 0x000000ffff188224 */ /* 0x000fe200078e0a18 */
[----:B------:R-:W-:-:S04]  /*64b0*/  IADD3 R27, PT, PT, -R28, RZ, RZ ;  /* 0x000000ff1c1b7210 */ /* 0x000fc80007ffe1ff */
[----:B------:R-:W-:Y:S01]  /*64c0*/  SEL R24, R8, R24, !P1 ;  /* 0x0000001808187207 */ /* 0x000fe20004800000 */
[----:B------:R-:W-:-:S05]  /*64d0*/  IMAD R27, R12, R27, R37 ;  /* 0x0000001b0c1b7224 */ /* 0x000fca00078e0225 */
[----:B------:R-:W-:Y:S01]  /*64e0*/  IABS R38, R27 ;  /* 0x0000001b00267213 */ /* 0x000fe20000000000 */
[----:B------:R-:W-:Y:S02]  /*64f0*/  @!P6 IMAD.IADD R34, R34, 0x1, -R39 ;  /* 0x000000012222e824 */ /* 0x000fe400078e0a27 */
[----:B------:R-:W-:Y:S02]  /*6500*/  @!P6 VIADD R25, R25, 0x1 ;  /* 0x000000011919e836 */ /* 0x000fe40000000000 */
[----:B------:R-:W-:Y:S01]  /*6510*/  IMAD.HI.U32 R37, R7, R38, RZ ;  /* 0x0000002607257227 */ /* 0x000fe200078e00ff */
[----:B------:R-:W-:Y:S02]  /*6520*/  ISETP.GE.U32.AND P4, PT, R34, R39, PT ;  /* 0x000000272200720c */ /* 0x000fe40003f86070 */
[----:B------:R-:W-:-:S04]  /*6530*/  LOP3.LUT R34, R33, R10, RZ, 0x3c, !PT ;  /* 0x0000000a21227212 */ /* 0x000fc800078e3cff */
[----:B------:R-:W-:-:S07]  /*6540*/  ISETP.GE.AND P0, PT, R34, RZ, PT ;  /* 0x000000ff2200720c */ /* 0x000fce0003f06270 */
[----:B------:R-:W-:-:S06]  /*6550*/  @P4 VIADD R25, R25, 0x1 ;  /* 0x0000000119194836 */ /* 0x000fcc0000000000 */
[----:B------:R-:W-:-:S05]  /*6560*/  @!P0 IMAD.MOV R25, RZ, RZ, -R25 ;  /* 0x000000ffff198224 */ /* 0x000fca00078e0a19 */
[----:B------:R-:W-:Y:S02]  /*6570*/  SEL R25, R6, R25, !P2 ;  /* 0x0000001906197207 */ /* 0x000fe40005000000 */
[----:B--2---:R-:W-:Y:S01]  /*6580*/  IADD3 R32, PT, PT, R29, R31, R32 ;  /* 0x0000001f1d207210 */ /* 0x004fe20007ffe020 */
[----:B------:R-:W-:Y:S01]  /*6590*/  IMAD.MOV R31, RZ, RZ, -R24 ;  /* 0x000000ffff1f7224 */ /* 0x000fe200078e0a18 */
[----:B------:R-:W-:Y:S01]  /*65a0*/  IADD3 R29, PT, PT, R41, 0x700, RZ ;  /* 0x00000700291d7810 */ /* 0x000fe20007ffe0ff */
[----:B------:R-:W-:Y:S02]  /*65b0*/  IMAD.IADD R24, R24, 0x1, R5 ;  /* 0x0000000118187824 */ /* 0x000fe400078e0205 */
[----:B------:R-:W-:Y:S02]  /*65c0*/  IMAD R31, R12, R31, R43 ;  /* 0x0000001f0c1f7224 */ /* 0x000fe400078e022b */
[----:B------:R-:W-:-:S03]  /*65d0*/  IMAD R24, R24, R4, R3 ;  /* 0x0000000418187224 */ /* 0x000fc600078e0203 */
[----:B------:R-:W-:Y:S02]  /*65e0*/  IABS R36, R31 ;  /* 0x0000001f00247213 */ /* 0x000fe40000000000 */
[----:B---3--:R-:W-:Y:S01]  /*65f0*/  IADD3 R32, PT, PT, R35, R26, R32 ;  /* 0x0000001a23207210 */ /* 0x008fe20007ffe020 */
[----:B------:R-:W-:Y:S01]  /*6600*/  IMAD.MOV R35, RZ, RZ, -R37 ;  /* 0x000000ffff237224 */ /* 0x000fe200078e0a25 */
[----:B------:R-:W-:Y:S01]  /*6610*/  IABS R26, R29 ;  /* 0x0000001d001a7213 */ /* 0x000fe20000000000 */
[----:B------:R-:W-:-:S04]  /*6620*/  IMAD.HI.U32 R34, R7, R36, RZ ;  /* 0x0000002407227227 */ /* 0x000fc800078e00ff */
[----:B------:R-:W-:Y:S02]  /*6630*/  IMAD R38, R39, R35, R38 ;  /* 0x0000002327267224 */ /* 0x000fe400078e0226 */
[----:B------:R-:W-:-:S04]  /*6640*/  IMAD.HI.U32 R35, R11, R26, RZ ;  /* 0x0000001a0b237227 */ /* 0x000fc800078e00ff */
[----:B------:R-:W-:Y:S01]  /*6650*/  IMAD.MOV R40, RZ, RZ, -R34 ;  /* 0x000000ffff287224 */ /* 0x000fe200078e0a22 */
[----:B------:R-:W-:-:S03]  /*6660*/  IADD3 R43, PT, PT, -R35, RZ, RZ ;  /* 0x000000ff232b7210 */ /* 0x000fc60007ffe1ff */
[----:B------:R-:W-:Y:S01]  /*6670*/  IMAD R36, R39, R40, R36 ;  /* 0x0000002827247224 */ /* 0x000fe200078e0224 */
[----:B------:R-:W-:Y:S01]  /*6680*/  LOP3.LUT R40, R31, R10, RZ, 0x3c, !PT ;  /* 0x0000000a1f287212 */ /* 0x000fe200078e3cff */
[----:B------:R-:W-:-:S03]  /*6690*/  IMAD R26, R14, R43, R26 ;  /* 0x0000002b0e1a7224 */ /* 0x000fc600078e021a */
[----:B------:R-:W-:Y:S02]  /*66a0*/  ISETP.GT.U32.AND P4, PT, R39, R36, PT ;  /* 0x000000242700720c */ /* 0x000fe40003f84070 */
[----:B------:R-:W-:-:S11]  /*66b0*/  ISETP.GT.U32.AND P3, PT, R9, R26, PT ;  /* 0x0000001a0900720c */ /* 0x000fd60003f64070 */
[----:B------:R-:W-:Y:S01]  /*66c0*/  @!P4 IMAD.IADD R36, R36, 0x1, -R39 ;  /* 0x000000012424c824 */ /* 0x000fe200078e0a27 */
[----:B------:R-:W-:Y:S01]  /*66d0*/  @!P4 IADD3 R34, PT, PT, R34, 0x1, RZ ;  /* 0x000000012222c810 */ /* 0x000fe20007ffe0ff */
[----:B------:R-:W-:Y:S01]  /*66e0*/  @!P3 IMAD.IADD R26, R26, 0x1, -R14 ;  /* 0x000000011a1ab824 */ /* 0x000fe200078e0a0e */
[----:B------:R-:W-:Y:S02]  /*66f0*/  @!P3 IADD3 R35, PT, PT, R35, 0x1, RZ ;  /* 0x000000012323b810 */ /* 0x000fe40007ffe0ff */
[----:B------:R-:W-:Y:S02]  /*6700*/  ISETP.GT.U32.AND P3, PT, R39, R38, PT ;  /* 0x000000262700720c */ /* 0x000fe40003f64070 */
[----:B------:R-:W-:Y:S02]  /*6710*/  ISETP.GE.U32.AND P5, PT, R26, R9, PT ;  /* 0x000000091a00720c */ /* 0x000fe40003fa6070 */
[----:B------:R-:W-:Y:S02]  /*6720*/  LOP3.LUT R26, R29, R12, RZ, 0x3c, !PT ;  /* 0x0000000c1d1a7212 */ /* 0x000fe400078e3cff */
[----:B------:R-:W-:-:S02]  /*6730*/  ISETP.GE.U32.AND P0, PT, R36, R39, PT ;  /* 0x000000272400720c */ /* 0x000fc40003f06070 */
[----:B------:R-:W-:Y:S02]  /*6740*/  ISETP.GE.AND P6, PT, R26, RZ, PT ;  /* 0x000000ff1a00720c */ /* 0x000fe40003fc6270 */
[----:B------:R-:W-:-:S03]  /*6750*/  IADD3 R36, PT, PT, R30, R5, RZ ;  /* 0x000000051e247210 */ /* 0x000fc60007ffe0ff */
[----:B------:R-:W-:Y:S02]  /*6760*/  @!P3 IMAD.IADD R38, R38, 0x1, -R39 ;  /* 0x000000012626b824 */ /* 0x000fe400078e0a27 */
[----:B------:R-:W-:Y:S02]  /*6770*/  @P5 VIADD R35, R35, 0x1 ;  /* 0x0000000123235836 */ /* 0x000fe40000000000 */
[----:B------:R-:W-:Y:S01]  /*6780*/  @!P3 VIADD R37, R37, 0x1 ;  /* 0x000000012525b836 */ /* 0x000fe20000000000 */
[----:B------:R-:W-:Y:S01]  /*6790*/  ISETP.GE.U32.AND P5, PT, R38, R39, PT ;  /* 0x000000272600720c */ /* 0x000fe20003fa6070 */
[----:B------:R-:W-:Y:S01]  /*67a0*/  @P0 VIADD R34, R34, 0x1 ;  /* 0x0000000122220836 */ /* 0x000fe20000000000 */
[----:B------:R-:W-:Y:S02]  /*67b0*/  ISETP.GE.AND P3, PT, R40, RZ, PT ;  /* 0x000000ff2800720c */ /* 0x000fe40003f66270 */
[----:B------:R-:W-:-:S04]  /*67c0*/  @!P6 IADD3 R35, PT, PT, -R35, RZ, RZ ;  /* 0x000000ff2323e210 */ /* 0x000fc80007ffe1ff */
[----:B------:R-:W-:-:S04]  /*67d0*/  SEL R26, R8, R35, !P1 ;  /* 0x00000023081a7207 */ /* 0x000fc80004800000 */
[----:B------:R-:W-:Y:S01]  /*67e0*/  IADD3 R35, PT, PT, -R26, RZ, RZ ;  /* 0x000000ff1a237210 */ /* 0x000fe20007ffe1ff */
[----:B------:R-:W-:Y:S02]  /*67f0*/  @P5 VIADD R37, R37, 0x1 ;  /* 0x0000000125255836 */ /* 0x000fe40000000000 */
[----:B------:R-:W-:Y:S01]  /*6800*/  @!P3 IADD3 R34, PT, PT, -R34, RZ, RZ ;  /* 0x000000ff2222b210 */ /* 0x000fe20007ffe1ff */
[----:B------:R-:W-:Y:S02]  /*6810*/  IMAD.IADD R26, R26, 0x1, R5 ;  /* 0x000000011a1a7824 */ /* 0x000fe400078e0205 */
[----:B------:R-:W-:Y:S02]  /*6820*/  IMAD R29, R12, R35, R29 ;  /* 0x000000230c1d7224 */ /* 0x000fe400078e021d */
[----:B------:R-:W-:Y:S02]  /*6830*/  IMAD.MOV R35, RZ, RZ, -R25 ;  /* 0x000000ffff237224 */ /* 0x000fe400078e0a19 */
[----:B------:R-:W-:Y:S01]  /*6840*/  IMAD R26, R26, R4, R3 ;  /* 0x000000041a1a7224 */ /* 0x000fe200078e0203 */
[----:B------:R-:W-:Y:S01]  /*6850*/  IABS R38, R29 ;  /* 0x0000001d00267213 */ /* 0x000fe20000000000 */
[----:B------:R-:W-:Y:S01]  /*6860*/  IMAD R35, R10, R35, R33 ;  /* 0x000000230a237224 */ /* 0x000fe200078e0221 */
[----:B------:R-:W-:Y:S01]  /*6870*/  LOP3.LUT R33, R27, R10, RZ, 0x3c, !PT ;  /* 0x0000000a1b217212 */ /* 0x000fe200078e3cff */
[----:B------:R-:W-:-:S02]  /*6880*/  IMAD.IADD R25, R25, 0x1, R2 ;  /* 0x0000000119197824 */ /* 0x000fc400078e0202 */
[----:B------:R-:W-:Y:S01]  /*6890*/  IMAD.MOV.U32 R30, RZ, RZ, R38 ;  /* 0x000000ffff1e7224 */ /* 0x000fe200078e0026 */
[----:B------:R-:W-:Y:S01]  /*68a0*/  ISETP.GE.AND P6, PT, R33, RZ, PT ;  /* 0x000000ff2100720c */ /* 0x000fe20003fc6270 */
[----:B------:R-:W-:Y:S01]  /*68b0*/  IMAD R38, R36, R4, R3 ;  /* 0x0000000424267224 */ /* 0x000fe200078e0203 */
[----:B------:R-:W-:Y:S01]  /*68c0*/  MOV R33, R37 ;  /* 0x0000002500217202 */ /* 0x000fe20000000f00 */
[----:B------:R-:W-:-:S03]  /*68d0*/  IMAD.HI.U32 R36, R7, R30, RZ ;  /* 0x0000001e07247227 */ /* 0x000fc600078e00ff */
[----:B------:R-:W-:Y:S01]  /*68e0*/  IADD3 R35, PT, PT, R35, R38, RZ ;  /* 0x0000002623237210 */ /* 0x000fe20007ffe0ff */
[----:B------:R-:W-:Y:S02]  /*68f0*/  IMAD.MOV R38, RZ, RZ, -R36 ;  /* 0x000000ffff267224 */ /* 0x000fe400078e0a24 */
[----:B------:R-:W-:Y:S02]  /*6900*/  VIADD R37, R41, 0x800 ;  /* 0x0000080029257836 */ /* 0x000fe40000000000 */
[----:B------:R-:W-:Y:S02]  /*6910*/  IMAD R30, R39, R38, R30 ;  /* 0x00000026271e7224 */ /* 0x000fe400078e021e */
[----:B------:R-:W-:Y:S01]  /*6920*/  @!P6 IMAD.MOV R33, RZ, RZ, -R33 ;  /* 0x000000ffff21e224 */ /* 0x000fe200078e0a21 */
[----:B------:R-:W-:Y:S01]  /*6930*/  IABS R38, R37 ;  /* 0x0000002500267213 */ /* 0x000fe20000000000 */
[----:B------:R-:W-:-:S03]  /*6940*/  IMAD R25, R25, R0, R35 ;  /* 0x0000000019197224 */ /* 0x000fc600078e0223 */
[----:B------:R-:W-:-:S04]  /*6950*/  SEL R33, R6, R33, !P2 ;  /* 0x0000002106217207 */ /* 0x000fc80005000000 */
[----:B------:R-:W-:-:S05]  /*6960*/  IADD3 R45, PT, PT, -R33, RZ, RZ ;  /* 0x000000ff212d7210 */ /* 0x000fca0007ffe1ff */
[----:B------:R-:W-:Y:S02]  /*6970*/  IMAD R45, R10, R45, R27 ;  /* 0x0000002d0a2d7224 */ /* 0x000fe400078e021b */
[----:B------:R-:W-:-:S04]  /*6980*/  IMAD.HI.U32 R27, R11, R38, RZ ;  /* 0x000000260b1b7227 */ /* 0x000fc800078e00ff */
[----:B------:R-:W-:-:S04]  /*6990*/  IMAD.MOV R43, RZ, RZ, -R27 ;  /* 0x000000ffff2b7224 */ /* 0x000fc800078e0a1b */
[----:B------:R-:W-:-:S05]  /*69a0*/  IMAD R38, R14, R43, R38 ;  /* 0x0000002b0e267224 */ /* 0x000fca00078e0226 */
[----:B------:R-:W-:-:S13]  /*69b0*/  ISETP.GT.U32.AND P6, PT, R9, R38, PT ;  /* 0x000000260900720c */ /* 0x000fda0003fc4070 */
[----:B------:R-:W-:Y:S01]  /*69c0*/  @!P6 IMAD.IADD R38, R38, 0x1, -R14 ;  /* 0x000000012626e824 */ /* 0x000fe200078e0a0e */
[----:B------:R-:W-:-:S04]  /*69d0*/  @!P6 IADD3 R27, PT, PT, R27, 0x1, RZ ;  /* 0x000000011b1be810 */ /* 0x000fc80007ffe0ff */
[----:B------:R-:W-:Y:S02]  /*69e0*/  ISETP.GE.U32.AND P5, PT, R38, R9, PT ;  /* 0x000000092600720c */ /* 0x000fe40003fa6070 */
[----:B------:R-:W-:-:S04]  /*69f0*/  LOP3.LUT R38, R37, R12, RZ, 0x3c, !PT ;  /* 0x0000000c25267212 */ /* 0x000fc800078e3cff */
[----:B------:R-:W-:-:S07]  /*6a00*/  ISETP.GE.AND P6, PT, R38, RZ, PT ;  /* 0x000000ff2600720c */ /* 0x000fce0003fc6270 */
[----:B------:R-:W-:Y:S01]  /*6a10*/  @P5 VIADD R27, R27, 0x1 ;  /* 0x000000011b1b5836 */ /* 0x000fe20000000000 */
[----:B------:R-:W-:-:S05]  /*6a20*/  ISETP.GT.U32.AND P5, PT, R39, R30, PT ;  /* 0x0000001e2700720c */ /* 0x000fca0003fa4070 */
[----:B------:R-:W-:-:S08]  /*6a30*/  @!P6 IADD3 R27, PT, PT, -R27, RZ, RZ ;  /* 0x000000ff1b1be210 */ /* 0x000fd00007ffe1ff */
[----:B------:R-:W-:Y:S02]  /*6a40*/  @!P5 IMAD.IADD R30, R30, 0x1, -R39 ;  /* 0x000000011e1ed824 */ /* 0x000fe400078e0a27 */
[----:B------:R-:W-:-:S03]  /*6a50*/  @!P5 VIADD R36, R36, 0x1 ;  /* 0x000000012424d836 */ /* 0x000fc60000000000 */
[----:B------:R-:W-:Y:S02]  /*6a60*/  ISETP.GE.U32.AND P6, PT, R30, R39, PT ;  /* 0x000000271e00720c */ /* 0x000fe40003fc6070 */
[----:B------:R-:W-:Y:S01]  /*6a70*/  SEL R30, R8, R27, !P1 ;  /* 0x0000001b081e7207 */ /* 0x000fe20004800000 */
[----:B------:R-:W-:-:S04]  /*6a80*/  IMAD.IADD R27, R28, 0x1, R5 ;  /* 0x000000011c1b7824 */ /* 0x000fc800078e0205 */
[----:B------:R-:W-:Y:S01]  /*6a90*/  IMAD.MOV R28, RZ, RZ, -R30 ;  /* 0x000000ffff1c7224 */ /* 0x000fe200078e0a1e */
[----:B------:R-:W-:Y:S01]  /*6aa0*/  IADD3 R30, PT, PT, R30, R5, RZ ;  /* 0x000000051e1e7210 */ /* 0x000fe20007ffe0ff */
[----:B------:R-:W-:Y:S01]  /*6ab0*/  IMAD R38, R27, R4, R3 ;  /* 0x000000041b267224 */ /* 0x000fe200078e0203 */
[----:B------:R-:W-:Y:S01]  /*6ac0*/  SEL R27, R6, R34, !P2 ;  /* 0x00000022061b7207 */ /* 0x000fe20005000000 */
[----:B------:R-:W-:Y:S01]  /*6ad0*/  IMAD R28, R12, R28, R37 ;  /* 0x0000001c0c1c7224 */ /* 0x000fe200078e0225 */
[----:B------:R-:W-:Y:S01]  /*6ae0*/  LOP3.LUT R34, R29, R10, RZ, 0x3c, !PT ;  /* 0x0000000a1d227212 */ /* 0x000fe200078e3cff */
[----:B------:R-:W-:Y:S01]  /*6af0*/  IMAD.IADD R45, R45, 0x1, R38 ;  /* 0x000000012d2d7824 */ /* 0x000fe200078e0226 */
[----:B------:R-:W-:Y:S01]  /*6b00*/  @P6 IADD3 R36, PT, PT, R36, 0x1, RZ ;  /* 0x0000000124246810 */ /* 0x000fe20007ffe0ff */
[----:B------:R-:W-:Y:S01]  /*6b10*/  IMAD.MOV R37, RZ, RZ, -R27 ;  /* 0x000000ffff257224 */ /* 0x000fe200078e0a1b */
[----:B------:R-:W-:Y:S02]  /*6b20*/  IABS R38, R28 ;  /* 0x0000001c00267213 */ /* 0x000fe40000000000 */
[----:B------:R-:W-:Y:S01]  /*6b30*/  ISETP.GE.AND P4, PT, R34, RZ, PT ;  /* 0x000000ff2200720c */ /* 0x000fe20003f86270 */
[----:B------:R-:W-:-:S02]  /*6b40*/  IMAD R37, R10, R37, R31 ;  /* 0x000000250a257224 */ /* 0x000fc400078e021f */
[----:B------:R-:W-:-:S04]  /*6b50*/  IMAD.HI.U32 R34, R7, R38, RZ ;  /* 0x0000002607227227 */ /* 0x000fc800078e00ff */
[----:B------:R-:W-:Y:S02]  /*6b60*/  IMAD.MOV R31, RZ, RZ, -R34 ;  /* 0x000000ffff1f7224 */ /* 0x000fe400078e0a22 */
[----:B------:R-:W-:Y:S01]  /*6b70*/  IMAD.IADD R37, R37, 0x1, R24 ;  /* 0x0000000125257824 */ /* 0x000fe200078e0218 */
[----:B------:R-:W-:Y:S01]  /*6b80*/  LOP3.LUT R24, R28, R10, RZ, 0x3c, !PT ;  /* 0x0000000a1c187212 */ /* 0x000fe200078e3cff */
[C---:B------:R-:W-:Y:S02]  /*6b90*/  IMAD R38, R39.reuse, R31, R38 ;  /* 0x0000001f27267224 */ /* 0x040fe400078e0226 */
[----:B------:R-:W-:Y:S01]  /*6ba0*/  @!P4 IMAD.MOV R36, RZ, RZ, -R36 ;  /* 0x000000ffff24c224 */ /* 0x000fe200078e0a24 */
[----:B------:R-:W-:Y:S02]  /*6bb0*/  ISETP.GE.AND P4, PT, R24, RZ, PT ;  /* 0x000000ff1800720c */ /* 0x000fe40003f86270 */
[----:B------:R-:W-:Y:S02]  /*6bc0*/  ISETP.GT.U32.AND P3, PT, R39, R38, PT ;  /* 0x000000262700720c */ /* 0x000fe40003f64070 */
[----:B------:R-:W-:-:S05]  /*6bd0*/  SEL R31, R6, R36, !P2 ;  /* 0x00000024061f7207 */ /* 0x000fca0005000000 */
[----:B------:R-:W-:-:S04]  /*6be0*/  IMAD.MOV R24, RZ, RZ, -R31 ;  /* 0x000000ffff187224 */ /* 0x000fc800078e0a1f */
[----:B------:R-:W-:Y:S02]  /*6bf0*/  IMAD R24, R10, R24, R29 ;  /* 0x000000180a187224 */ /* 0x000fe400078e021d */
[-C--:B------:R-:W-:Y:S01]  /*6c00*/  @!P3 IADD3 R38, PT, PT, R38, -R39.reuse, RZ ;  /* 0x800000272626b210 */ /* 0x080fe20007ffe0ff */
[----:B------:R-:W-:Y:S01]  /*6c10*/  VIADD R29, R41, 0x900 ;  /* 0x00000900291d7836 */ /* 0x000fe20000000000 */
[----:B------:R-:W-:Y:S01]  /*6c20*/  @!P3 IADD3 R34, PT, PT, R34, 0x1, RZ ;  /* 0x000000012222b810 */ /* 0x000fe20007ffe0ff */
[----:B------:R-:W-:Y:S01]  /*6c30*/  IMAD.IADD R24, R24, 0x1, R26 ;  /* 0x0000000118187824 */ /* 0x000fe200078e021a */
[----:B------:R-:W-:-:S13]  /*6c40*/  ISETP.GE.U32.AND P0, PT, R38, R39, PT ;  /* 0x000000272600720c */ /* 0x000fda0003f06070 */
[----:B------:R-:W-:-:S05]  /*6c50*/  @P0 VIADD R34, R34, 0x1 ;  /* 0x0000000122220836 */ /* 0x000fca0000000000 */
[----:B------:R-:W-:Y:S02]  /*6c60*/  MOV R43, R34 ;  /* 0x00000022002b7202 */ /* 0x000fe40000000f00 */
[----:B------:R-:W-:Y:S02]  /*6c70*/  IABS R34, R29 ;  /* 0x0000001d00227213 */ /* 0x000fe40000000000 */
[----:B------:R-:W-:-:S03]  /*6c80*/  @!P4 IADD3 R43, PT, PT, -R43, RZ, RZ ;  /* 0x000000ff2b2bc210 */ /* 0x000fc60007ffe1ff */
[----:B------:R-:W-:Y:S01]  /*6c90*/  IMAD.HI.U32 R36, R11, R34, RZ ;  /* 0x000000220b247227 */ /* 0x000fe200078e00ff */
[----:B------:R-:W-:-:S05]  /*6ca0*/  SEL R43, R6, R43, !P2 ;  /* 0x0000002b062b7207 */ /* 0x000fca0005000000 */
[----:B------:R-:W-:-:S04]  /*6cb0*/  IMAD.MOV R26, RZ, RZ, -R43 ;  /* 0x000000ffff1a7224 */ /* 0x000fc800078e0a2b */
[----:B------:R-:W-:Y:S01]  /*6cc0*/  IMAD R26, R10, R26, R28 ;  /* 0x0000001a0a1a7224 */ /* 0x000fe200078e021c */
[----:B------:R-:W-:-:S05]  /*6cd0*/  IADD3 R28, PT, PT, -R36, RZ, RZ ;  /* 0x000000ff241c7210 */ /* 0x000fca0007ffe1ff */
[----:B------:R-:W-:Y:S01]  /*6ce0*/  IMAD R34, R14, R28, R34 ;  /* 0x0000001c0e227224 */ /* 0x000fe200078e0222 */
[----:B------:R-:W-:-:S04]  /*6cf0*/  LOP3.LUT R28, R29, R12, RZ, 0x3c, !PT ;  /* 0x0000000c1d1c7212 */ /* 0x000fc800078e3cff */
[----:B------:R-:W-:Y:S02]  /*6d00*/  ISETP.GT.U32.AND P3, PT, R9, R34, PT ;  /* 0x000000220900720c */ /* 0x000fe40003f64070 */
[----:B------:R-:W-:-:S11]  /*6d10*/  ISETP.GE.AND P4, PT, R28, RZ, PT ;  /* 0x000000ff1c00720c */ /* 0x000fd60003f86270 */
[----:B------:R-:W-:Y:S02]  /*6d20*/  @!P3 IMAD.IADD R34, R34, 0x1, -R14 ;  /* 0x000000012222b824 */ /* 0x000fe400078e0a0e */
[----:B------:R-:W-:-:S03]  /*6d30*/  @!P3 VIADD R36, R36, 0x1 ;  /* 0x000000012424b836 */ /* 0x000fc60000000000 */
[----:B------:R-:W-:-:S13]  /*6d40*/  ISETP.GE.U32.AND P0, PT, R34, R9, PT ;  /* 0x000000092200720c */ /* 0x000fda0003f06070 */
[----:B------:R-:W-:-:S05]  /*6d50*/  @P0 IADD3 R36, PT, PT, R36, 0x1, RZ ;  /* 0x0000000124240810 */ /* 0x000fca0007ffe0ff */
[----:B------:R-:W-:-:S05]  /*6d60*/  @!P4 IMAD.MOV R36, RZ, RZ, -R36 ;  /* 0x000000ffff24c224 */ /* 0x000fca00078e0a24 */
[----:B------:R-:W-:-:S05]  /*6d70*/  SEL R28, R8, R36, !P1 ;  /* 0x00000024081c7207 */ /* 0x000fca0004800000 */
[----:B------:R-:W-:-:S04]  /*6d80*/  IMAD.MOV R34, RZ, RZ, -R28 ;  /* 0x000000ffff227224 */ /* 0x000fc800078e0a1c */
[----:B------:R-:W-:Y:S02]  /*6d90*/  IMAD R34, R12, R34, R29 ;  /* 0x000000220c227224 */ /* 0x000fe400078e021d */
[----:B------:R-:W-:-:S03]  /*6da0*/  IMAD R29, R30, R4, R3 ;  /* 0x000000041e1d7224 */ /* 0x000fc600078e0203 */
[----:B------:R-:W-:Y:S01]  /*6db0*/  IABS R36, R34 ;  /* 0x0000002200247213 */ /* 0x000fe20000000000 */
[----:B------:R-:W-:-:S04]  /*6dc0*/  IMAD.IADD R26, R26, 0x1, R29 ;  /* 0x000000011a1a7824 */ /* 0x000fc800078e021d */
[----:B------:R-:W-:-:S04]  /*6dd0*/  IMAD.MOV.U32 R30, RZ, RZ, R36 ;  /* 0x000000ffff1e7224 */ /* 0x000fc800078e0024 */
[----:B------:R-:W-:-:S05]  /*6de0*/  IMAD.HI.U32 R29, R7, R30, RZ ;  /* 0x0000001e071d7227 */ /* 0x000fca00078e00ff */
[----:B------:R-:W-:-:S05]  /*6df0*/  IADD3 R36, PT, PT, -R29, RZ, RZ ;  /* 0x000000ff1d247210 */ /* 0x000fca0007ffe1ff */
[----:B------:R-:W-:-:S05]  /*6e00*/  IMAD R30, R39, R36, R30 ;  /* 0x00000024271e7224 */ /* 0x000fca00078e021e */
[----:B------:R-:W-:-:S13]  /*6e10*/  ISETP.GT.U32.AND P3, PT, R39, R30, PT ;  /* 0x0000001e2700720c */ /* 0x000fda0003f64070 */
[----:B------:R-:W-:Y:S02]  /*6e20*/  @!P3 IMAD.IADD R30, R30, 0x1, -R39 ;  /* 0x000000011e1eb824 */ /* 0x000fe400078e0a27 */
[----:B------:R-:W-:-:S03]  /*6e30*/  @!P3 VIADD R29, R29, 0x1 ;  /* 0x000000011d1db836 */ /* 0x000fc60000000000 */
[----:B------:R-:W-:Y:S02]  /*6e40*/  ISETP.GE.U32.AND P0, PT, R30, R39, PT ;  /* 0x000000271e00720c */ /* 0x000fe40003f06070 */
[----:B------:R-:W-:-:S04]  /*6e50*/  LOP3.LUT R30, R34, R10, RZ, 0x3c, !PT ;  /* 0x0000000a221e7212 */ /* 0x000fc800078e3cff */
[----:B------:R-:W-:-:S07]  /*6e60*/  ISETP.GE.AND P4, PT, R30, RZ, PT ;  /* 0x000000ff1e00720c */ /* 0x000fce0003f86270 */
[----:B------:R-:W-:-:S06]  /*6e70*/  @P0 IADD3 R29, PT, PT, R29, 0x1, RZ ;  /* 0x000000011d1d0810 */ /* 0x000fcc0007ffe0ff */
[----:B------:R-:W-:-:S05]  /*6e80*/  @!P4 IMAD.MOV R29, RZ, RZ, -R29 ;  /* 0x000000ffff1dc224 */ /* 0x000fca00078e0a1d */
[----:B------:R-:W-:-:S05]  /*6e90*/  SEL R29, R6, R29, !P2 ;  /* 0x0000001d061d7207 */ /* 0x000fca0005000000 */
[----:B------:R-:W-:Y:S02]  /*6ea0*/  IMAD.MOV R30, RZ, RZ, -R29 ;  /* 0x000000ffff1e7224 */ /* 0x000fe400078e0a1d */
[----:B------:R-:W-:Y:S02]  /*6eb0*/  IMAD.IADD R29, R29, 0x1, R2 ;  /* 0x000000011d1d7824 */ /* 0x000fe400078e0202 */
[----:B------:R-:W-:Y:S01]  /*6ec0*/  IMAD R30, R10, R30, R34 ;  /* 0x0000001e0a1e7224 */ /* 0x000fe200078e0222 */
[----:B------:R-:W-:Y:S01]  /*6ed0*/  IADD3 R34, PT, PT, R28, R5, RZ ;  /* 0x000000051c227210 */ /* 0x000fe20007ffe0ff */
[----:B------:R-:W-:-:S04]  /*6ee0*/  VIADD R28, R41, 0xa00 ;  /* 0x00000a00291c7836 */ /* 0x000fc80000000000 */
[----:B------:R-:W-:Y:S01]  /*6ef0*/  IMAD R36, R34, R4, R3 ;  /* 0x0000000422247224 */ /* 0x000fe200078e0203 */
[----:B------:R-:W-:-:S03]  /*6f00*/  IABS R38, R28 ;  /* 0x0000001c00267213 */ /* 0x000fc60000000000 */
[----:B------:R-:W-:Y:S01]  /*6f10*/  IMAD.IADD R30, R30, 0x1, R36 ;  /* 0x000000011e1e7824 */ /* 0x000fe200078e0224 */
[----:B------:R-:W-:-:S03]  /*6f20*/  MOV R34, R38 ;  /* 0x0000002600227202 */ /* 0x000fc60000000f00 */
[----:B------:R-:W-:Y:S02]  /*6f30*/  IMAD R30, R29, R0, R30 ;  /* 0x000000001d1e7224 */ /* 0x000fe400078e021e */
[----:B------:R-:W-:-:S04]  /*6f40*/  IMAD.HI.U32 R35, R11, R34, RZ ;  /* 0x000000220b237227 */ /* 0x000fc800078e00ff */
[----:B------:R-:W-:-:S04]  /*6f50*/  IMAD.MOV R36, RZ, RZ, -R35 ;  /* 0x000000ffff247224 */ /* 0x000fc800078e0a23 */
[----:B------:R-:W-:-:S05]  /*6f60*/  IMAD R34, R14, R36, R34 ;  /* 0x000000240e227224 */ /* 0x000fca00078e0222 */
[----:B------:R-:W-:-:S13]  /*6f70*/  ISETP.GT.U32.AND P3, PT, R9, R34, PT ;  /* 0x000000220900720c */ /* 0x000fda0003f64070 */
[----:B------:R-:W-:Y:S01]  /*6f80*/  @!P3 IADD3 R34, PT, PT, R34, -R14, RZ ;  /* 0x8000000e2222b210 */ /* 0x000fe20007ffe0ff */
[----:B------:R-:W-:-:S03]  /*6f90*/  @!P3 VIADD R35, R35, 0x1 ;  /* 0x000000012323b836 */ /* 0x000fc60000000000 */
[----:B------:R-:W-:Y:S02]  /*6fa0*/  ISETP.GE.U32.AND P0, PT, R34, R9, PT ;  /* 0x000000092200720c */ /* 0x000fe40003f06070 */
[----:B------:R-:W-:-:S04]  /*6fb0*/  LOP3.LUT R34, R28, R12, RZ, 0x3c, !PT ;  /* 0x0000000c1c227212 */ /* 0x000fc800078e3cff */
[----:B------:R-:W-:-:S07]  /*6fc0*/  ISETP.GE.AND P4, PT, R34, RZ, PT ;  /* 0x000000ff2200720c */ /* 0x000fce0003f86270 */
[----:B------:R-:W-:-:S06]  /*6fd0*/  @P0 VIADD R35, R35, 0x1 ;  /* 0x0000000123230836 */ /* 0x000fcc0000000000 */
[----:B------:R-:W-:-:S04]  /*6fe0*/  @!P4 IADD3 R35, PT, PT, -R35, RZ, RZ ;  /* 0x000000ff2323c210 */ /* 0x000fc80007ffe1ff */
[----:B------:R-:W-:-:S05]  /*6ff0*/  SEL R34, R8, R35, !P1 ;  /* 0x0000002308227207 */ /* 0x000fca0004800000 */
[----:B------:R-:W-:Y:S01]  /*7000*/  IMAD.MOV R35, RZ, RZ, -R34 ;  /* 0x000000ffff237224 */ /* 0x000fe200078e0a22 */
[----:B------:R-:W-:-:S03]  /*7010*/  IADD3 R34, PT, PT, R34, R5, RZ ;  /* 0x0000000522227210 */ /* 0x000fc60007ffe0ff */
[----:B------:R-:W-:Y:S02]  /*7020*/  IMAD R28, R12, R35, R28 ;  /* 0x000000230c1c7224 */ /* 0x000fe400078e021c */
[----:B------:R-:W-:Y:S02]  /*7030*/  IMAD.IADD R35, R33, 0x1, R2 ;  /* 0x0000000121237824 */ /* 0x000fe400078e0202 */
[----:B------:R-:W-:Y:S01]  /*7040*/  IMAD R34, R34, R4, R3 ;  /* 0x0000000422227224 */ /* 0x000fe200078e0203 */
[----:B------:R-:W-:Y:S01]  /*7050*/  IABS R36, R28 ;  /* 0x0000001c00247213 */ /* 0x000fe20000000000 */
[----:B------:R-:W-:-:S04]  /*7060*/  IMAD R35, R35, R0, R45 ;  /* 0x0000000023237224 */ /* 0x000fc800078e022d */
        /* <DEDUP_REMOVED lines=8> */
[----:B------:R-:W-:Y:S01]  /*70f0*/  ISETP.GE.AND P4, PT, R36, RZ, PT ;  /* 0x000000ff2400720c */ /* 0x000fe20003f86270 */
[----:B------:R-:W-:-:S04]  /*7100*/  IMAD.IADD R36, R27, 0x1, R2 ;  /* 0x000000011b247824 */ /* 0x000fc800078e0202 */
[----:B------:R-:W-:Y:S02]  /*7110*/  IMAD R36, R36, R0, R37 ;  /* 0x0000000024247224 */ /* 0x000fe400078e0225 */
[----:B------:R-:W-:Y:S01]  /*7120*/  @P0 IADD3 R33, PT, PT, R33, 0x1, RZ ;  /* 0x0000000121210810 */ /* 0x000fe20007ffe0ff */
[----:B------:R-:W-:-:S04]  /*7130*/  IMAD.IADD R37, R31, 0x1, R2 ;  /* 0x000000011f257824 */ /* 0x000fc800078e0202 */
[----:B------:R-:W-:Y:S02]  /*7140*/  IMAD R37, R37, R0, R24 ;  /* 0x0000000025257224 */ /* 0x000fe400078e0218 */
[----:B------:R-:W-:-:S05]  /*7150*/  @!P4 IMAD.MOV R33, RZ, RZ, -R33 ;  /* 0x000000ffff21c224 */ /* 0x000fca00078e0a21 */
[----:B------:R-:W-:-:S05]  /*7160*/  SEL R33, R6, R33, !P2 ;  /* 0x0000002106217207 */ /* 0x000fca0005000000 */
[----:B------:R-:W-:-:S04]  /*7170*/  IMAD.MOV R45, RZ, RZ, -R33 ;  /* 0x000000ffff2d7224 */ /* 0x000fc800078e0a21 */
[----:B------:R-:W-:Y:S02]  /*7180*/  IMAD R45, R10, R45, R28 ;  /* 0x0000002d0a2d7224 */ /* 0x000fe400078e021c */
[----:B------:R-:W-:Y:S02]  /*7190*/  VIADD R28, R41, 0xb00 ;  /* 0x00000b00291c7836 */ /* 0x000fe40000000000 */
[----:B------:R-:W-:-:S03]  /*71a0*/  IMAD.IADD R45, R45, 0x1, R34 ;  /* 0x000000012d2d7824 */ /* 0x000fc600078e0222 */
[----:B------:R-:W-:-:S04]  /*71b0*/  IABS R38, R28 ;  /* 0x0000001c00267213 */ /* 0x000fc80000000000 */
[----:B------:R-:W-:-:S05]  /*71c0*/  MOV R27, R38 ;  /* 0x00000026001b7202 */ /* 0x000fca0000000f00 */
[----:B------:R-:W-:-:S04]  /*71d0*/  IMAD.HI.U32 R34, R11, R27, RZ ;  /* 0x0000001b0b227227 */ /* 0x000fc800078e00ff */
[----:B------:R-:W-:-:S04]  /*71e0*/  IMAD.MOV R38, RZ, RZ, -R34 ;  /* 0x000000ffff267224 */ /* 0x000fc800078e0a22 */
[----:B------:R-:W-:Y:S01]  /*71f0*/  IMAD R38, R14, R38, R27 ;  /* 0x000000260e267224 */ /* 0x000fe200078e021b */
[----:B------:R-:W-:-:S04]  /*7200*/  LOP3.LUT R27, R28, R12, RZ, 0x3c, !PT ;  /* 0x0000000c1c1b7212 */ /* 0x000fc800078e3cff */
[----:B------:R-:W-:Y:S02]  /*7210*/  ISETP.GT.U32.AND P3, PT, R9, R38, PT ;  /* 0x000000260900720c */ /* 0x000fe40003f64070 */
[----:B------:R-:W-:-:S11]  /*7220*/  ISETP.GE.AND P4, PT, R27, RZ, PT ;  /* 0x000000ff1b00720c */ /* 0x000fd60003f86270 */
[----:B------:R-:W-:Y:S01]  /*7230*/  @!P3 IADD3 R38, PT, PT, R38, -R14, RZ ;  /* 0x8000000e2626b210 */ /* 0x000fe20007ffe0ff */
[----:B------:R-:W-:-:S03]  /*7240*/  @!P3 VIADD R34, R34, 0x1 ;  /* 0x000000012222b836 */ /* 0x000fc60000000000 */
[----:B------:R-:W-:-:S13]  /*7250*/  ISETP.GE.U32.AND P0, PT, R38, R9, PT ;  /* 0x000000092600720c */ /* 0x000fda0003f06070 */
[----:B------:R-:W-:-:S05]  /*7260*/  @P0 VIADD R34, R34, 0x1 ;  /* 0x0000000122220836 */ /* 0x000fca0000000000 */
[----:B------:R-:W-:-:S04]  /*7270*/  @!P4 IADD3 R34, PT, PT, -R34, RZ, RZ ;  /* 0x000000ff2222c210 */ /* 0x000fc80007ffe1ff */
[----:B------:R-:W-:-:S05]  /*7280*/  SEL R34, R8, R34, !P1 ;  /* 0x0000002208227207 */ /* 0x000fca0004800000 */
[----:B------:R-:W-:Y:S01]  /*7290*/  IMAD.MOV R27, RZ, RZ, -R34 ;  /* 0x000000ffff1b7224 */ /* 0x000fe200078e0a22 */
[----:B------:R-:W-:-:S03]  /*72a0*/  IADD3 R34, PT, PT, R34, R5, RZ ;  /* 0x0000000522227210 */ /* 0x000fc60007ffe0ff */
[----:B------:R-:W-:Y:S02]  /*72b0*/  IMAD R27, R12, R27, R28 ;  /* 0x0000001b0c1b7224 */ /* 0x000fe400078e021c */
[----:B------:R-:W-:Y:S02]  /*72c0*/  IMAD R38, R34, R4, R3 ;  /* 0x0000000422267224 */ /* 0x000fe400078e0203 */
[----:B------:R-:W-:Y:S01]  /*72d0*/  IMAD.IADD R34, R43, 0x1, R2 ;  /* 0x000000012b227824 */ /* 0x000fe200078e0202 */
[----:B------:R-:W-:-:S05]  /*72e0*/  IABS R28, R27 ;  /* 0x0000001b001c7213 */ /* 0x000fca0000000000 */
        /* <DEDUP_REMOVED lines=12> */
[----:B------:R-:W-:-:S04]  /*73b0*/  IMAD.MOV R24, RZ, RZ, -R31 ;  /* 0x000000ffff187224 */ /* 0x000fc800078e0a1f */
[----:B------:R-:W-:Y:S02]  /*73c0*/  IMAD R27, R10, R24, R27 ;  /* 0x000000180a1b7224 */ /* 0x000fe400078e021b */
[----:B------:R-:W-:-:S03]  /*73d0*/  VIADD R24, R41, 0xc00 ;  /* 0x00000c0029187836 */ /* 0x000fc60000000000 */
[----:B------:R-:W-:Y:S01]  /*73e0*/  IADD3 R43, PT, PT, R27, R38, RZ ;  /* 0x000000261b2b7210 */ /* 0x000fe20007ffe0ff */
[----:B------:R-:W-:Y:S01]  /*73f0*/  IMAD R27, R34, R0, R26 ;  /* 0x00000000221b7224 */ /* 0x000fe200078e021a */
[----:B------:R-:W-:-:S05]  /*7400*/  IABS R28, R24 ;  /* 0x00000018001c7213 */ /* 0x000fca0000000000 */
        /* <DEDUP_REMOVED lines=9> */
[----:B------:R-:W-:-:S06]  /*74a0*/  @P0 VIADD R26, R26, 0x1 ;  /* 0x000000011a1a0836 */ /* 0x000fcc0000000000 */
[----:B------:R-:W-:-:S05]  /*74b0*/  @!P4 IMAD.MOV R26, RZ, RZ, -R26 ;  /* 0x000000ffff1ac224 */ /* 0x000fca00078e0a1a */
[----:B------:R-:W-:-:S04]  /*74c0*/  SEL R26, R8, R26, !P1 ;  /* 0x0000001a081a7207 */ /* 0x000fc80004800000 */
[C---:B------:R-:W-:Y:S01]  /*74d0*/  IADD3 R28, PT, PT, -R26.reuse, RZ, RZ ;  /* 0x000000ff1a1c7210 */ /* 0x040fe20007ffe1ff */
[----:B------:R-:W-:-:S04]  /*74e0*/  IMAD.IADD R26, R26, 0x1, R5 ;  /* 0x000000011a1a7824 */ /* 0x000fc800078e0205 */
[----:B------:R-:W-:Y:S02]  /*74f0*/  IMAD R24, R12, R28, R24 ;  /* 0x0000001c0c187224 */ /* 0x000fe400078e0218 */
[----:B------:R-:W-:-:S03]  /*7500*/  IMAD R38, R26, R4, R3 ;  /* 0x000000041a267224 */ /* 0x000fc600078e0203 */
[----:B------:R-:W-:-:S05]  /*7510*/  IABS R34, R24 ;  /* 0x0000001800227213 */ /* 0x000fca0000000000 */
        /* <DEDUP_REMOVED lines=8> */
[----:B------:R-:W-:Y:S01]  /*75a0*/  ISETP.GE.U32.AND P0, PT, R34, R39, PT ;  /* 0x000000272200720c */ /* 0x000fe20003f06070 */
[----:B------:R-:W-:-:S12]  /*75b0*/  IMAD.IADD R34, R33, 0x1, R2 ;  /* 0x0000000121227824 */ /* 0x000fd800078e0202 */
[----:B------:R-:W-:-:S05]  /*75c0*/  @P0 VIADD R28, R28, 0x1 ;  /* 0x000000011c1c0836 */ /* 0x000fca0000000000 */
[----:B------:R-:W-:-:S04]  /*75d0*/  @!P4 IADD3 R28, PT, PT, -R28, RZ, RZ ;  /* 0x000000ff1c1cc210 */ /* 0x000fc80007ffe1ff */
[----:B------:R-:W-:-:S05]  /*75e0*/  SEL R29, R6, R28, !P2 ;  /* 0x0000001c061d7207 */ /* 0x000fca0005000000 */
[----:B------:R-:W-:Y:S01]  /*75f0*/  IMAD.MOV R28, RZ, RZ, -R29 ;  /* 0x000000ffff1c7224 */ /* 0x000fe200078e0a1d */
[----:B------:R-:W-:-:S03]  /*7600*/  IADD3 R29, PT, PT, R29, R2, RZ ;  /* 0x000000021d1d7210 */ /* 0x000fc60007ffe0ff */
[----:B------:R-:W-:Y:S01]  /*7610*/  IMAD R28, R10, R28, R24 ;  /* 0x0000001c0a1c7224 */ /* 0x000fe200078e0218 */
[----:B------:R-:W-:-:S04]  /*7620*/  IADD3 R24, PT, PT, R41, 0xd00, RZ ;  /* 0x00000d0029187810 */ /* 0x000fc80007ffe0ff */
[----:B------:R-:W-:Y:S02]  /*7630*/  IABS R40, R24 ;  /* 0x0000001800287213 */ /* 0x000fe40000000000 */
[----:B------:R-:W-:Y:S01]  /*7640*/  IADD3 R33, PT, PT, R28, R38, RZ ;  /* 0x000000261c217210 */ /* 0x000fe20007ffe0ff */
[-C--:B------:R-:W-:Y:S02]  /*7650*/  IMAD R28, R34, R0.reuse, R45 ;  /* 0x00000000221c7224 */ /* 0x080fe400078e022d */
[----:B------:R-:W-:Y:S02]  /*7660*/  IMAD.MOV.U32 R26, RZ, RZ, R40 ;  /* 0x000000ffff1a7224 */ /* 0x000fe400078e0028 */
        /* <DEDUP_REMOVED lines=10> */
[----:B------:R-:W-:-:S06]  /*7710*/  @P0 IADD3 R34, PT, PT, R34, 0x1, RZ ;  /* 0x0000000122220810 */ /* 0x000fcc0007ffe0ff */
[----:B------:R-:W-:-:S05]  /*7720*/  @!P4 IMAD.MOV R34, RZ, RZ, -R34 ;  /* 0x000000ffff22c224 */ /* 0x000fca00078e0a22 */
[----:B------:R-:W-:-:S04]  /*7730*/  SEL R26, R8, R34, !P1 ;  /* 0x00000022081a7207 */ /* 0x000fc80004800000 */
[C---:B------:R-:W-:Y:S02]  /*7740*/  IADD3 R45, PT, PT, -R26.reuse, RZ, RZ ;  /* 0x000000ff1a2d7210 */ /* 0x040fe40007ffe1ff */
        /* <DEDUP_REMOVED lines=16> */
[----:B------:R-:W-:-:S04]  /*7850*/  @!P4 IADD3 R31, PT, PT, -R31, RZ, RZ ;  /* 0x000000ff1f1fc210 */ /* 0x000fc80007ffe1ff */
[----:B------:R-:W-:-:S05]  /*7860*/  SEL R31, R6, R31, !P2 ;  /* 0x0000001f061f7207 */ /* 0x000fca0005000000 */
[----:B------:R-:W-:Y:S02]  /*7870*/  IMAD.MOV R43, RZ, RZ, -R31 ;  /* 0x000000ffff2b7224 */ /* 0x000fe400078e0a1f */
[----:B------:R-:W-:Y:S02]  /*7880*/  IMAD.IADD R31, R31, 0x1, R2 ;  /* 0x000000011f1f7824 */ /* 0x000fe400078e0202 */
[----:B------:R-:W-:Y:S02]  /*7890*/  IMAD R24, R10, R43, R24 ;  /* 0x0000002b0a187224 */ /* 0x000fe400078e0218 */
[----:B------:R-:W-:Y:S02]  /*78a0*/  VIADD R43, R41, 0xe00 ;  /* 0x00000e00292b7836 */ /* 0x000fe40000000000 */
[----:B------:R-:W-:-:S03]  /*78b0*/  IMAD.IADD R24, R24, 0x1, R26 ;  /* 0x0000000118187824 */ /* 0x000fc600078e021a */
[----:B------:R-:W-:Y:S01]  /*78c0*/  IABS R34, R43 ;  /* 0x0000002b00227213 */ /* 0x000fe20000000000 */
[----:B------:R-:W-:Y:S01]  /*78d0*/  IMAD R31, R31, R0, R24 ;  /* 0x000000001f1f7224 */ /* 0x000fe200078e0218 */
[----:B------:R-:W-:Y:S01]  /*78e0*/  LOP3.LUT R38, R43, R12, RZ, 0x3c, !PT ;  /* 0x0000000c2b267212 */ /* 0x000fe200078e3cff */
[----:B------:R-:W-:-:S04]  /*78f0*/  IMAD.WIDE R24, R25, 0x4, R20 ;  /* 0x0000000419187825 */ /* 0x000fc800078e0214 */
[----:B------:R-:W-:-:S05]  /*7900*/  IMAD.HI.U32 R26, R11, R34, RZ ;  /* 0x000000220b1a7227 */ /* 0x000fca00078e00ff */
[----:B------:R-:W-:-:S05]  /*7910*/  IADD3 R33, PT, PT, -R26, RZ, RZ ;  /* 0x000000ff1a217210 */ /* 0x000fca0007ffe1ff */
[----:B------:R-:W-:Y:S01]  /*7920*/  IMAD R34, R14, R33, R34 ;  /* 0x000000210e227224 */ /* 0x000fe200078e0222 */
[----:B------:R-:W-:Y:S01]  /*7930*/  ISETP.GE.AND P4, PT, R38, RZ, PT ;  /* 0x000000ff2600720c */ /* 0x000fe20003f86270 */
[----:B------:R0:W2:Y:S03]  /*7940*/  LDG.E R33, desc[UR8][R24.64] ;  /* 0x0000000818217981 */ /* 0x0000a6000c1e1900 */
[----:B------:R-:W-:-:S13]  /*7950*/  ISETP.GT.U32.AND P3, PT, R9, R34, PT ;  /* 0x000000220900720c */ /* 0x000fda0003f64070 */
[----:B------:R-:W-:-:S04]  /*7960*/  @!P3 IADD3 R34, PT, PT, R34, -R14, RZ ;  /* 0x8000000e2222b210 */ /* 0x000fc80007ffe0ff */
[----:B------:R-:W-:Y:S01]  /*7970*/  ISETP.GE.U32.AND P0, PT, R34, R9, PT ;  /* 0x000000092200720c */ /* 0x000fe20003f06070 */
[----:B------:R-:W-:Y:S02]  /*7980*/  @!P3 VIADD R26, R26, 0x1 ;  /* 0x000000011a1ab836 */ /* 0x000fe40000000000 */
[----:B------:R-:W-:-:S04]  /*7990*/  IMAD.WIDE R34, R35, 0x4, R20 ;  /* 0x0000000423227825 */ /* 0x000fc800078e0214 */
[----:B0-----:R-:W-:Y:S02]  /*79a0*/  IMAD.WIDE R24, R36, 0x4, R20 ;  /* 0x0000000424187825 */ /* 0x001fe400078e0214 */
[----:B------:R-:W2:Y:S04]  /*79b0*/  LDG.E R34, desc[UR8][R34.64] ;  /* 0x0000000822227981 */ /* 0x000ea8000c1e1900 */
[----:B------:R-:W-:-:S05]  /*79c0*/  @P0 IADD3 R26, PT, PT, R26, 0x1, RZ ;  /* 0x000000011a1a0810 */ /* 0x000fca0007ffe0ff */
[----:B------:R-:W-:Y:S01]  /*79d0*/  IMAD.MOV.U32 R42, RZ, RZ, R26 ;  /* 0x000000ffff2a7224 */ /* 0x000fe200078e001a */
[----:B------:R0:W3:Y:S04]  /*79e0*/  LDG.E R35, desc[UR8][R24.64] ;  /* 0x0000000818237981 */ /* 0x0000e8000c1e1900 */
[----:B------:R-:W-:-:S04]  /*79f0*/  @!P4 IADD3 R42, PT, PT, -R42, RZ, RZ ;  /* 0x000000ff2a2ac210 */ /* 0x000fc80007ffe1ff */
[----:B------:R-:W-:Y:S01]  /*7a00*/  SEL R42, R8, R42, !P1 ;  /* 0x0000002a082a7207 */ /* 0x000fe20004800000 */
[----:B0-----:R-:W-:-:S04]  /*7a10*/  IMAD.WIDE R24, R30, 0x4, R20 ;  /* 0x000000041e187825 */ /* 0x001fc800078e0214 */
[----:B------:R-:W-:Y:S01]  /*7a20*/  IMAD.MOV R30, RZ, RZ, -R42 ;  /* 0x000000ffff1e7224 */ /* 0x000fe200078e0a2a */
[----:B------:R0:W4:Y:S03]  /*7a30*/  LDG.E R38, desc[UR8][R24.64] ;  /* 0x0000000818267981 */ /* 0x000126000c1e1900 */
[----:B------:R-:W-:-:S05]  /*7a40*/  IMAD R43, R12, R30, R43 ;  /* 0x0000001e0c2b7224 */ /* 0x000fca00078e022b */
[----:B------:R-:W-:Y:S01]  /*7a50*/  IABS R44, R43 ;  /* 0x0000002b002c7213 */ /* 0x000fe20000000000 */
[----:B0-----:R-:W-:-:S05]  /*7a60*/  IMAD.WIDE R24, R28, 0x4, R20 ;  /* 0x000000041c187825 */ /* 0x001fca00078e0214 */
[----:B------:R0:W5:Y:S02]  /*7a70*/  LDG.E R40, desc[UR8][R24.64] ;  /* 0x0000000818287981 */ /* 0x000164000c1e1900 */
[----:B0-----:R-:W-:-:S05]  /*7a80*/  IMAD.HI.U32 R24, R7, R44, RZ ;  /* 0x0000002c07187227 */ /* 0x001fca00078e00ff */
[----:B------:R-:W-:-:S05]  /*7a90*/  IADD3 R25, PT, PT, -R24, RZ, RZ ;  /* 0x000000ff18197210 */ /* 0x000fca0007ffe1ff */
[----:B------:R-:W-:-:S05]  /*7aa0*/  IMAD R44, R39, R25, R44 ;  /* 0x00000019272c7224 */ /* 0x000fca00078e022c */
[----:B------:R-:W-:Y:S02]  /*7ab0*/  ISETP.GT.U32.AND P3, PT, R39, R44, PT ;  /* 0x0000002c2700720c */ /* 0x000fe40003f64070 */
[----:B------:R-:W-:Y:S01]  /*7ac0*/  LOP3.LUT R25, R43, R10, RZ, 0x3c, !PT ;  /* 0x0000000a2b197212 */ /* 0x000fe200078e3cff */
[----:B------:R-:W-:-:S10]  /*7ad0*/  IMAD.WIDE R36, R37, 0x4, R20 ;  /* 0x0000000425247825 */ /* 0x000fd400078e0214 */
[----:B------:R-:W-:Y:S01]  /*7ae0*/  @!P3 IMAD.IADD R44, R44, 0x1, -R39 ;  /* 0x000000012c2cb824 */ /* 0x000fe200078e0a27 */
[----:B------:R-:W-:Y:S01]  /*7af0*/  ISETP.GE.AND P4, PT, R25, RZ, PT ;  /* 0x000000ff1900720c */ /* 0x000fe20003f86270 */
[----:B------:R-:W-:Y:S01]  /*7b00*/  IMAD.WIDE R26, R27, 0x4, R20 ;  /* 0x000000041b1a7825 */ /* 0x000fe200078e0214 */
[----:B------:R-:W-:Y:S01]  /*7b10*/  @!P3 IADD3 R24, PT, PT, R24, 0x1, RZ ;  /* 0x000000011818b810 */ /* 0x000fe20007ffe0ff */
[----:B------:R-:W3:Y:S01]  /*7b20*/  LDG.E R36, desc[UR8][R36.64] ;  /* 0x0000000824247981 */ /* 0x000ee2000c1e1900 */
[----:B------:R-:W-:Y:S02]  /*7b30*/  ISETP.GE.U32.AND P0, PT, R44, R39, PT ;  /* 0x000000272c00720c */ /* 0x000fe40003f06070 */
[----:B------:R-:W-:Y:S01]  /*7b40*/  IADD3 R41, PT, PT, R41, 0xf00, RZ ;  /* 0x00000f0029297810 */ /* 0x000fe20007ffe0ff */
[----:B------:R0:W4:Y:S10]  /*7b50*/  LDG.E R37, desc[UR8][R26.64] ;  /* 0x000000081a257981 */ /* 0x000134000c1e1900 */
[----:B------:R-:W-:-:S02]  /*7b60*/  @P0 VIADD R24, R24, 0x1 ;  /* 0x0000000118180836 */ /* 0x000fc40000000000 */
[----:B0-----:R-:W-:-:S03]  /*7b70*/  IMAD.WIDE R26, R45, 0x4, R20 ;  /* 0x000000042d1a7825 */ /* 0x001fc600078e0214 */
[----:B------:R-:W-:Y:S02]  /*7b80*/  @!P4 IADD3 R24, PT, PT, -R24, RZ, RZ ;  /* 0x000000ff1818c210 */ /* 0x000fe40007ffe1ff */
[----:B------:R0:W5:Y:S01]  /*7b90*/  LDG.E R45, desc[UR8][R26.64] ;  /* 0x000000081a2d7981 */ /* 0x000162000c1e1900 */
[----:B------:R-:W-:Y:S01]  /*7ba0*/  IMAD.WIDE R28, R29, 0x4, R20 ;  /* 0x000000041d1c7825 */ /* 0x000fe200078e0214 */
[----:B------:R-:W-:-:S05]  /*7bb0*/  SEL R25, R6, R24, !P2 ;  /* 0x0000001806197207 */ /* 0x000fca0005000000 */
[----:B------:R1:W5:Y:S01]  /*7bc0*/  LDG.E R28, desc[UR8][R28.64] ;  /* 0x000000081c1c7981 */ /* 0x000362000c1e1900 */
[----:B0-----:R-:W-:-:S05]  /*7bd0*/  IABS R26, R41 ;  /* 0x00000029001a7213 */ /* 0x001fca0000000000 */
[----:B------:R-:W-:-:S04]  /*7be0*/  IMAD.HI.U32 R24, R11, R26, RZ ;  /* 0x0000001a0b187227 */ /* 0x000fc800078e00ff */
[----:B-1----:R-:W-:-:S04]  /*7bf0*/  IMAD.MOV R29, RZ, RZ, -R24 ;  /* 0x000000ffff1d7224 */ /* 0x002fc800078e0a18 */
[----:B------:R-:W-:-:S05]  /*7c00*/  IMAD R26, R14, R29, R26 ;  /* 0x0000001d0e1a7224 */ /* 0x000fca00078e021a */
[----:B------:R-:W-:-:S13]  /*7c10*/  ISETP.GT.U32.AND P3, PT, R9, R26, PT ;  /* 0x0000001a0900720c */ /* 0x000fda0003f64070 */
[----:B------:R-:W-:-:S04]  /*7c20*/  @!P3 IADD3 R26, PT, PT, R26, -R14, RZ ;  /* 0x8000000e1a1ab210 */ /* 0x000fc80007ffe0ff */
[----:B------:R-:W-:Y:S02]  /*7c30*/  ISETP.GE.U32.AND P0, PT, R26, R9, PT ;  /* 0x000000091a00720c */ /* 0x000fe40003f06070 */
[----:B------:R-:W-:Y:S01]  /*7c40*/  LOP3.LUT R26, R41, R12, RZ, 0x3c, !PT ;  /* 0x0000000c291a7212 */ /* 0x000fe200078e3cff */
[----:B------:R-:W-:-:S03]  /*7c50*/  @!P3 VIADD R24, R24, 0x1 ;  /* 0x000000011818b836 */ /* 0x000fc60000000000 */
[----:B------:R-:W-:-:S07]  /*7c60*/  ISETP.GE.AND P4, PT, R26, RZ, PT ;  /* 0x000000ff1a00720c */ /* 0x000fce0003f86270 */
[----:B------:R-:W-:-:S06]  /*7c70*/  @P0 IADD3 R24, PT, PT, R24, 0x1, RZ ;  /* 0x0000000118180810 */ /* 0x000fcc0007ffe0ff */
[----:B------:R-:W-:-:S05]  /*7c80*/  @!P4 IMAD.MOV R24, RZ, RZ, -R24 ;  /* 0x000000ffff18c224 */ /* 0x000fca00078e0a18 */
[----:B------:R-:W-:Y:S01]  /*7c90*/  SEL R24, R8, R24, !P1 ;  /* 0x0000001808187207 */ /* 0x000fe20004800000 */
[----:B------:R-:W-:-:S03]  /*7ca0*/  IMAD.WIDE R30, R31, 0x4, R20 ;  /* 0x000000041f1e7825 */ /* 0x000fc600078e0214 */
[----:B------:R-:W-:Y:S01]  /*7cb0*/  IADD3 R26, PT, PT, -R24, RZ, RZ ;  /* 0x000000ff181a7210 */ /* 0x000fe20007ffe1ff */
[----:B------:R-:W-:Y:S02]  /*7cc0*/  IMAD.MOV R27, RZ, RZ, -R25 ;  /* 0x000000ffff1b7224 */ /* 0x000fe400078e0a19 */
[----:B------:R-:W-:Y:S01]  /*7cd0*/  IMAD.IADD R42, R42, 0x1, R5 ;  /* 0x000000012a2a7824 */ /* 0x000fe200078e0205 */
[----:B------:R0:W5:Y:S01]  /*7ce0*/  LDG.E R31, desc[UR8][R30.64] ;  /* 0x000000081e1f7981 */ /* 0x000162000c1e1900 */
[----:B------:R-:W-:Y:S02]  /*7cf0*/  IMAD R41, R12, R26, R41 ;  /* 0x0000001a0c297224 */ /* 0x000fe400078e0229 */
[----:B------:R-:W-:Y:S02]  /*7d00*/  IMAD R27, R10, R27, R43 ;  /* 0x0000001b0a1b7224 */ /* 0x000fe400078e022b */
[----:B------:R-:W-:Y:S01]  /*7d10*/  IMAD R42, R42, R4, R3 ;  /* 0x000000042a2a7224 */ /* 0x000fe200078e0203 */
[----:B0-----:R-:W-:Y:S01]  /*7d20*/  IABS R30, R41 ;  /* 0x00000029001e7213 */ /* 0x001fe20000000000 */
[----:B------:R-:W-:-:S03]  /*7d30*/  IMAD.IADD R25, R25, 0x1, R2 ;  /* 0x0000000119197824 */ /* 0x000fc600078e0202 */
[----:B------:R-:W-:Y:S01]  /*7d40*/  IADD3 R27, PT, PT, R27, R42, RZ ;  /* 0x0000002a1b1b7210 */ /* 0x000fe20007ffe0ff */
[----:B------:R-:W-:-:S04]  /*7d50*/  IMAD.HI.U32 R26, R7, R30, RZ ;  /* 0x0000001e071a7227 */ /* 0x000fc800078e00ff */
[----:B------:R-:W-:Y:S01]  /*7d60*/  IMAD R25, R25, R0, R27 ;  /* 0x0000000019197224 */ /* 0x000fe200078e021b */
[----:B------:R-:W-:-:S05]  /*7d70*/  IADD3 R27, PT, PT, -R26, RZ, RZ ;  /* 0x000000ff1a1b7210 */ /* 0x000fca0007ffe1ff */
[----:B------:R-:W-:-:S05]  /*7d80*/  IMAD R30, R39, R27, R30 ;  /* 0x0000001b271e7224 */ /* 0x000fca00078e021e */
[----:B------:R-:W-:Y:S02]  /*7d90*/  ISETP.GT.U32.AND P3, PT, R39, R30, PT ;  /* 0x0000001e2700720c */ /* 0x000fe40003f64070 */
[----:B------:R-:W-:-:S11]  /*7da0*/  LOP3.LUT R27, R41, R10, RZ, 0x3c, !PT ;  /* 0x0000000a291b7212 */ /* 0x000fd600078e3cff */
[----:B------:R-:W-:-:S05]  /*7db0*/  @!P3 IMAD.IADD R30, R30, 0x1, -R39 ;  /* 0x000000011e1eb824 */ /* 0x000fca00078e0a27 */
[----:B------:R-:W-:Y:S02]  /*7dc0*/  ISETP.GE.U32.AND P0, PT, R30, R39, PT ;  /* 0x000000271e00720c */ /* 0x000fe40003f06070 */
[----:B------:R-:W-:Y:S02]  /*7dd0*/  ISETP.GE.AND P4, PT, R27, RZ, PT ;  /* 0x000000ff1b00720c */ /* 0x000fe40003f86270 */
[----:B------:R-:W-:-:S09]  /*7de0*/  @!P3 IADD3 R26, PT, PT, R26, 0x1, RZ ;  /* 0x000000011a1ab810 */ /* 0x000fd20007ffe0ff */
[----:B------:R-:W-:-:S05]  /*7df0*/  @P0 VIADD R26, R26, 0x1 ;  /* 0x000000011a1a0836 */ /* 0x000fca0000000000 */
[----:B------:R-:W-:-:S04]  /*7e00*/  @!P4 IADD3 R26, PT, PT, -R26, RZ, RZ ;  /* 0x000000ff1a1ac210 */ /* 0x000fc80007ffe1ff */
[----:B------:R-:W-:Y:S01]  /*7e10*/  SEL R27, R6, R26, !P2 ;  /* 0x0000001a061b7207 */ /* 0x000fe20005000000 */
[----:B------:R-:W-:-:S03]  /*7e20*/  IMAD.IADD R24, R24, 0x1, R5 ;  /* 0x0000000118187824 */ /* 0x000fc600078e0205 */
[C---:B------:R-:W-:Y:S01]  /*7e30*/  IADD3 R26, PT, PT, -R27.reuse, RZ, RZ ;  /* 0x000000ff1b1a7210 */ /* 0x040fe20007ffe1ff */
[----:B------:R-:W-:Y:S01]  /*7e40*/  IMAD R24, R24, R4, R3 ;  /* 0x0000000418187224 */ /* 0x000fe200078e0203 */
[----:B------:R-:W-:-:S03]  /*7e50*/  IADD3 R27, PT, PT, R27, R2, RZ ;  /* 0x000000021b1b7210 */ /* 0x000fc60007ffe0ff */
[----:B------:R-:W-:-:S04]  /*7e60*/  IMAD R41, R10, R26, R41 ;  /* 0x0000001a0a297224 */ /* 0x000fc800078e0229 */
[----:B------:R-:W-:-:S04]  /*7e70*/  IMAD.IADD R24, R41, 0x1, R24 ;  /* 0x0000000129187824 */ /* 0x000fc800078e0218 */
[----:B------:R-:W-:Y:S02]  /*7e80*/  IMAD R27, R27, R0, R24 ;  /* 0x000000001b1b7224 */ /* 0x000fe400078e0218 */
[----:B------:R-:W-:-:S04]  /*7e90*/  IMAD.WIDE R24, R25, 0x4, R20 ;  /* 0x0000000419187825 */ /* 0x000fc800078e0214 */
[----:B------:R-:W-:Y:S02]  /*7ea0*/  IMAD.WIDE R26, R27, 0x4, R20 ;  /* 0x000000041b1a7825 */ /* 0x000fe400078e0214 */
[----:B------:R-:W5:Y:S04]  /*7eb0*/  LDG.E R24, desc[UR8][R24.64] ;  /* 0x0000000818187981 */ /* 0x000f68000c1e1900 */
[----:B------:R-:W5:Y:S01]  /*7ec0*/  LDG.E R27, desc[UR8][R26.64] ;  /* 0x000000081a1b7981 */ /* 0x000f62000c1e1900 */
[----:B------:R-:W-:Y:S01]  /*7ed0*/  IADD3 R29, P3, PT, R22, -UR11, RZ ;  /* 0x8000000b161d7c10 */ /* 0x000fe2000ff7e0ff */
[----:B------:R-:W-:-:S03]  /*7ee0*/  USHF.R.S32.HI UR7, URZ, 0x1f, UR5 ;  /* 0x0000001fff077899 */ /* 0x000fc60008011405 */
[----:B------:R-:W-:Y:S02]  /*7ef0*/  ISETP.GE.U32.AND P0, PT, R29, UR5, PT ;  /* 0x000000051d007c0c */ /* 0x000fe4000bf06070 */
[----:B------:R-:W-:-:S04]  /*7f00*/  IADD3.X R29, PT, PT, R23, ~UR6, RZ, P3, !PT ;  /* 0x80000006171d7c10 */ /* 0x000fc80009ffe4ff */
[----:B------:R-:W-:Y:S02]  /*7f10*/  ISETP.GE.U32.AND.EX P0, PT, R29, UR7, PT, P0 ;  /* 0x000000071d007c0c */ /* 0x000fe4000bf06100 */
[----:B--2---:R-:W-:-:S04]  /*7f20*/  IADD3 R32, PT, PT, R34, R33, R32 ;  /* 0x0000002122207210 */ /* 0x004fc80007ffe020 */
[----:B---3--:R-:W-:-:S04]  /*7f30*/  IADD3 R32, PT, PT, R36, R35, R32 ;  /* 0x0000002324207210 */ /* 0x008fc80007ffe020 */
[----:B----4-:R-:W-:-:S04]  /*7f40*/  IADD3 R32, PT, PT, R38, R37, R32 ;  /* 0x0000002526207210 */ /* 0x010fc80007ffe020 */
[----:B-----5:R-:W-:-:S04]  /*7f50*/  IADD3 R32, PT, PT, R45, R40, R32 ;  /* 0x000000282d207210 */ /* 0x020fc80007ffe020 */
[----:B------:R-:W-:-:S04]  /*7f60*/  IADD3 R32, PT, PT, R31, R28, R32 ;  /* 0x0000001c1f207210 */ /* 0x000fc80007ffe020 */
[----:B------:R-:W-:Y:S01]  /*7f70*/  IADD3 R32, PT, PT, R27, R24, R32 ;  /* 0x000000181b207210 */ /* 0x000fe20007ffe020 */
[----:B------:R-:W-:Y:S06]  /*7f80*/  @!P0 BRA `(.L_x_71) ;  /* 0x0000001400b08947 */ /* 0x000fec0003800000 */
[----:B------:R-:W-:Y:S02]  /*7f90*/  UIADD3 UR11, UP0, UPT, UR5, UR11, URZ ;  /* 0x0000000b050b7290 */ /* 0x000fe4000ff1e0ff */
[----:B------:R-:W-:Y:S01]  /*7fa0*/  IADD3 R17, PT, PT, R17, UR5, RZ ;  /* 0x0000000511117c10 */ /* 0x000fe2000fffe0ff */
[----:B------:R-:W-:Y:S01]  /*7fb0*/  UIADD3 UR4, UPT, UPT, UR4, 0x1, URZ ;  /* 0x0000000104047890 */ /* 0x000fe2000fffe0ff */
[----:B------:R-:W-:Y:S01]  /*7fc0*/  VIADD R19, R19, -UR5 ;  /* 0x8000000513137c36 */ /* 0x000fe20008000000 */
[----:B------:R-:W-:Y:S01]  /*7fd0*/  UIADD3.X UR6, UPT, UPT, UR7, UR6, URZ, UP0, !UPT ;  /* 0x0000000607067290 */ /* 0x000fe200087fe4ff */
[----:B------:R-:W-:-:S05]  /*7fe0*/  ISETP.LT.U32.AND P0, PT, R18, UR11, PT ;  /* 0x0000000b12007c0c */ /* 0x000fca000bf01070 */
[----:B------:R-:W-:-:S05]  /*7ff0*/  IMAD.U32 R25, RZ, RZ, UR6 ;  /* 0x00000006ff197e24 */ /* 0x000fca000f8e00ff */
[----:B------:R-:W-:-:S13]  /*8000*/  ISETP.GT.U32.AND.EX P0, PT, R25, R16, PT, P0 ;  /* 0x000000101900720c */ /* 0x000fda0003f04100 */
[----:B------:R-:W-:Y:S05]  /*8010*/  @!P0 BRA `(.L_x_73) ;  /* 0xffffffd400748947 */ /* 0x000fea000383ffff */
.L_x_72:
[----:B------:R-:W0:Y:S01]  /*8020*/  S2R R28, SR_TID.X ;  /* 0x00000000001c7919 */ /* 0x000e220000002100 */
[C---:B------:R-:W-:Y:S01]  /*8030*/  IADD3 R15, PT, PT, R22.reuse, -UR11, RZ ;  /* 0x8000000b160f7c10 */ /* 0x040fe2000fffe0ff */
[----:B------:R-:W-:Y:S01]  /*8040*/  IMAD.U32 R16, RZ, RZ, UR6 ;  /* 0x00000006ff107e24 */ /* 0x000fe2000f8e00ff */
[----:B------:R-:W-:Y:S01]  /*8050*/  ISETP.LE.U32.AND P3, PT, R22, UR11, PT ;  /* 0x0000000b16007c0c */ /* 0x000fe2000bf63070 */
[----:B------:R-:W-:Y:S01]  /*8060*/  BSSY.RECONVERGENT B1, `(.L_x_71) ;  /* 0x000015e000017945 */ /* 0x000fe20003800200 */
[----:B0-----:R-:W-:-:S04]  /*8070*/  ISETP.GE.AND P0, PT, R28, R15, PT ;  /* 0x0000000f1c00720c */ /* 0x001fc80003f06270 */
[----:B------:R-:W-:-:S13]  /*8080*/  ISETP.GE.U32.OR.EX P0, PT, R16, R23, P0, P3 ;  /* 0x000000171000720c */ /* 0x000fda0000706530 */
[----:B------:R-:W-:Y:S05]  /*8090*/  @P0 BRA `(.L_x_74) ;  /* 0x0000001400680947 */ /* 0x000fea0003800000 */
[----:B------:R-:W0:Y:S01]  /*80a0*/  LDC R23, c[0x0][0x3e0] ;  /* 0x0000f800ff177b82 */ /* 0x000e220000000800 */
[----:B------:R-:W-:Y:S01]  /*80b0*/  USHF.L.U32 UR6, UR10, 0xc, URZ ;  /* 0x0000000c0a067899 */ /* 0x000fe200080006ff */
[----:B------:R-:W-:Y:S01]  /*80c0*/  LOP3.LUT R15, RZ, R28, RZ, 0x33, !PT ;  /* 0x0000001cff0f7212 */ /* 0x000fe200078e33ff */
[----:B------:R-:W-:Y:S03]  /*80d0*/  BSSY.RECONVERGENT B2, `(.L_x_75) ;  /* 0x00000d1000027945 */ /* 0x000fe60003800200 */
[----:B------:R-:W-:Y:S01]  /*80e0*/  IADD3 R15, PT, PT, R15, R22, RZ ;  /* 0x000000160f0f7210 */ /* 0x000fe20007ffe0ff */
[----:B------:R-:W-:-:S05]  /*80f0*/  IMAD.U32 R16, RZ, RZ, UR6 ;  /* 0x00000006ff107e24 */ /* 0x000fca000f8e00ff */
[----:B------:R-:W-:Y:S01]  /*8100*/  IADD3 R16, PT, PT, R15, -UR5, -R16 ;  /* 0x800000050f107c10 */ /* 0x000fe2000fffe810 */
[----:B------:R-:W1:Y:S01]  /*8110*/  LDCU UR6, c[0x0][0x380] ;  /* 0x00007000ff0677ac */ /* 0x000e620008000800 */
[----:B0-----:R-:W-:-:S04]  /*8120*/  IMAD R23, R23, UR4, RZ ;  /* 0x0000000417177c24 */ /* 0x001fc8000f8e02ff */
[----:B------:R-:W-:Y:S01]  /*8130*/  IMAD R16, R23, -0x1000, R16 ;  /* 0xfffff00017107824 */ /* 0x000fe200078e0210 */
[----:B-1----:R-:W-:-:S04]  /*8140*/  MOV R29, UR6 ;  /* 0x00000006001d7c02 */ /* 0x002fc80008000f00 */
[C---:B------:R-:W-:Y:S02]  /*8150*/  ISETP.GE.U32.AND P3, PT, R16.reuse, 0x300, PT ;  /* 0x000003001000780c */ /* 0x040fe40003f66070 */
[----:B------:R-:W-:-:S04]  /*8160*/  LEA.HI R18, R16, 0x1, RZ, 0x18 ;  /* 0x0000000110127811 */ /* 0x000fc800078fc0ff */
[----:B------:R-:W-:-:S07]  /*8170*/  LOP3.LUT P0, R16, R18, 0x3, RZ, 0xc0, !PT ;  /* 0x0000000312107812 */ /* 0x000fce000780c0ff */
[----:B------:R-:W-:Y:S06]  /*8180*/  @!P3 BRA `(.L_x_76) ;  /* 0x0000000c0014b947 */ /* 0x000fec0003800000 */
[----:B------:R-:W0:Y:S01]  /*8190*/  LDC R12, c[0x0][0x39c] ;  /* 0x0000e700ff0c7b82 */ /* 0x000e220000000800 */
[----:B------:R-:W-:-:S04]  /*81a0*/  LEA.HI R19, R19, 0x1, RZ, 0x18 ;  /* 0x0000000113137811 */ /* 0x000fc800078fc0ff */
[----:B------:R-:W-:-:S03]  /*81b0*/  LOP3.LUT R19, R19, 0x1fffffc, RZ, 0xc0, !PT ;  /* 0x01fffffc13137812 */ /* 0x000fc600078ec0ff */
[----:B------:R-:W1:Y:S02]  /*81c0*/  LDC R10, c[0x0][0x398] ;  /* 0x0000e600ff0a7b82 */ /* 0x000e640000000800 */
[----:B------:R-:W-:-:S06]  /*81d0*/  IMAD.MOV R30, RZ, RZ, -R19 ;  /* 0x000000ffff1e7224 */ /* 0x000fcc00078e0a13 */
[----:B------:R-:W2:Y:S08]  /*81e0*/  LDC R0, c[0x0][0x384] ;  /* 0x0000e100ff007b82 */ /* 0x000eb00000000800 */
[----:B------:R-:W3:Y:S08]  /*81f0*/  LDC.64 R20, c[0x0][0x3a0] ;  /* 0x0000e800ff147b82 */ /* 0x000ef00000000a00 */
[----:B------:R-:W4:Y:S08]  /*8200*/  LDC.64 R4, c[0x0][0x388] ;  /* 0x0000e200ff047b82 */ /* 0x000f300000000a00 */
[----:B------:R-:W0:Y:S02]  /*8210*/  LDC.64 R2, c[0x0][0x390] ;  /* 0x0000e400ff027b82 */ /* 0x000e240000000a00 */
.L_x_77:
[----:B0-----:R-:W-:Y:S01]  /*8220*/  IABS R14, R12 ;  /* 0x0000000c000e7213 */ /* 0x001fe20000000000 */
[C---:B------:R-:W-:Y:S01]  /*8230*/  VIADD R33, R17.reuse, 0xffffff00 ;  /* 0xffffff0011217836 */ /* 0x040fe20000000000 */
[C---:B------:R-:W-:Y:S02]  /*8240*/  IADD3 R23, PT, PT, R17.reuse, -0x200, RZ ;  /* 0xfffffe0011177810 */ /* 0x040fe40007ffe0ff */
[----:B------:R-:W0:Y:S01]  /*8250*/  I2F.RP R6, R14 ;  /* 0x0000000e00067306 */ /* 0x000e220000209400 */
[----:B-1----:R-:W-:Y:S02]  /*8260*/  IABS R39, R10 ;  /* 0x0000000a00277213 */ /* 0x002fe40000000000 */
[----:B------:R-:W-:Y:S02]  /*8270*/  IABS R18, R23 ;  /* 0x0000001700127213 */ /* 0x000fe40000000000 */
[----:B------:R-:W-:Y:S02]  /*8280*/  IABS R19, R33 ;  /* 0x0000002100137213 */ /* 0x000fe40000000000 */
[----:B------:R-:W-:Y:S01]  /*8290*/  IADD3 R31, PT, PT, R17, 0x100, RZ ;  /* 0x00000100111f7810 */ /* 0x000fe20007ffe0ff */
[----:B------:R-:W-:Y:S01]  /*82a0*/  IMAD.HI.U32 R8, R11, R18, RZ ;  /* 0x000000120b087227 */ /* 0x000fe200078e00ff */
[----:B------:R-:W1:Y:S02]  /*82b0*/  I2F.RP R24, R39 ;  /* 0x0000002700187306 */ /* 0x000e640000209400 */
[----:B------:R-:W-:-:S02]  /*82c0*/  IABS R22, R31 ;  /* 0x0000001f00167213 */ /* 0x000fc40000000000 */
[----:B------:R-:W-:-:S04]  /*82d0*/  IADD3 R7, PT, PT, -R8, RZ, RZ ;  /* 0x000000ff08077210 */ /* 0x000fc80007ffe1ff */
[----:B0-----:R-:W0:Y:S01]  /*82e0*/  MUFU.RCP R6, R6 ;  /* 0x0000000600067308 */ /* 0x001e220000001000 */
[----:B------:R-:W-:-:S05]  /*82f0*/  IMAD R18, R14, R7, R18 ;  /* 0x000000070e127224 */ /* 0x000fca00078e0212 */
[----:B------:R-:W-:Y:S02]  /*8300*/  ISETP.GT.U32.AND P2, PT, R9, R18, PT ;  /* 0x000000120900720c */ /* 0x000fe40003f44070 */
[----:B-1----:R-:W-:Y:S01]  /*8310*/  MUFU.RCP R24, R24 ;  /* 0x0000001800187308 */ /* 0x002fe20000001000 */
[----:B0-----:R-:W-:Y:S02]  /*8320*/  VIADD R13, R6, 0xffffffe ;  /* 0x0ffffffe060d7836 */ /* 0x001fe40000000000 */
[----:B------:R-:W-:-:S08]  /*8330*/  IMAD.MOV.U32 R6, RZ, RZ, RZ ;  /* 0x000000ffff067224 */ /* 0x000fd000078e00ff */
[----:B------:R-:W-:Y:S01]  /*8340*/  @!P2 IMAD.IADD R18, R18, 0x1, -R14 ;  /* 0x000000011212a824 */ /* 0x000fe200078e0a0e */
[----:B------:R-:W0:Y:S01]  /*8350*/  F2I.FTZ.U32.TRUNC.NTZ R13, R13 ;  /* 0x0000000d000d7305 */ /* 0x000e22000021f000 */
[----:B------:R-:W-:-:S03]  /*8360*/  @!P2 VIADD R8, R8, 0x1 ;  /* 0x000000010808a836 */ /* 0x000fc60000000000 */
[----:B------:R-:W-:Y:S01]  /*8370*/  ISETP.GE.U32.AND P1, PT, R18, R9, PT ;  /* 0x000000091200720c */ /* 0x000fe20003f26070 */
[----:B------:R-:W-:Y:S02]  /*8380*/  IMAD.MOV.U32 R9, RZ, RZ, R14 ;  /* 0x000000ffff097224 */ /* 0x000fe400078e000e */
[----:B0-----:R-:W-:Y:S01]  /*8390*/  IMAD R11, R13, R14, RZ ;  /* 0x0000000e0d0b7224 */ /* 0x001fe200078e02ff */
[----:B------:R-:W-:-:S09]  /*83a0*/  MOV R7, R13 ;  /* 0x0000000d00077202 */ /* 0x000fd20000000f00 */
[----:B------:R-:W-:Y:S02]  /*83b0*/  @P1 IADD3 R8, PT, PT, R8, 0x1, RZ ;  /* 0x0000000108081810 */ /* 0x000fe40007ffe0ff */
[----:B------:R-:W-:Y:S02]  /*83c0*/  IADD3 R11, PT, PT, -R11, RZ, RZ ;  /* 0x000000ff0b0b7210 */ /* 0x000fe40007ffe1ff */
[----:B------:R-:W-:-:S03]  /*83d0*/  ISETP.NE.AND P1, PT, R12, RZ, PT ;  /* 0x000000ff0c00720c */ /* 0x000fc60003f25270 */
[----:B------:R-:W-:-:S04]  /*83e0*/  IMAD.HI.U32 R11, R13, R11, R6 ;  /* 0x0000000b0d0b7227 */ /* 0x000fc800078e0006 */
[----:B------:R-:W-:-:S04]  /*83f0*/  IMAD.MOV.U32 R7, RZ, RZ, R19 ;  /* 0x000000ffff077224 */ /* 0x000fc800078e0013 */
[----:B------:R-:W-:-:S05]  /*8400*/  IMAD.HI.U32 R6, R11, R7, RZ ;  /* 0x000000070b067227 */ /* 0x000fca00078e00ff */
[----:B------:R-:W-:-:S05]  /*8410*/  IADD3 R19, PT, PT, -R6, RZ, RZ ;  /* 0x000000ff06137210 */ /* 0x000fca0007ffe1ff */
[----:B------:R-:W-:Y:S01]  /*8420*/  IMAD R18, R14, R19, R7 ;  /* 0x000000130e127224 */ /* 0x000fe200078e0207 */
[----:B------:R-:W-:Y:S01]  /*8430*/  LOP3.LUT R7, R23, R12, RZ, 0x3c, !PT ;  /* 0x0000000c17077212 */ /* 0x000fe200078e3cff */
[----:B------:R-:W-:-:S03]  /*8440*/  IMAD.HI.U32 R19, R11, R22, RZ ;  /* 0x000000160b137227 */ /* 0x000fc600078e00ff */
[----:B------:R-:W-:Y:S02]  /*8450*/  ISETP.GT.U32.AND P3, PT, R9, R18, PT ;  /* 0x000000120900720c */ /* 0x000fe40003f64070 */
[----:B------:R-:W-:Y:S02]  /*8460*/  IADD3 R25, PT, PT, -R19, RZ, RZ ;  /* 0x000000ff13197210 */ /* 0x000fe40007ffe1ff */
[----:B------:R-:W-:Y:S01]  /*8470*/  ISETP.GE.AND P4, PT, R7, RZ, PT ;  /* 0x000000ff0700720c */ /* 0x000fe20003f86270 */
[----:B------:R-:W-:Y:S02]  /*8480*/  VIADD R7, R24, 0xffffffe ;  /* 0x0ffffffe18077836 */ /* 0x000fe40000000000 */
[----:B------:R-:W-:Y:S02]  /*8490*/  IMAD R22, R14, R25, R22 ;  /* 0x000000190e167224 */ /* 0x000fe400078e0216 */
[----:B------:R-:W-:Y:S01]  /*84a0*/  IMAD.MOV.U32 R25, RZ, RZ, R8 ;  /* 0x000000ffff197224 */ /* 0x000fe200078e0008 */
[----:B------:R-:W-:Y:S01]  /*84b0*/  LOP3.LUT R8, RZ, R12, RZ, 0x33, !PT ;  /* 0x0000000cff087212 */ /* 0x000fe200078e33ff */
[----:B------:R-:W0:Y:S01]  /*84c0*/  F2I.FTZ.U32.TRUNC.NTZ R7, R7 ;  /* 0x0000000700077305 */ /* 0x000e22000021f000 */
[----:B------:R-:W-:Y:S01]  /*84d0*/  ISETP.GT.U32.AND P2, PT, R9, R22, PT ;  /* 0x000000160900720c */ /* 0x000fe20003f44070 */
[----:B------:R-:W-:Y:S01]  /*84e0*/  @!P3 VIADD R6, R6, 0x1 ;  /* 0x000000010606b836 */ /* 0x000fe20000000000 */
[----:B------:R-:W-:-:S03]  /*84f0*/  @!P3 IADD3 R18, PT, PT, R18, -R14, RZ ;  /* 0x8000000e1212b210 */ /* 0x000fc60007ffe0ff */
[----:B------:R-:W-:Y:S02]  /*8500*/  @!P4 IADD3 R25, PT, PT, -R25, RZ, RZ ;  /* 0x000000ff1919c210 */ /* 0x000fe40007ffe1ff */
[----:B------:R-:W-:Y:S02]  /*8510*/  ISETP.GE.U32.AND P5, PT, R18, R9, PT ;  /* 0x000000091200720c */ /* 0x000fe40003fa6070 */
[----:B------:R-:W-:Y:S02]  /*8520*/  LOP3.LUT R18, R33, R12, RZ, 0x3c, !PT ;  /* 0x0000000c21127212 */ /* 0x000fe400078e3cff */
[----:B------:R-:W-:Y:S02]  /*8530*/  SEL R24, R8, R25, !P1 ;  /* 0x0000001908187207 */ /* 0x000fe40004800000 */
[----:B------:R-:W-:Y:S01]  /*8540*/  ISETP.GE.AND P4, PT, R18, RZ, PT ;  /* 0x000000ff1200720c */ /* 0x000fe20003f86270 */
[----:B------:R-:W-:Y:S01]  /*8550*/  @!P2 VIADD R19, R19, 0x1 ;  /* 0x000000011313a836 */ /* 0x000fe20000000000 */
[----:B------:R-:W-:-:S02]  /*8560*/  @!P2 IADD3 R22, PT, PT, R22, -R14, RZ ;  /* 0x8000000e1616a210 */ /* 0x000fc40007ffe0ff */
[C---:B------:R-:W-:Y:S01]  /*8570*/  IADD3 R18, PT, PT, -R24.reuse, RZ, RZ ;  /* 0x000000ff18127210 */ /* 0x040fe20007ffe1ff */
[----:B----4-:R-:W-:Y:S01]  /*8580*/  IMAD.IADD R24, R24, 0x1, R5 ;  /* 0x0000000118187824 */ /* 0x010fe200078e0205 */
[----:B------:R-:W-:Y:S01]  /*8590*/  ISETP.GE.U32.AND P3, PT, R22, R9, PT ;  /* 0x000000091600720c */ /* 0x000fe20003f66070 */
[----:B------:R-:W-:Y:S01]  /*85a0*/  @P5 VIADD R6, R6, 0x1 ;  /* 0x0000000106065836 */ /* 0x000fe20000000000 */
[----:B------:R-:W-:Y:S01]  /*85b0*/  LOP3.LUT R22, R31, R12, RZ, 0x3c, !PT ;  /* 0x0000000c1f167212 */ /* 0x000fe200078e3cff */
[----:B------:R-:W-:Y:S02]  /*85c0*/  IMAD R23, R12, R18, R23 ;  /* 0x000000120c177224 */ /* 0x000fe400078e0217 */
[----:B------:R-:W-:Y:S02]  /*85d0*/  IMAD.MOV.U32 R25, RZ, RZ, R6 ;  /* 0x000000ffff197224 */ /* 0x000fe400078e0006 */
[----:B0-----:R-:W-:Y:S01]  /*85e0*/  IMAD R6, R7, R39, RZ ;  /* 0x0000002707067224 */ /* 0x001fe200078e02ff */
[----:B------:R-:W-:Y:S01]  /*85f0*/  IABS R26, R23 ;  /* 0x00000017001a7213 */ /* 0x000fe20000000000 */
[----:B------:R-:W-:Y:S01]  /*8600*/  IMAD R24, R24, R4, R3 ;  /* 0x0000000418187224 */ /* 0x000fe200078e0203 */
[----:B------:R-:W-:Y:S01]  /*8610*/  @!P4 IADD3 R25, PT, PT, -R25, RZ, RZ ;  /* 0x000000ff1919c210 */ /* 0x000fe20007ffe1ff */
[----:B------:R-:W-:-:S02]  /*8620*/  IMAD.MOV R27, RZ, RZ, -R6 ;  /* 0x000000ffff1b7224 */ /* 0x000fc400078e0a06 */
[----:B------:R-:W-:Y:S01]  /*8630*/  HFMA2 R6, -RZ, RZ, 0, 0 ;  /* 0x00000000ff067431 */ /* 0x000fe200000001ff */
[----:B------:R-:W-:Y:S01]  /*8640*/  ISETP.GE.AND P4, PT, R22, RZ, PT ;  /* 0x000000ff1600720c */ /* 0x000fe20003f86270 */
[----:B------:R-:W-:Y:S01]  /*8650*/  @P3 VIADD R19, R19, 0x1 ;  /* 0x0000000113133836 */ /* 0x000fe20000000000 */
[----:B------:R-:W-:Y:S02]  /*8660*/  SEL R18, R8, R25, !P1 ;  /* 0x0000001908127207 */ /* 0x000fe40004800000 */
[----:B------:R-:W-:Y:S01]  /*8670*/  LOP3.LUT R35, R23, R10, RZ, 0x3c, !PT ;  /* 0x0000000a17237212 */ /* 0x000fe200078e3cff */
[----:B------:R-:W-:Y:S01]  /*8680*/  IMAD.HI.U32 R7, R7, R27, R6 ;  /* 0x0000001b07077227 */ /* 0x000fe200078e0006 */
[----:B------:R-:W-:-:S07]  /*8690*/  IADD3 R6, PT, PT, -R18, RZ, RZ ;  /* 0x000000ff12067210 */ /* 0x000fce0007ffe1ff */
[----:B------:R-:W-:Y:S01]  /*86a0*/  @!P4 IADD3 R19, PT, PT, -R19, RZ, RZ ;  /* 0x000000ff1313c210 */ /* 0x000fe20007ffe1ff */
[----:B------:R-:W-:Y:S02]  /*86b0*/  IMAD.IADD R18, R18, 0x1, R5 ;  /* 0x0000000112127824 */ /* 0x000fe400078e0205 */
[----:B------:R-:W-:Y:S01]  /*86c0*/  IMAD R33, R12, R6, R33 ;  /* 0x000000060c217224 */ /* 0x000fe200078e0221 */
[----:B------:R-:W-:Y:S01]  /*86d0*/  SEL R22, R8, R19, !P1 ;  /* 0x0000001308167207 */ /* 0x000fe20004800000 */
[----:B------:R-:W-:-:S03]  /*86e0*/  IMAD.HI.U32 R6, R7, R26, RZ ;  /* 0x0000001a07067227 */ /* 0x000fc600078e00ff */
[----:B------:R-:W-:Y:S01]  /*86f0*/  IABS R34, R33 ;  /* 0x0000002100227213 */ /* 0x000fe20000000000 */
[----:B------:R-:W-:Y:S01]  /*8700*/  IMAD.MOV R25, RZ, RZ, -R6 ;  /* 0x000000ffff197224 */ /* 0x000fe200078e0a06 */
[----:B------:R-:W-:Y:S01]  /*8710*/  IADD3 R19, PT, PT, -R22, RZ, RZ ;  /* 0x000000ff16137210 */ /* 0x000fe20007ffe1ff */
[----:B------:R-:W-:Y:S02]  /*8720*/  IMAD R18, R18, R4, R3 ;  /* 0x0000000412127224 */ /* 0x000fe400078e0203 */
[----:B------:R-:W-:Y:S02]  /*8730*/  IMAD R26, R39, R25, R26 ;  /* 0x00000019271a7224 */ /* 0x000fe400078e021a */
[----:B------:R-:W-:-:S03]  /*8740*/  IMAD.HI.U32 R27, R7, R34, RZ ;  /* 0x00000022071b7227 */ /* 0x000fc600078e00ff */
[C---:B------:R-:W-:Y:S01]  /*8750*/  ISETP.GT.U32.AND P6, PT, R39.reuse, R26, PT ;  /* 0x0000001a2700720c */ /* 0x040fe20003fc4070 */
[----:B------:R-:W-:Y:S02]  /*8760*/  IMAD R31, R12, R19, R31 ;  /* 0x000000130c1f7224 */ /* 0x000fe400078e021f */
[----:B------:R-:W-:Y:S02]  /*8770*/  IMAD.MOV R19, RZ, RZ, -R27 ;  /* 0x000000ffff137224 */ /* 0x000fe400078e0a1b */
[----:B------:R-:W-:Y:S01]  /*8780*/  IMAD.IADD R22, R22, 0x1, R5 ;  /* 0x0000000116167824 */ /* 0x000fe200078e0205 */
[----:B------:R-:W-:Y:S01]  /*8790*/  IABS R36, R31 ;  /* 0x0000001f00247213 */ /* 0x000fe20000000000 */
[----:B------:R-:W-:Y:S01]  /*87a0*/  IMAD R34, R39, R19, R34 ;  /* 0x0000001327227224 */ /* 0x000fe200078e0222 */
[----:B------:R-:W-:Y:S01]  /*87b0*/  IABS R19, R17 ;  /* 0x0000001100137213 */ /* 0x000fe20000000000 */
[----:B------:R-:W-:Y:S02]  /*87c0*/  IMAD R22, R22, R4, R3 ;  /* 0x0000000416167224 */ /* 0x000fe400078e0203 */
[----:B------:R-:W-:Y:S01]  /*87d0*/  IMAD.HI.U32 R25, R7, R36, RZ ;  /* 0x0000002407197227 */ /* 0x000fe200078e00ff */
[----:B------:R-:W-:-:S02]  /*87e0*/  ISETP.GT.U32.AND P2, PT, R39, R34, PT ;  /* 0x000000222700720c */ /* 0x000fc40003f44070 */
[-C--:B------:R-:W-:Y:S01]  /*87f0*/  @!P6 IADD3 R26, PT, PT, R26, -R39.reuse, RZ ;  /* 0x800000271a1ae210 */ /* 0x080fe20007ffe0ff */
[----:B------:R-:W-:Y:S01]  /*8800*/  @!P6 VIADD R6, R6, 0x1 ;  /* 0x000000010606e836 */ /* 0x000fe20000000000 */
[----:B------:R-:W-:Y:S02]  /*8810*/  ISETP.GE.AND P6, PT, R35, RZ, PT ;  /* 0x000000ff2300720c */ /* 0x000fe40003fc6270 */
[----:B------:R-:W-:Y:S01]  /*8820*/  ISETP.GE.U32.AND P4, PT, R26, R39, PT ;  /* 0x000000271a00720c */ /* 0x000fe20003f86070 */
[----:B------:R-:W-:Y:S01]  /*8830*/  IMAD.MOV R26, RZ, RZ, -R25 ;  /* 0x000000ffff1a7224 */ /* 0x000fe200078e0a19 */
[----:B------:R-:W-:-:S03]  /*8840*/  LOP3.LUT R35, R33, R10, RZ, 0x3c, !PT ;  /* 0x0000000a21237212 */ /* 0x000fc600078e3cff */
[----:B------:R-:W-:Y:S02]  /*8850*/  IMAD R36, R39, R26, R36 ;  /* 0x0000001a27247224 */ /* 0x000fe400078e0224 */
[----:B------:R-:W-:Y:S01]  /*8860*/  @!P2 IADD3 R34, PT, PT, R34, -R39, RZ ;  /* 0x800000272222a210 */ /* 0x000fe20007ffe0ff */
[----:B------:R-:W-:Y:S01]  /*8870*/  IMAD.HI.U32 R26, R11, R19, RZ ;  /* 0x000000130b1a7227 */ /* 0x000fe200078e00ff */
[----:B------:R-:W-:Y:S02]  /*8880*/  @!P2 IADD3 R27, PT, PT, R27, 0x1, RZ ;  /* 0x000000011b1ba810 */ /* 0x000fe40007ffe0ff */
[----:B------:R-:W-:Y:S02]  /*8890*/  ISETP.GE.U32.AND P5, PT, R34, R39, PT ;  /* 0x000000272200720c */ /* 0x000fe40003fa6070 */
[----:B------:R-:W-:Y:S01]  /*88a0*/  IADD3 R34, PT, PT, -R26, RZ, RZ ;  /* 0x000000ff1a227210 */ /* 0x000fe20007ffe1ff */
[----:B------:R-:W-:Y:S01]  /*88b0*/  @P4 VIADD R6, R6, 0x1 ;  /* 0x0000000106064836 */ /* 0x000fe20000000000 */
[----:B------:R-:W-:-:S02]  /*88c0*/  ISETP.GT.U32.AND P3, PT, R39, R36, PT ;  /* 0x000000242700720c */ /* 0x000fc40003f64070 */
[----:B------:R-:W-:Y:S01]  /*88d0*/  ISETP.NE.AND P2, PT, R10, RZ, PT ;  /* 0x000000ff0a00720c */ /* 0x000fe20003f45270 */
[----:B------:R-:W-:Y:S01]  /*88e0*/  IMAD R34, R14, R34, R19 ;  /* 0x000000220e227224 */ /* 0x000fe200078e0213 */
[----:B------:R-:W-:Y:S01]  /*88f0*/  ISETP.GE.AND P4, PT, R35, RZ, PT ;  /* 0x000000ff2300720c */ /* 0x000fe20003f86270 */
[----:B------:R-:W-:Y:S01]  /*8900*/  IMAD.MOV.U32 R19, RZ, RZ, R6 ;  /* 0x000000ffff137224 */ /* 0x000fe200078e0006 */
[----:B------:R-:W-:-:S03]  /*8910*/  LOP3.LUT R6, RZ, R10, RZ, 0x33, !PT ;  /* 0x0000000aff067212 */ /* 0x000fc600078e33ff */
[----:B------:R-:W-:Y:S01]  /*8920*/  @P5 VIADD R27, R27, 0x1 ;  /* 0x000000011b1b5836 */ /* 0x000fe20000000000 */
[----:B------:R-:W-:Y:S02]  /*8930*/  @!P6 IADD3 R19, PT, PT, -R19, RZ, RZ ;  /* 0x000000ff1313e210 */ /* 0x000fe40007ffe1ff */
[----:B------:R-:W-:Y:S01]  /*8940*/  ISETP.GT.U32.AND P5, PT, R9, R34, PT ;  /* 0x000000220900720c */ /* 0x000fe20003fa4070 */
[----:B------:R-:W-:Y:S01]  /*8950*/  @!P3 VIADD R25, R25, 0x1 ;  /* 0x000000011919b836 */ /* 0x000fe20000000000 */
[----:B------:R-:W-:Y:S02]  /*8960*/  SEL R19, R6, R19, !P2 ;  /* 0x0000001306137207 */ /* 0x000fe40005000000 */
[-C--:B------:R-:W-:Y:S01]  /*8970*/  @!P3 IADD3 R36, PT, PT, R36, -R39.reuse, RZ ;  /* 0x800000272424b210 */ /* 0x080fe20007ffe0ff */
[----:B------:R-:W-:Y:S01]  /*8980*/  @!P4 IMAD.MOV R27, RZ, RZ, -R27 ;  /* 0x000000ffff1bc224 */ /* 0x000fe200078e0a1b */
[C---:B------:R-:W-:Y:S01]  /*8990*/  IADD3 R35, PT, PT, -R19.reuse, RZ, RZ ;  /* 0x000000ff13237210 */ /* 0x040fe20007ffe1ff */
[----:B------:R-:W-:Y:S01]  /*89a0*/  IMAD.IADD R19, R19, 0x1, R2 ;  /* 0x0000000113137824 */ /* 0x000fe200078e0202 */
[----:B------:R-:W-:-:S02]  /*89b0*/  ISETP.GE.U32.AND P6, PT, R36, R39, PT ;  /* 0x000000272400720c */ /* 0x000fc40003fc6070 */
[----:B------:R-:W-:Y:S01]  /*89c0*/  LOP3.LUT R36, R31, R10, RZ, 0x3c, !PT ;  /* 0x0000000a1f247212 */ /* 0x000fe200078e3cff */
[----:B------:R-:W-:Y:S02]  /*89d0*/  IMAD R23, R10, R35, R23 ;  /* 0x000000230a177224 */ /* 0x000fe400078e0217 */
[----:B------:R-:W-:Y:S02]  /*89e0*/  @!P5 IADD3 R34, PT, PT, R34, -R14, RZ ;  /* 0x8000000e2222d210 */ /* 0x000fe40007ffe0ff */
[----:B------:R-:W-:Y:S02]  /*89f0*/  ISETP.GE.AND P4, PT, R36, RZ, PT ;  /* 0x000000ff2400720c */ /* 0x000fe40003f86270 */
[----:B------:R-:W-:Y:S02]  /*8a00*/  ISETP.GE.U32.AND P3, PT, R34, R9, PT ;  /* 0x000000092200720c */ /* 0x000fe40003f66070 */
[----:B------:R-:W-:Y:S02]  /*8a10*/  IADD3 R23, PT, PT, R23, R24, RZ ;  /* 0x0000001817177210 */ /* 0x000fe40007ffe0ff */
[----:B------:R-:W-:Y:S01]  /*8a20*/  LOP3.LUT R24, R17, R12, RZ, 0x3c, !PT ;  /* 0x0000000c11187212 */ /* 0x000fe200078e3cff */
[----:B------:R-:W-:Y:S01]  /*8a30*/  @P6 VIADD R25, R25, 0x1 ;  /* 0x0000000119196836 */ /* 0x000fe20000000000 */
[----:B------:R-:W-:Y:S01]  /*8a40*/  @!P5 IADD3 R26, PT, PT, R26, 0x1, RZ ;  /* 0x000000011a1ad810 */ /* 0x000fe20007ffe0ff */
[----:B--2---:R-:W-:Y:S01]  /*8a50*/  IMAD R23, R19, R0, R23 ;  /* 0x0000000013177224 */ /* 0x004fe200078e0217 */
[----:B------:R-:W-:Y:S01]  /*8a60*/  ISETP.GE.AND P6, PT, R24, RZ, PT ;  /* 0x000000ff1800720c */ /* 0x000fe20003fc6270 */
[----:B------:R-:W-:Y:S01]  /*8a70*/  IMAD.MOV.U32 R35, RZ, RZ, R25 ;  /* 0x000000ffff237224 */ /* 0x000fe200078e0019 */
[----:B------:R-:W-:-:S03]  /*8a80*/  SEL R25, R6, R27, !P2 ;  /* 0x0000001b06197207 */ /* 0x000fc60005000000 */
[----:B------:R-:W-:Y:S01]  /*8a90*/  @!P4 IMAD.MOV R35, RZ, RZ, -R35 ;  /* 0x000000ffff23c224 */ /* 0x000fe200078e0a23 */
[----:B------:R-:W-:Y:S02]  /*8aa0*/  @P3 IADD3 R26, PT, PT, R26, 0x1, RZ ;  /* 0x000000011a1a3810 */ /* 0x000fe40007ffe0ff */
[C---:B------:R-:W-:Y:S01]  /*8ab0*/  IADD3 R24, PT, PT, -R25.reuse, RZ, RZ ;  /* 0x000000ff19187210 */ /* 0x040fe20007ffe1ff */
[----:B------:R-:W-:Y:S01]  /*8ac0*/  IMAD.IADD R25, R25, 0x1, R2 ;  /* 0x0000000119197824 */ /* 0x000fe200078e0202 */
[----:B------:R-:W-:-:S03]  /*8ad0*/  SEL R27, R6, R35, !P2 ;  /* 0x00000023061b7207 */ /* 0x000fc60005000000 */
[----:B------:R-:W-:Y:S02]  /*8ae0*/  @!P6 IMAD.MOV R26, RZ, RZ, -R26 ;  /* 0x000000ffff1ae224 */ /* 0x000fe400078e0a1a */
[----:B------:R-:W-:Y:S01]  /*8af0*/  IMAD R35, R10, R24, R33 ;  /* 0x000000180a237224 */ /* 0x000fe200078e0221 */
[----:B------:R-:W-:Y:S02]  /*8b00*/  IADD3 R33, PT, PT, -R27, RZ, RZ ;  /* 0x000000ff1b217210 */ /* 0x000fe40007ffe1ff */
[----:B------:R-:W-:Y:S02]  /*8b10*/  SEL R24, R8, R26, !P1 ;  /* 0x0000001a08187207 */ /* 0x000fe40004800000 */
[----:B------:R-:W-:Y:S01]  /*8b20*/  IADD3 R35, PT, PT, R35, R18, RZ ;  /* 0x0000001223237210 */ /* 0x000fe20007ffe0ff */
[----:B------:R-:W-:Y:S01]  /*8b30*/  IMAD R31, R10, R33, R31 ;  /* 0x000000210a1f7224 */ /* 0x000fe200078e021f */
[C---:B------:R-:W-:Y:S01]  /*8b40*/  IADD3 R33, PT, PT, -R24.reuse, RZ, RZ ;  /* 0x000000ff18217210 */ /* 0x040fe20007ffe1ff */
[----:B------:R-:W-:-:S02]  /*8b50*/  IMAD.IADD R24, R24, 0x1, R5 ;  /* 0x0000000118187824 */ /* 0x000fc400078e0205 */
[----:B------:R-:W-:Y:S02]  /*8b60*/  IMAD.IADD R31, R31, 0x1, R22 ;  /* 0x000000011f1f7824 */ /* 0x000fe400078e0216 */
[----:B------:R-:W-:Y:S02]  /*8b70*/  IMAD R33, R12, R33, R17 ;  /* 0x000000210c217224 */ /* 0x000fe400078e0211 */
[----:B------:R-:W-:Y:S02]  /*8b80*/  IMAD R24, R24, R4, R3 ;  /* 0x0000000418187224 */ /* 0x000fe400078e0203 */
[----:B------:R-:W-:Y:S01]  /*8b90*/  IMAD R25, R25, R0, R35 ;  /* 0x0000000019197224 */ /* 0x000fe200078e0223 */
[----:B------:R-:W-:-:S04]  /*8ba0*/  IABS R18, R33 ;  /* 0x0000002100127213 */ /* 0x000fc80000000000 */
[----:B------:R-:W-:-:S05]  /*8bb0*/  MOV R22, R18 ;  /* 0x0000001200167202 */ /* 0x000fca0000000f00 */
[----:B------:R-:W-:-:S05]  /*8bc0*/  IMAD.HI.U32 R18, R7, R22, RZ ;  /* 0x0000001607127227 */ /* 0x000fca00078e00ff */
[----:B------:R-:W-:-:S05]  /*8bd0*/  IADD3 R19, PT, PT, -R18, RZ, RZ ;  /* 0x000000ff12137210 */ /* 0x000fca0007ffe1ff */
[----:B------:R-:W-:Y:S01]  /*8be0*/  IMAD R22, R39, R19, R22 ;  /* 0x0000001327167224 */ /* 0x000fe200078e0216 */
[----:B------:R-:W-:-:S04]  /*8bf0*/  LOP3.LUT R19, R33, R10, RZ, 0x3c, !PT ;  /* 0x0000000a21137212 */ /* 0x000fc800078e3cff */
[----:B------:R-:W-:Y:S02]  /*8c00*/  ISETP.GT.U32.AND P4, PT, R39, R22, PT ;  /* 0x000000162700720c */ /* 0x000fe40003f84070 */
[----:B------:R-:W-:-:S11]  /*8c10*/  ISETP.GE.AND P5, PT, R19, RZ, PT ;  /* 0x000000ff1300720c */ /* 0x000fd60003fa6270 */
[----:B------:R-:W-:Y:S01]  /*8c20*/  @!P4 IMAD.IADD R22, R22, 0x1, -R39 ;  /* 0x000000011616c824 */ /* 0x000fe200078e0a27 */
[----:B------:R-:W-:-:S04]  /*8c30*/  @!P4 IADD3 R18, PT, PT, R18, 0x1, RZ ;  /* 0x000000011212c810 */ /* 0x000fc80007ffe0ff */
[----:B------:R-:W-:-:S13]  /*8c40*/  ISETP.GE.U32.AND P3, PT, R22, R39, PT ;  /* 0x000000271600720c */ /* 0x000fda0003f66070 */
[----:B------:R-:W-:-:S05]  /*8c50*/  @P3 VIADD R18, R18, 0x1 ;  /* 0x0000000112123836 */ /* 0x000fca0000000000 */
[----:B------:R-:W-:-:S04]  /*8c60*/  @!P5 IADD3 R18, PT, PT, -R18, RZ, RZ ;  /* 0x000000ff1212d210 */ /* 0x000fc80007ffe1ff */
[----:B------:R-:W-:-:S04]  /*8c70*/  SEL R19, R6, R18, !P2 ;  /* 0x0000001206137207 */ /* 0x000fc80005000000 */
[----:B------:R-:W-:-:S05]  /*8c80*/  IADD3 R18, PT, PT, -R19, RZ, RZ ;  /* 0x000000ff13127210 */ /* 0x000fca0007ffe1ff */
[----:B------:R-:W-:Y:S02]  /*8c90*/  IMAD R33, R10, R18, R33 ;  /* 0x000000120a217224 */ /* 0x000fe400078e0221 */
[----:B------:R-:W-:Y:S01]  /*8ca0*/  IMAD.IADD R18, R27, 0x1, R2 ;  /* 0x000000011b127824 */ /* 0x000fe200078e0202 */
[----:B------:R-:W-:Y:S02]  /*8cb0*/  IADD3 R27, PT, PT, R19, R2, RZ ;  /* 0x00000002131b7210 */ /* 0x000fe40007ffe0ff */
[----:B------:R-:W-:Y:S01]  /*8cc0*/  IADD3 R24, PT, PT, R33, R24, RZ ;  /* 0x0000001821187210 */ /* 0x000fe20007ffe0ff */
[----:B------:R-:W-:-:S04]  /*8cd0*/  IMAD R19, R18, R0, R31 ;  /* 0x0000000012137224 */ /* 0x000fc800078e021f */
[----:B------:R-:W-:Y:S02]  /*8ce0*/  IMAD R31, R27, R0, R24 ;  /* 0x000000001b1f7224 */ /* 0x000fe400078e0218 */
[----:B---3--:R-:W-:-:S04]  /*8cf0*/  IMAD.WIDE R26, R23, 0x4, R20 ;  /* 0x00000004171a7825 */ /* 0x008fc800078e0214 */
[--C-:B------:R-:W-:Y:S02]  /*8d00*/  IMAD.WIDE R24, R25, 0x4, R20.reuse ;  /* 0x0000000419187825 */ /* 0x100fe400078e0214 */
[----:B------:R-:W2:Y:S02]  /*8d10*/  LDG.E R27, desc[UR8][R26.64] ;  /* 0x000000081a1b7981 */ /* 0x000ea4000c1e1900 */
[--C-:B------:R-:W-:Y:S02]  /*8d20*/  IMAD.WIDE R22, R31, 0x4, R20.reuse ;  /* 0x000000041f167825 */ /* 0x100fe400078e0214 */
[----:B------:R-:W2:Y:S02]  /*8d30*/  LDG.E R24, desc[UR8][R24.64] ;  /* 0x0000000818187981 */ /* 0x000ea4000c1e1900 */
[----:B------:R-:W-:Y:S02]  /*8d40*/  IMAD.WIDE R18, R19, 0x4, R20 ;  /* 0x0000000413127825 */ /* 0x000fe400078e0214 */
[----:B------:R-:W3:Y:S04]  /*8d50*/  LDG.E R22, desc[UR8][R22.64] ;  /* 0x0000000816167981 */ /* 0x000ee8000c1e1900 */
[----:B------:R-:W3:Y:S01]  /*8d60*/  LDG.E R18, desc[UR8][R18.64] ;  /* 0x0000000812127981 */ /* 0x000ee2000c1e1900 */
[----:B------:R-:W-:Y:S01]  /*8d70*/  VIADD R30, R30, 0x4 ;  /* 0x000000041e1e7836 */ /* 0x000fe20000000000 */
[----:B------:R-:W-:Y:S01]  /*8d80*/  IADD3 R28, PT, PT, R28, 0x400, RZ ;  /* 0x000004001c1c7810 */ /* 0x000fe20007ffe0ff */
[----:B------:R-:W-:-:S03]  /*8d90*/  VIADD R17, R17, 0x400 ;  /* 0x0000040011117836 */ /* 0x000fc60000000000 */
[----:B------:R-:W-:Y:S02]  /*8da0*/  ISETP.NE.AND P3, PT, R30, RZ, PT ;  /* 0x000000ff1e00720c */ /* 0x000fe40003f65270 */
[----:B--2---:R-:W-:-:S04]  /*8db0*/  IADD3 R31, PT, PT, R24, R27, R32 ;  /* 0x0000001b181f7210 */ /* 0x004fc80007ffe020 */
[----:B---3--:R-:W-:-:S07]  /*8dc0*/  IADD3 R32, PT, PT, R18, R22, R31 ;  /* 0x0000001612207210 */ /* 0x008fce0007ffe01f */
[----:B------:R-:W-:Y:S05]  /*8dd0*/  @P3 BRA `(.L_x_77) ;  /* 0xfffffff400103947 */ /* 0x000fea000383ffff */
.L_x_76:
[----:B------:R-:W-:Y:S05]  /*8de0*/  BSYNC.RECONVERGENT B2 ;  /* 0x0000000000027941 */ /* 0x000fea0003800200 */
.L_x_75:
[----:B------:R-:W-:Y:S01]  /*8df0*/  IADD3 R29, PT, PT, R29, UR11, RZ ;  /* 0x0000000b1d1d7c10 */ /* 0x000fe2000fffe0ff */
[----:B------:R-:W-:Y:S06]  /*8e00*/  @!P0 BRA `(.L_x_74) ;  /* 0x00000008000c8947 */ /* 0x000fec0003800000 */
[----:B------:R-:W-:Y:S01]  /*8e10*/  ISETP.NE.AND P3, PT, R16, 0x1, PT ;  /* 0x000000011000780c */ /* 0x000fe20003f65270 */
[----:B------:R-:W-:Y:S01]  /*8e20*/  BSSY.RECONVERGENT B2, `(.L_x_78) ;  /* 0x0000059000027945 */ /* 0x000fe20003800200 */
[----:B------:R-:W-:-:S11]  /*8e30*/  LOP3.LUT P0, RZ, R15, 0x100, RZ, 0xc0, !PT ;  /* 0x000001000fff7812 */ /* 0x000fd6000780c0ff */
[----:B------:R-:W-:Y:S05]  /*8e40*/  @!P3 BRA `(.L_x_79) ;  /* 0x000000040058b947 */ /* 0x000fea0003800000 */
[----:B------:R-:W-:Y:S01]  /*8e50*/  IMAD.IADD R23, R29, 0x1, R28 ;  /* 0x000000011d177824 */ /* 0x000fe200078e021c */
[----:B------:R-:W-:Y:S01]  /*8e60*/  IADD3 R17, PT, PT, RZ, -R13, RZ ;  /* 0x8000000dff117210 */ /* 0x000fe20007ffe0ff */
[----:B------:R-:W-:Y:S02]  /*8e70*/  HFMA2 R16, -RZ, RZ, 0, 0 ;  /* 0x00000000ff107431 */ /* 0x000fe400000001ff */
[----:B------:R-:W-:Y:S01]  /*8e80*/  VIADD R15, R23, 0x100 ;  /* 0x00000100170f7836 */ /* 0x000fe20000000000 */
[----:B------:R-:W-:Y:S01]  /*8e90*/  IABS R19, R23 ;  /* 0x0000001700137213 */ /* 0x000fe20000000000 */
[----:B------:R-:W-:Y:S02]  /*8ea0*/  IMAD R22, R17, R14, RZ ;  /* 0x0000000e11167224 */ /* 0x000fe400078e02ff */
[----:B------:R-:W-:Y:S01]  /*8eb0*/  IMAD.MOV.U32 R17, RZ, RZ, R13 ;  /* 0x000000ffff117224 */ /* 0x000fe200078e000d */
[----:B------:R-:W-:Y:S01]  /*8ec0*/  IABS R24, R15 ;  /* 0x0000000f00187213 */ /* 0x000fe20000000000 */
[----:B------:R-:W-:-:S04]  /*8ed0*/  IMAD.HI.U32 R18, R11, R19, RZ ;  /* 0x000000130b127227 */ /* 0x000fc800078e00ff */
[----:B------:R-:W-:Y:S01]  /*8ee0*/  IMAD.HI.U32 R11, R13, R22, R16 ;  /* 0x000000160d0b7227 */ /* 0x000fe200078e0010 */
[----:B------:R-:W-:-:S03]  /*8ef0*/  MOV R22, R24 ;  /* 0x0000001800167202 */ /* 0x000fc60000000f00 */
[----:B------:R-:W-:Y:S02]  /*8f00*/  IMAD.MOV R16, RZ, RZ, -R18 ;  /* 0x000000ffff107224 */ /* 0x000fe400078e0a12 */
[----:B------:R-:W-:-:S04]  /*8f10*/  IMAD.HI.U32 R13, R11, R22, RZ ;  /* 0x000000160b0d7227 */ /* 0x000fc800078e00ff */
[----:B------:R-:W-:Y:S01]  /*8f20*/  IMAD R16, R14, R16, R19 ;  /* 0x000000100e107224 */ /* 0x000fe200078e0213 */
[----:B------:R-:W-:-:S04]  /*8f30*/  IADD3 R17, PT, PT, -R13, RZ, RZ ;  /* 0x000000ff0d117210 */ /* 0x000fc80007ffe1ff */
[----:B------:R-:W-:Y:S01]  /*8f40*/  ISETP.GT.U32.AND P6, PT, R9, R16, PT ;  /* 0x000000100900720c */ /* 0x000fe20003fc4070 */
[----:B------:R-:W-:-:S05]  /*8f50*/  IMAD R22, R14, R17, R22 ;  /* 0x000000110e167224 */ /* 0x000fca00078e0216 */
[----:B------:R-:W-:-:S07]  /*8f60*/  ISETP.GT.U32.AND P3, PT, R9, R22, PT ;  /* 0x000000160900720c */ /* 0x000fce0003f64070 */
[----:B------:R-:W-:Y:S02]  /*8f70*/  @!P6 IMAD.IADD R16, R16, 0x1, -R14 ;  /* 0x000000011010e824 */ /* 0x000fe400078e0a0e */
[----:B------:R-:W-:-:S03]  /*8f80*/  @!P6 VIADD R18, R18, 0x1 ;  /* 0x000000011212e836 */ /* 0x000fc60000000000 */
[-C--:B------:R-:W-:Y:S01]  /*8f90*/  ISETP.GE.U32.AND P4, PT, R16, R9.reuse, PT ;  /* 0x000000091000720c */ /* 0x080fe20003f86070 */
[----:B------:R-:W-:Y:S01]  /*8fa0*/  @!P3 VIADD R13, R13, 0x1 ;  /* 0x000000010d0db836 */ /* 0x000fe20000000000 */
[----:B------:R-:W-:Y:S02]  /*8fb0*/  LOP3.LUT R16, R23, R12, RZ, 0x3c, !PT ;  /* 0x0000000c17107212 */ /* 0x000fe400078e3cff */
[----:B------:R-:W-:Y:S02]  /*8fc0*/  @!P3 IADD3 R22, PT, PT, R22, -R14, RZ ;  /* 0x8000000e1616b210 */ /* 0x000fe40007ffe0ff */
[----:B------:R-:W-:Y:S02]  /*8fd0*/  ISETP.GE.AND P6, PT, R16, RZ, PT ;  /* 0x000000ff1000720c */ /* 0x000fe40003fc6270 */
[----:B------:R-:W-:Y:S02]  /*8fe0*/  ISETP.GE.U32.AND P5, PT, R22, R9, PT ;  /* 0x000000091600720c */ /* 0x000fe40003fa6070 */
[----:B------:R-:W-:-:S03]  /*8ff0*/  LOP3.LUT R16, R15, R12, RZ, 0x3c, !PT ;  /* 0x0000000c0f107212 */ /* 0x000fc600078e3cff */
[----:B------:R-:W-:Y:S02]  /*9000*/  @P4 IADD3 R18, PT, PT, R18, 0x1, RZ ;  /* 0x0000000112124810 */ /* 0x000fe40007ffe0ff */
[----:B------:R-:W-:-:S04]  /*9010*/  ISETP.GE.AND P4, PT, R16, RZ, PT ;  /* 0x000000ff1000720c */ /* 0x000fc80003f86270 */
[----:B------:R-:W-:Y:S02]  /*9020*/  @!P6 IMAD.MOV R18, RZ, RZ, -R18 ;  /* 0x000000ffff12e224 */ /* 0x000fe400078e0a12 */
[----:B------:R-:W-:-:S03]  /*9030*/  @P5 IADD3 R13, PT, PT, R13, 0x1, RZ ;  /* 0x000000010d0d5810 */ /* 0x000fc60007ffe0ff */
[----:B------:R-:W-:-:S04]  /*9040*/  SEL R24, R8, R18, !P1 ;  /* 0x0000001208187207 */ /* 0x000fc80004800000 */
[----:B------:R-:W-:Y:S01]  /*9050*/  @!P4 IADD3 R13, PT, PT, -R13, RZ, RZ ;  /* 0x000000ff0d0dc210 */ /* 0x000fe20007ffe1ff */
[----:B------:R-:W-:-:S03]  /*9060*/  IMAD.MOV R17, RZ, RZ, -R24 ;  /* 0x000000ffff117224 */ /* 0x000fc600078e0a18 */
[----:B------:R-:W-:Y:S01]  /*9070*/  SEL R16, R8, R13, !P1 ;  /* 0x0000000d08107207 */ /* 0x000fe20004800000 */
[----:B------:R-:W-:-:S03]  /*9080*/  IMAD R25, R12, R17, R23 ;  /* 0x000000110c197224 */ /* 0x000fc600078e0217 */
[C---:B------:R-:W-:Y:S01]  /*9090*/  IADD3 R13, PT, PT, -R16.reuse, RZ, RZ ;  /* 0x000000ff100d7210 */ /* 0x040fe20007ffe1ff */
[----:B------:R-:W-:Y:S01]  /*90a0*/  IMAD.IADD R16, R16, 0x1, R5 ;  /* 0x0000000110107824 */ /* 0x000fe200078e0205 */
[----:B------:R-:W-:-:S03]  /*90b0*/  IABS R18, R25 ;  /* 0x0000001900127213 */ /* 0x000fc60000000000 */
[----:B------:R-:W-:Y:S02]  /*90c0*/  IMAD R13, R12, R13, R15 ;  /* 0x0000000d0c0d7224 */ /* 0x000fe400078e020f */
[----:B------:R-:W-:-:S03]  /*90d0*/  IMAD.HI.U32 R15, R7, R18, RZ ;  /* 0x00000012070f7227 */ /* 0x000fc600078e00ff */
[----:B------:R-:W-:Y:S01]  /*90e0*/  IABS R22, R13 ;  /* 0x0000000d00167213 */ /* 0x000fe20000000000 */
[----:B------:R-:W-:Y:S02]  /*90f0*/  IMAD.MOV R19, RZ, RZ, -R15 ;  /* 0x000000ffff137224 */ /* 0x000fe400078e0a0f */
[----:B------:R-:W-:Y:S02]  /*9100*/  IMAD R16, R16, R4, R3 ;  /* 0x0000000410107224 */ /* 0x000fe400078e0203 */
[----:B------:R-:W-:-:S04]  /*9110*/  IMAD.HI.U32 R17, R7, R22, RZ ;  /* 0x0000001607117227 */ /* 0x000fc800078e00ff */
[----:B------:R-:W-:Y:S01]  /*9120*/  IMAD R18, R39, R19, R18 ;  /* 0x0000001327127224 */ /* 0x000fe200078e0212 */
[----:B------:R-:W-:-:S04]  /*9130*/  IADD3 R19, PT, PT, -R17, RZ, RZ ;  /* 0x000000ff11137210 */ /* 0x000fc80007ffe1ff */
[C---:B------:R-:W-:Y:S01]  /*9140*/  ISETP.GT.U32.AND P6, PT, R39.reuse, R18, PT ;  /* 0x000000122700720c */ /* 0x040fe20003fc4070 */
[----:B------:R-:W-:-:S05]  /*9150*/  IMAD R22, R39, R19, R22 ;  /* 0x0000001327167224 */ /* 0x000fca00078e0216 */
[----:B------:R-:W-:-:S07]  /*9160*/  ISETP.GT.U32.AND P3, PT, R39, R22, PT ;  /* 0x000000162700720c */ /* 0x000fce0003f64070 */
[----:B------:R-:W-:Y:S02]  /*9170*/  @!P6 IMAD.IADD R18, R18, 0x1, -R39 ;  /* 0x000000011212e824 */ /* 0x000fe400078e0a27 */
[----:B------:R-:W-:-:S03]  /*9180*/  @!P6 VIADD R15, R15, 0x1 ;  /* 0x000000010f0fe836 */ /* 0x000fc60000000000 */
[-C--:B------:R-:W-:Y:S01]  /*9190*/  ISETP.GE.U32.AND P4, PT, R18, R39.reuse, PT ;  /* 0x000000271200720c */ /* 0x080fe20003f86070 */
[----:B------:R-:W-:Y:S01]  /*91a0*/  @!P3 VIADD R17, R17, 0x1 ;  /* 0x000000011111b836 */ /* 0x000fe20000000000 */
[-C--:B------:R-:W-:Y:S02]  /*91b0*/  @!P3 IADD3 R22, PT, PT, R22, -R39.reuse, RZ ;  /* 0x800000271616b210 */ /* 0x080fe40007ffe0ff */
[-C--:B------:R-:W-:Y:S02]  /*91c0*/  LOP3.LUT R18, R25, R10.reuse, RZ, 0x3c, !PT ;  /* 0x0000000a19127212 */ /* 0x080fe400078e3cff */
[----:B------:R-:W-:Y:S02]  /*91d0*/  ISETP.GE.U32.AND P5, PT, R22, R39, PT ;  /* 0x000000271600720c */ /* 0x000fe40003fa6070 */
[----:B------:R-:W-:Y:S02]  /*91e0*/  ISETP.GE.AND P6, PT, R18, RZ, PT ;  /* 0x000000ff1200720c */ /* 0x000fe40003fc6270 */
[----:B------:R-:W-:-:S03]  /*91f0*/  LOP3.LUT R18, R13, R10, RZ, 0x3c, !PT ;  /* 0x0000000a0d127212 */ /* 0x000fc600078e3cff */
[----:B------:R-:W-:Y:S02]  /*9200*/  @P4 IADD3 R15, PT, PT, R15, 0x1, RZ ;  /* 0x000000010f0f4810 */ /* 0x000fe40007ffe0ff */
[----:B------:R-:W-:-:S04]  /*9210*/  ISETP.GE.AND P4, PT, R18, RZ, PT ;  /* 0x000000ff1200720c */ /* 0x000fc80003f86270 */
[----:B------:R-:W-:Y:S02]  /*9220*/  @P5 IADD3 R17, PT, PT, R17, 0x1, RZ ;  /* 0x0000000111115810 */ /* 0x000fe40007ffe0ff */
[----:B------:R-:W-:Y:S02]  /*9230*/  @!P6 IMAD.MOV R15, RZ, RZ, -R15 ;  /* 0x000000ffff0fe224 */ /* 0x000fe400078e0a0f */
[----:B------:R-:W-:Y:S01]  /*9240*/  MOV R19, R17 ;  /* 0x0000001100137202 */ /* 0x000fe20000000f00 */
[----:B------:R-:W-:Y:S02]  /*9250*/  IMAD.IADD R17, R24, 0x1, R5 ;  /* 0x0000000118117824 */ /* 0x000fe400078e0205 */
[----:B------:R-:W-:Y:S02]  /*9260*/  SEL R15, R6, R15, !P2 ;  /* 0x0000000f060f7207 */ /* 0x000fe40005000000 */
[----:B------:R-:W-:Y:S01]  /*9270*/  @!P4 IADD3 R19, PT, PT, -R19, RZ, RZ ;  /* 0x000000ff1313c210 */ /* 0x000fe20007ffe1ff */
[----:B------:R-:W-:-:S02]  /*9280*/  IMAD R18, R17, R4, R3 ;  /* 0x0000000411127224 */ /* 0x000fc400078e0203 */
[----:B------:R-:W-:Y:S01]  /*9290*/  IMAD.MOV R23, RZ, RZ, -R15 ;  /* 0x000000ffff177224 */ /* 0x000fe200078e0a0f */
[----:B------:R-:W-:Y:S01]  /*92a0*/  SEL R19, R6, R19, !P2 ;  /* 0x0000001306137207 */ /* 0x000fe20005000000 */
[----:B------:R-:W-:Y:S02]  /*92b0*/  IMAD.IADD R15, R15, 0x1, R2 ;  /* 0x000000010f0f7824 */ /* 0x000fe400078e0202 */
[C---:B------:R-:W-:Y:S01]  /*92c0*/  IMAD R17, R10.reuse, R23, R25 ;  /* 0x000000170a117224 */ /* 0x040fe200078e0219 */
[C---:B------:R-:W-:Y:S02]  /*92d0*/  IADD3 R22, PT, PT, -R19.reuse, RZ, RZ ;  /* 0x000000ff13167210 */ /* 0x040fe40007ffe1ff */
[----:B------:R-:W-:Y:S02]  /*92e0*/  IADD3 R19, PT, PT, R19, R2, RZ ;  /* 0x0000000213137210 */ /* 0x000fe40007ffe0ff */
[----:B------:R-:W-:Y:S01]  /*92f0*/  IADD3 R17, PT, PT, R17, R18, RZ ;  /* 0x0000001211117210 */ /* 0x000fe20007ffe0ff */
[----:B------:R-:W-:-:S04]  /*9300*/  IMAD R13, R10, R22, R13 ;  /* 0x000000160a0d7224 */ /* 0x000fc800078e020d */
[----:B------:R-:W-:Y:S02]  /*9310*/  IMAD R17, R15, R0, R17 ;  /* 0x000000000f117224 */ /* 0x000fe400078e0211 */
[----:B------:R-:W-:Y:S02]  /*9320*/  IMAD.IADD R13, R13, 0x1, R16 ;  /* 0x000000010d0d7824 */ /* 0x000fe400078e0210 */
[----:B------:R-:W-:-:S04]  /*9330*/  IMAD.WIDE R16, R17, 0x4, R20 ;  /* 0x0000000411107825 */ /* 0x000fc800078e0214 */
[----:B------:R-:W-:Y:S02]  /*9340*/  IMAD R19, R19, R0, R13 ;  /* 0x0000000013137224 */ /* 0x000fe400078e020d */
[----:B------:R-:W2:Y:S02]  /*9350*/  LDG.E R17, desc[UR8][R16.64] ;  /* 0x0000000810117981 */ /* 0x000ea4000c1e1900 */
[----:B------:R-:W-:-:S06]  /*9360*/  IMAD.WIDE R18, R19, 0x4, R20 ;  /* 0x0000000413127825 */ /* 0x000fcc00078e0214 */
[----:B------:R-:W3:Y:S01]  /*9370*/  LDG.E R18, desc[UR8][R18.64] ;  /* 0x0000000812127981 */ /* 0x000ee2000c1e1900 */
[----:B------:R-:W-:Y:S01]  /*9380*/  VIADD R28, R28, 0x200 ;  /* 0x000002001c1c7836 */ /* 0x000fe20000000000 */
[----:B--2---:R-:W-:-:S04]  /*9390*/  IADD3 R13, PT, PT, R32, R17, RZ ;  /* 0x00000011200d7210 */ /* 0x004fc80007ffe0ff */
[----:B---3--:R-:W-:-:S07]  /*93a0*/  IADD3 R32, PT, PT, R13, R18, RZ ;  /* 0x000000120d207210 */ /* 0x008fce0007ffe0ff */
.L_x_79:
[----:B------:R-:W-:Y:S05]  /*93b0*/  BSYNC.RECONVERGENT B2 ;  /* 0x0000000000027941 */ /* 0x000fea0003800200 */
.L_x_78:
[----:B------:R-:W-:Y:S05]  /*93c0*/  @P0 BRA `(.L_x_74) ;  /* 0x00000000009c0947 */ /* 0x000fea0003800000 */
[----:B------:R-:W-:-:S05]  /*93d0*/  IMAD.IADD R29, R29, 0x1, R28 ;  /* 0x000000011d1d7824 */ /* 0x000fca00078e021c */
[----:B------:R-:W-:-:S05]  /*93e0*/  IABS R16, R29 ;  /* 0x0000001d00107213 */ /* 0x000fca0000000000 */
        /* <DEDUP_REMOVED lines=15> */
[----:B------:R-:W-:-:S03]  /*94e0*/  IMAD R5, R5, R4, R3 ;  /* 0x0000000405057224 */ /* 0x000fc600078e0203 */
        /* <DEDUP_REMOVED lines=12> */
[----:B------:R-:W-:-:S04]  /*95b0*/  SEL R7, R6, R7, !P2 ;  /* 0x0000000706077207 */ /* 0x000fc80005000000 */
[C---:B------:R-:W-:Y:S01]  /*95c0*/  IADD3 R9, PT, PT, -R7.reuse, RZ, RZ ;  /* 0x000000ff07097210 */ /* 0x040fe20007ffe1ff */
[----:B------:R-:W-:-:S04]  /*95d0*/  IMAD.IADD R7, R7, 0x1, R2 ;  /* 0x0000000107077824 */ /* 0x000fc800078e0202 */
[----:B------:R-:W-:-:S05]  /*95e0*/  IMAD R10, R10, R9, R29 ;  /* 0x000000090a0a7224 */ /* 0x000fca00078e021d */
[----:B------:R-:W-:-:S05]  /*95f0*/  IADD3 R5, PT, PT, R10, R5, RZ ;  /* 0x000000050a057210 */ /* 0x000fca0007ffe0ff */
[----:B------:R-:W-:-:S04]  /*9600*/  IMAD R5, R7, R0, R5 ;  /* 0x0000000007057224 */ /* 0x000fc800078e0205 */
[----:B------:R-:W-:-:S06]  /*9610*/  IMAD.WIDE R20, R5, 0x4, R20 ;  /* 0x0000000405147825 */ /* 0x000fcc00078e0214 */
[----:B------:R-:W2:Y:S02]  /*9620*/  LDG.E R21, desc[UR8][R20.64] ;  /* 0x0000000814157981 */ /* 0x000ea4000c1e1900 */
[----:B--2---:R-:W-:-:S07]  /*9630*/  IMAD.IADD R32, R32, 0x1, R21 ;  /* 0x0000000120207824 */ /* 0x004fce00078e0215 */
.L_x_74:
[----:B------:R-:W-:Y:S05]  /*9640*/  BSYNC.RECONVERGENT B1 ;  /* 0x0000000000017941 */ /* 0x000fea0003800200 */
.L_x_71:
[----:B------:R-:W0:Y:S01]  /*9650*/  S2R R8, SR_LANEID ;  /* 0x0000000000087919 */ /* 0x000e220000000000 */
[----:B------:R-:W1:Y:S01]  /*9660*/  SHFL.DOWN PT, R0, R32, 0x1, 0x1f ;  /* 0x08201f0020007f89 */ /* 0x000e6200000e0000 */
[----:B------:R-:W2:Y:S01]  /*9670*/  S2R R6, SR_TID.X ;  /* 0x0000000000067919 */ /* 0x000ea20000002100 */
[C---:B0-----:R-:W-:Y:S02]  /*9680*/  ISETP.GT.AND P0, PT, R8.reuse, 0x1e, PT ;  /* 0x0000001e0800780c */ /* 0x041fe40003f04270 */
[----:B------:R-:W-:Y:S02]  /*9690*/  ISETP.NE.AND P1, PT, R8, RZ, PT ;  /* 0x000000ff0800720c */ /* 0x000fe40003f25270 */
[----:B-1----:R-:W-:Y:S02]  /*96a0*/  SEL R3, R0, RZ, !P0 ;  /* 0x000000ff00037207 */ /* 0x002fe40004000000 */
[----:B------:R-:W-:Y:S02]  /*96b0*/  ISETP.GT.AND P0, PT, R8, 0x1d, PT ;  /* 0x0000001d0800780c */ /* 0x000fe40003f04270 */
[----:B------:R-:W-:-:S05]  /*96c0*/  IADD3 R3, PT, PT, R3, R32, RZ ;  /* 0x0000002003037210 */ /* 0x000fca0007ffe0ff */
[----:B------:R-:W0:Y:S02]  /*96d0*/  SHFL.DOWN PT, R0, R3, 0x2, 0x1f ;  /* 0x08401f0003007f89 */ /* 0x000e2400000e0000 */
[----:B------:R-:W-:Y:S01]  /*96e0*/  @!P1 MOV R4, 0x400 ;  /* 0x0000040000049802 */ /* 0x000fe20000000f00 */
[----:B------:R-:W1:Y:S01]  /*96f0*/  @!P1 S2R R7, SR_CgaCtaId ;  /* 0x0000000000079919 */ /* 0x000e620000008800 */
[----:B0-----:R-:W-:Y:S02]  /*9700*/  SEL R0, R0, RZ, !P0 ;  /* 0x000000ff00007207 */ /* 0x001fe40004000000 */
[----:B------:R-:W-:-:S03]  /*9710*/  ISETP.GT.AND P0, PT, R8, 0x1b, PT ;  /* 0x0000001b0800780c */ /* 0x000fc60003f04270 */
[----:B------:R-:W-:Y:S01]  /*9720*/  IMAD.IADD R0, R3, 0x1, R0 ;  /* 0x0000000103007824 */ /* 0x000fe200078e0200 */
[----:B--2---:R-:W-:-:S04]  /*9730*/  @!P1 SHF.R.U32.HI R3, RZ, 0x3, R6 ;  /* 0x00000003ff039819 */ /* 0x004fc80000011606 */
[----:B------:R-:W0:Y:S01]  /*9740*/  SHFL.DOWN PT, R2, R0, 0x4, 0x1f ;  /* 0x08801f0000027f89 */ /* 0x000e2200000e0000 */
[----:B------:R-:W-:Y:S02]  /*9750*/  @!P1 LOP3.LUT R3, R3, 0x7c, RZ, 0xc0, !PT ;  /* 0x0000007c03039812 */ /* 0x000fe400078ec0ff */
[----:B-1----:R-:W-:-:S04]  /*9760*/  @!P1 LEA R4, R7, R4, 0x18 ;  /* 0x0000000407049211 */ /* 0x002fc800078ec0ff */
[----:B------:R-:W-:Y:S02]  /*9770*/  @!P1 IADD3 R4, PT, PT, R3, R4, RZ ;  /* 0x0000000403049210 */ /* 0x000fe40007ffe0ff */
[----:B0-----:R-:W-:Y:S02]  /*9780*/  SEL R5, R2, RZ, !P0 ;  /* 0x000000ff02057207 */ /* 0x001fe40004000000 */
[----:B------:R-:W-:Y:S02]  /*9790*/  ISETP.GT.AND P0, PT, R8, 0x17, PT ;  /* 0x000000170800780c */ /* 0x000fe40003f04270 */
[----:B------:R-:W-:-:S05]  /*97a0*/  IADD3 R5, PT, PT, R0, R5, RZ ;  /* 0x0000000500057210 */ /* 0x000fca0007ffe0ff */
[----:B------:R-:W0:Y:S02]  /*97b0*/  SHFL.DOWN PT, R2, R5, 0x8, 0x1f ;  /* 0x09001f0005027f89 */ /* 0x000e2400000e0000 */
        /* <DEDUP_REMOVED lines=18> */
[----:B-1----:R-:W-:-:S04]  /*98e0*/  IADD3 R0, PT, PT, R2, R0, R11 ;  /* 0x0000000002007210 */ /* 0x002fc80007ffe00b */
[----:B--2---:R-:W-:-:S07]  /*98f0*/  IADD3 R5, PT, PT, R0, R3, RZ ;  /* 0x0000000300057210 */ /* 0x004fce0007ffe0ff */
.L_x_70:
[----:B------:R-:W-:Y:S05]  /*9900*/  BSYNC.RECONVERGENT B0 ;  /* 0x0000000000007941 */ /* 0x000fea0003800200 */
.L_x_57:
[----:B------:R-:W-:Y:S05]  /*9910*/  @P0 EXIT ;  /* 0x000000000000094d */ /* 0x000fea0003800000 */
[----:B------:R-:W3:Y:S02]  /*9920*/  LDCU.64 UR4, c[0x0][0x3a8] ;  /* 0x00007500ff0477ac */ /* 0x000ee40008000a00 */
[----:B---3--:R-:W-:-:S06]  /*9930*/  UIMAD.WIDE.U32 UR4, UR10, 0x4, UR4 ;  /* 0x000000040a0478a5 */ /* 0x008fcc000f8e0004 */
[----:B0-----:R-:W-:Y:S01]  /*9940*/  IMAD.U32 R2, RZ, RZ, UR4 ;  /* 0x00000004ff027e24 */ /* 0x001fe2000f8e00ff */
[----:B------:R-:W-:-:S05]  /*9950*/  MOV R3, UR5 ;  /* 0x0000000500037c02 */ /* 0x000fca0008000f00 */
[----:B------:R-:W-:Y:S01]  /*9960*/  STG.E desc[UR8][R2.64], R5 ;  /* 0x0000000502007986 */ /* 0x000fe2000c101908 */
[----:B------:R-:W-:Y:S05]  /*9970*/  EXIT ;  /* 0x000000000000794d */ /* 0x000fea0003800000 */
.L_x_80:
        /* <DEDUP_REMOVED lines=16> */
.L_x_216:


//--------------------- .text._ZN3cub18CUB_300001_SM_10006detail6reduce28DeviceReduceSingleTileKernelINS2_10policy_hubIiyN4cuda3std3__44plusIiEEE10Policy1000EN6thrust24THRUST_300001_SM_1000_NS20permutation_iteratorINSD_10device_ptrIKiEENSD_18transform_iteratorI18SubarrayIndexMap3DNSD_17counting_iteratorIiNSD_11use_defaultESL_SL_EESL_SL_EEEEPiyS9_iiNS7_10__identityEEEvT0_T1_T2_T3_T4_T6_ --------------------------
	.section	.text._ZN3cub18CUB_300001_SM_10006detail6reduce28DeviceReduceSingleTileKernelINS2_10policy_hubIiyN4cuda3std3__44plusIiEEE10Policy1000EN6thrust24THRUST_300001_SM_1000_NS20permutation_iteratorINSD_10device_ptrIKiEENSD_18transform_iteratorI18SubarrayIndexMap3DNSD_17counting_iteratorIiNSD_11use_defaultESL_SL_EESL_SL_EEEEPiyS9_iiNS7_10__identityEEEvT0_T1_T2_T3_T4_T6_,"ax",@progbits
	.align	128
        .global         _ZN3cub18CUB_300001_SM_10006detail6reduce28DeviceReduceSingleTileKernelINS2_10policy_hubIiyN4cuda3std3__44plusIiEEE10Policy1000EN6thrust24THRUST_300001_SM_1000_NS20permutation_iteratorINSD_10device_ptrIKiEENSD_18transform_iteratorI18SubarrayIndexMap3DNSD_17counting_iteratorIiNSD_11use_defaultESL_SL_EESL_SL_EEEEPiyS9_iiNS7_10__identityEEEvT0_T1_T2_T3_T4_T6_
        .type           _ZN3cub18CUB_300001_SM_10006detail6reduce28DeviceReduceSingleTileKernelINS2_10policy_hubIiyN4cuda3std3__44plusIiEEE10Policy1000EN6thrust24THRUST_300001_SM_1000_NS20permutation_iteratorINSD_10device_ptrIKiEENSD_18transform_iteratorI18SubarrayIndexMap3DNSD_17counting_iteratorIiNSD_11use_defaultESL_SL_EESL_SL_EEEEPiyS9_iiNS7_10__identityEEEvT0_T1_T2_T3_T4_T6_,@function
        .size           _ZN3cub18CUB_300001_SM_10006detail6reduce28DeviceReduceSingleTileKernelINS2_10policy_hubIiyN4cuda3std3__44plusIiEEE10Policy1000EN6thrust24THRUST_300001_SM_1000_NS20permutation_iteratorINSD_10device_ptrIKiEENSD_18transform_iteratorI18SubarrayIndexMap3DNSD_17counting_iteratorIiNSD_11use_defaultESL_SL_EESL_SL_EEEEPiyS9_iiNS7_10__identityEEEvT0_T1_T2_T3_T4_T6_,(.L_x_217 - _ZN3cub18CUB_300001_SM_10006detail6reduce28DeviceReduceSingleTileKernelINS2_10policy_hubIiyN4cuda3std3__44plusIiEEE10Policy1000EN6thrust24THRUST_300001_SM_1000_NS20permutation_iteratorINSD_10device_ptrIKiEENSD_18transform_iteratorI18SubarrayIndexMap3DNSD_17counting_iteratorIiNSD_11use_defaultESL_SL_EESL_SL_EEEEPiyS9_iiNS7_10__identityEEEvT0_T1_T2_T3_T4_T6_)
        .other          _ZN3cub18CUB_300001_SM_10006detail6reduce28DeviceReduceSingleTileKernelINS2_10policy_hubIiyN4cuda3std3__44plusIiEEE10Policy1000EN6thrust24THRUST_300001_SM_1000_NS20permutation_iteratorINSD_10device_ptrIKiEENSD_18transform_iteratorI18SubarrayIndexMap3DNSD_17counting_iteratorIiNSD_11use_defaultESL_SL_EESL_SL_EEEEPiyS9_iiNS7_10__identityEEEvT0_T1_T2_T3_T4_T6_,@"STO_CUDA_ENTRY STV_DEFAULT"
_ZN3cub18CUB_300001_SM_10006detail6reduce28DeviceReduceSingleTileKernelINS2_10policy_hubIiyN4cuda3std3__44plusIiEEE10Policy1000EN6thrust24THRUST_300001_SM_1000_NS20permutation_iteratorINSD_10device_ptrIKiEENSD_18transform_iteratorI18SubarrayIndexMap3DNSD_17counting_iteratorIiNSD_11use_defaultESL_SL_EESL_SL_EEEEPiyS9_iiNS7_10__identityEEEvT0_T1_T2_T3_T4_T6_:
.text._ZN3cub18CUB_300001_SM_10006detail6reduce28DeviceReduceSingleTileKernelINS2_10policy_hubIiyN4cuda3std3__44plusIiEEE10Policy1000EN6thrust24THRUST_300001_SM_1000_NS20permutation_iteratorINSD_10device_ptrIKiEENSD_18transform_iteratorI18SubarrayIndexMap3DNSD_17counting_iteratorIiNSD_11use_defaultESL_SL_EESL_SL_EEEEPiyS9_iiNS7_10__identityEEEvT0_T1_T2_T3_T4_T6_:
[----:B------:R-:W-:Y:S01]  /*0000*/  LDC R1, c[0x0][0x37c] ;  /* 0x0000df00ff017b82 */ /* 0x000fe20000000800 */
[----:B------:R-:W0:Y:S01]  /*0010*/  LDCU.64 UR4, c[0x0][0x3b0] ;  /* 0x00007600ff0477ac */ /* 0x000e220008000a00 */
[----:B------:R-:W1:Y:S01]  /*0020*/  LDCU.64 UR6, c[0x0][0x358] ;  /* 0x00006b00ff0677ac */ /* 0x000e620008000a00 */
[----:B0-----:R-:W-:-:S04]  /*0030*/  UISETP.NE.U32.AND UP0, UPT, UR4, URZ, UPT ;  /* 0x000000ff0400728c */ /* 0x001fc8000bf05070 */
[----:B------:R-:W-:-:S09]  /*0040*/  UISETP.NE.AND.EX UP0, UPT, UR5, URZ, UPT, UP0 ;  /* 0x000000ff0500728c */ /* 0x000fd2000bf05300 */
[----:B-1----:R-:W-:Y:S05]  /*0050*/  BRA.U UP0, `(.L_x_81) ;  /* 0x00000001001c7547 */ /* 0x002fea000b800000 */
[----:B------:R-:W0:Y:S02]  /*0060*/  S2R R0, SR_TID.X ;  /* 0x0000000000007919 */ /* 0x000e240000002100 */
[----:B0-----:R-:W-:-:S13]  /*0070*/  ISETP.NE.AND P0, PT, R0, RZ, PT ;  /* 0x000000ff0000720c */ /* 0x001fda0003f05270 */
[----:B------:R-:W-:Y:S05]  /*0080*/  @P0 EXIT ;  /* 0x000000000000094d */ /* 0x000fea0003800000 */
[----:B------:R-:W0:Y:S08]  /*0090*/  LDC R5, c[0x0][0x3bc] ;  /* 0x0000ef00ff057b82 */ /* 0x000e300000000800 */
[----:B------:R-:W0:Y:S02]  /*00a0*/  LDC.64 R2, c[0x0][0x3a8] ;  /* 0x0000ea00ff027b82 */ /* 0x000e240000000a00 */
[----:B0-----:R-:W-:Y:S01]  /*00b0*/  STG.E desc[UR6][R2.64], R5 ;  /* 0x0000000502007986 */ /* 0x001fe2000c101906 */
[----:B------:R-:W-:Y:S05]  /*00c0*/  EXIT ;  /* 0x000000000000794d */ /* 0x000fea0003800000 */
.L_x_81:
[----:B------:R-:W-:Y:S01]  /*00d0*/  UISETP.GT.U32.AND UP0, UPT, UR4, 0xfff, UPT ;  /* 0x00000fff0400788c */ /* 0x000fe2000bf04070 */
[----:B------:R-:W-:Y:S03]  /*00e0*/  BSSY.RECONVERGENT B0, `(.L_x_82) ;  /* 0x000096b000007945 */ /* 0x000fe60003800200 */
[----:B------:R-:W-:-:S09]  /*00f0*/  UISETP.GT.U32.AND.EX UP0, UPT, UR5, URZ, UPT, UP0 ;  /* 0x000000ff0500728c */ /* 0x000fd2000bf04100 */
[----:B------:R-:W-:Y:S05]  /*0100*/  BRA.U UP0, `(.L_x_83) ;  /* 0x0000002500787547 */ /* 0x000fea000b800000 */
[----:B------:R-:W0:Y:S01]  /*0110*/  S2R R0, SR_TID.X ;  /* 0x0000000000007919 */ /* 0x000e220000002100 */
[----:B------:R-:W1:Y:S01]  /*0120*/  LDCU UR12, c[0x0][0x384] ;  /* 0x00007080ff0c77ac */ /* 0x000e620008000800 */
[----:B------:R-:W-:Y:S01]  /*0130*/  BSSY.RECONVERGENT B1, `(.L_x_84) ;  /* 0x000004a000017945 */ /* 0x000fe20003800200 */
[----:B------:R-:W-:Y:S01]  /*0140*/  IMAD.MOV.U32 R6, RZ, RZ, RZ ;  /* 0x000000ffff067224 */ /* 0x000fe200078e00ff */
[----:B------:R-:W2:Y:S01]  /*0150*/  LDCU.64 UR10, c[0x0][0x388] ;  /* 0x00007100ff0a77ac */ /* 0x000ea20008000a00 */
[----:B0-----:R-:W-:Y:S01]  /*0160*/  ISETP.GE.U32.AND P0, PT, R0, UR4, PT ;  /* 0x0000000400007c0c */ /* 0x001fe2000bf06070 */
[----:B------:R-:W-:-:S12]  /*0170*/  IMAD.MOV.U32 R14, RZ, RZ, R0 ;  /* 0x000000ffff0e7224 */ /* 0x000fd800078e0000 */
[----:B-12---:R-:W-:Y:S05]  /*0180*/  @P0 BRA `(.L_x_85) ;  /* 0x0000000400100947 */ /* 0x006fea0003800000 */
[----:B------:R-:W0:Y:S01]  /*0190*/  LDC R7, c[0x0][0x39c] ;  /* 0x0000e700ff077b82 */ /* 0x000e220000000800 */
[----:B------:R-:W1:Y:S01]  /*01a0*/  LDCU UR5, c[0x0][0x380] ;  /* 0x00007000ff0577ac */ /* 0x000e620008000800 */
[----:B------:R-:W2:Y:S06]  /*01b0*/  LDCU.64 UR8, c[0x0][0x388] ;  /* 0x00007100ff0877ac */ /* 0x000eac0008000a00 */
[----:B------:R-:W3:Y:S08]  /*01c0*/  LDC R11, c[0x0][0x398] ;  /* 0x0000e600ff0b7b82 */ /* 0x000ef00000000800 */
[----:B------:R-:W4:Y:S01]  /*01d0*/  LDC.64 R12, c[0x0][0x390] ;  /* 0x0000e400ff0c7b82 */ /* 0x000f220000000a00 */
[----:B-1----:R-:W-:Y:S01]  /*01e0*/  VIADD R4, R0, UR5 ;  /* 0x0000000500047c36 */ /* 0x002fe20008000000 */
[----:B------:R-:W1:Y:S01]  /*01f0*/  LDCU UR5, c[0x0][0x384] ;  /* 0x00007080ff0577ac */ /* 0x000e620008000800 */
[----:B0-----:R-:W-:-:S03]  /*0200*/  IABS R6, R7 ;  /* 0x0000000700067213 */ /* 0x001fc60000000000 */
[----:B------:R-:W-:Y:S01]  /*0210*/  IABS R8, R4 ;  /* 0x0000000400087213 */ /* 0x000fe20000000000 */
[----:B------:R-:W0:Y:S01]  /*0220*/  I2F.RP R5, R6 ;  /* 0x0000000600057306 */ /* 0x000e220000209400 */
[----:B---3--:R-:W-:-:S07]  /*0230*/  IABS R10, R11 ;  /* 0x0000000b000a7213 */ /* 0x008fce0000000000 */
[----:B0-----:R-:W0:Y:S02]  /*0240*/  MUFU.RCP R5, R5 ;  /* 0x0000000500057308 */ /* 0x001e240000001000 */
[----:B0-----:R-:W-:-:S06]  /*0250*/  IADD3 R2, PT, PT, R5, 0xffffffe, RZ ;  /* 0x0ffffffe05027810 */ /* 0x001fcc0007ffe0ff */
[----:B------:R-:W0:Y:S08]  /*0260*/  I2F.RP R5, R10 ;  /* 0x0000000a00057306 */ /* 0x000e300000209400 */
[----:B------:R3:W2:Y:S08]  /*0270*/  F2I.FTZ.U32.TRUNC.NTZ R3, R2 ;  /* 0x0000000200037305 */ /* 0x0006b0000021f000 */
[----:B0-----:R-:W0:Y:S01]  /*0280*/  MUFU.RCP R5, R5 ;  /* 0x0000000500057308 */ /* 0x001e220000001000 */
[----:B---3--:R-:W-:-:S02]  /*0290*/  HFMA2 R2, -RZ, RZ, 0, 0 ;  /* 0x00000000ff027431 */ /* 0x008fc400000001ff */
[----:B--2---:R-:W-:-:S04]  /*02a0*/  IMAD.MOV R9, RZ, RZ, -R3 ;  /* 0x000000ffff097224 */ /* 0x004fc800078e0a03 */
[----:B------:R-:W-:-:S04]  /*02b0*/  IMAD R9, R9, R6, RZ ;  /* 0x0000000609097224 */ /* 0x000fc800078e02ff */
[----:B------:R-:W-:-:S06]  /*02c0*/  IMAD.HI.U32 R3, R3, R9, R2 ;  /* 0x0000000903037227 */ /* 0x000fcc00078e0002 */
[----:B------:R-:W-:-:S04]  /*02d0*/  IMAD.HI.U32 R2, R3, R8, RZ ;  /* 0x0000000803027227 */ /* 0x000fc800078e00ff */
[----:B------:R-:W-:-:S04]  /*02e0*/  IMAD.MOV R3, RZ, RZ, -R2 ;  /* 0x000000ffff037224 */ /* 0x000fc800078e0a02 */
[----:B------:R-:W-:-:S05]  /*02f0*/  IMAD R3, R6, R3, R8 ;  /* 0x0000000306037224 */ /* 0x000fca00078e0208 */
[----:B------:R-:W-:-:S13]  /*0300*/  ISETP.GT.U32.AND P1, PT, R6, R3, PT ;  /* 0x000000030600720c */ /* 0x000fda0003f24070 */
[----:B------:R-:W-:Y:S02]  /*0310*/  @!P1 IMAD.IADD R3, R3, 0x1, -R6 ;  /* 0x0000000103039824 */ /* 0x000fe400078e0a06 */
[----:B------:R-:W-:Y:S01]  /*0320*/  @!P1 VIADD R2, R2, 0x1 ;  /* 0x0000000102029836 */ /* 0x000fe20000000000 */
[----:B------:R-:W-:Y:S02]  /*0330*/  ISETP.NE.AND P1, PT, R7, RZ, PT ;  /* 0x000000ff0700720c */ /* 0x000fe40003f25270 */
[----:B------:R-:W-:Y:S02]  /*0340*/  ISETP.GE.U32.AND P0, PT, R3, R6, PT ;  /* 0x000000060300720c */ /* 0x000fe40003f06070 */
[----:B------:R-:W-:-:S04]  /*0350*/  LOP3.LUT R3, R4, R7, RZ, 0x3c, !PT ;  /* 0x0000000704037212 */ /* 0x000fc800078e3cff */
[----:B------:R-:W-:Y:S02]  /*0360*/  ISETP.GE.AND P2, PT, R3, RZ, PT ;  /* 0x000000ff0300720c */ /* 0x000fe40003f46270 */
[----:B0-----:R-:W-:-:S05]  /*0370*/  IADD3 R3, PT, PT, R5, 0xffffffe, RZ ;  /* 0x0ffffffe05037810 */ /* 0x001fca0007ffe0ff */
[----:B------:R-:W-:Y:S01]  /*0380*/  @P0 VIADD R2, R2, 0x1 ;  /* 0x0000000102020836 */ /* 0x000fe20000000000 */
[----:B------:R-:W0:Y:S04]  /*0390*/  F2I.FTZ.U32.TRUNC.NTZ R3, R3 ;  /* 0x0000000300037305 */ /* 0x000e28000021f000 */
[----:B------:R-:W-:-:S05]  /*03a0*/  MOV R9, R2 ;  /* 0x0000000200097202 */ /* 0x000fca0000000f00 */
[----:B------:R-:W-:Y:S01]  /*03b0*/  @!P2 IMAD.MOV R9, RZ, RZ, -R9 ;  /* 0x000000ffff09a224 */ /* 0x000fe200078e0a09 */
[----:B------:R-:W-:-:S04]  /*03c0*/  @!P1 LOP3.LUT R9, RZ, R7, RZ, 0x33, !PT ;  /* 0x00000007ff099212 */ /* 0x000fc800078e33ff */
[----:B------:R-:W-:Y:S01]  /*03d0*/  IADD3 R2, PT, PT, -R9, RZ, RZ ;  /* 0x000000ff09027210 */ /* 0x000fe20007ffe1ff */
[----:B0-----:R-:W-:-:S04]  /*03e0*/  IMAD.MOV R5, RZ, RZ, -R3 ;  /* 0x000000ffff057224 */ /* 0x001fc800078e0a03 */
[----:B------:R-:W-:Y:S02]  /*03f0*/  IMAD R14, R7, R2, R4 ;  /* 0x00000002070e7224 */ /* 0x000fe400078e0204 */
[----:B------:R-:W-:Y:S01]  /*0400*/  IMAD R5, R5, R10, RZ ;  /* 0x0000000a05057224 */ /* 0x000fe200078e02ff */
[----:B------:R-:W0:Y:S01]  /*0410*/  LDC.64 R6, c[0x0][0x3a0] ;  /* 0x0000e800ff067b82 */ /* 0x000e220000000a00 */
[----:B------:R-:W-:Y:S01]  /*0420*/  IMAD.MOV.U32 R2, RZ, RZ, RZ ;  /* 0x000000ffff027224 */ /* 0x000fe200078e00ff */
[----:B------:R-:W-:-:S03]  /*0430*/  IABS R4, R14 ;  /* 0x0000000e00047213 */ /* 0x000fc60000000000 */
[----:B------:R-:W-:-:S04]  /*0440*/  IMAD.HI.U32 R2, R3, R5, R2 ;  /* 0x0000000503027227 */ /* 0x000fc800078e0002 */
[----:B------:R-:W-:-:S04]  /*0450*/  IMAD.MOV.U32 R3, RZ, RZ, R4 ;  /* 0x000000ffff037224 */ /* 0x000fc800078e0004 */
[----:B------:R-:W-:-:S05]  /*0460*/  IMAD.HI.U32 R2, R2, R3, RZ ;  /* 0x0000000302027227 */ /* 0x000fca00078e00ff */
[----:B------:R-:W-:-:S05]  /*0470*/  IADD3 R4, PT, PT, -R2, RZ, RZ ;  /* 0x000000ff02047210 */ /* 0x000fca0007ffe1ff */
[----:B------:R-:W-:Y:S01]  /*0480*/  IMAD R3, R10, R4, R3 ;  /* 0x000000040a037224 */ /* 0x000fe200078e0203 */
[----:B------:R-:W-:-:S04]  /*0490*/  IADD3 R4, PT, PT, R9, UR9, RZ ;  /* 0x0000000909047c10 */ /* 0x000fc8000fffe0ff */
[----:B------:R-:W-:Y:S01]  /*04a0*/  ISETP.GT.U32.AND P1, PT, R10, R3, PT ;  /* 0x000000030a00720c */ /* 0x000fe20003f24070 */
[----:B----4-:R-:W-:-:S12]  /*04b0*/  IMAD R4, R4, UR8, R13 ;  /* 0x0000000804047c24 */ /* 0x010fd8000f8e020d */
[----:B------:R-:W-:Y:S02]  /*04c0*/  @!P1 IMAD.IADD R3, R3, 0x1, -R10 ;  /* 0x0000000103039824 */ /* 0x000fe400078e0a0a */
[----:B------:R-:W-:Y:S01]  /*04d0*/  @!P1 VIADD R2, R2, 0x1 ;  /* 0x0000000102029836 */ /* 0x000fe20000000000 */
[----:B------:R-:W-:Y:S02]  /*04e0*/  ISETP.NE.AND P1, PT, R11, RZ, PT ;  /* 0x000000ff0b00720c */ /* 0x000fe40003f25270 */
[----:B------:R-:W-:Y:S02]  /*04f0*/  ISETP.GE.U32.AND P0, PT, R3, R10, PT ;  /* 0x0000000a0300720c */ /* 0x000fe40003f06070 */
[----:B------:R-:W-:-:S04]  /*0500*/  LOP3.LUT R3, R14, R11, RZ, 0x3c, !PT ;  /* 0x0000000b0e037212 */ /* 0x000fc800078e3cff */
[----:B------:R-:W-:-:S07]  /*0510*/  ISETP.GE.AND P2, PT, R3, RZ, PT ;  /* 0x000000ff0300720c */ /* 0x000fce0003f46270 */
[----:B------:R-:W-:-:S06]  /*0520*/  @P0 IADD3 R2, PT, PT, R2, 0x1, RZ ;  /* 0x0000000102020810 */ /* 0x000fcc0007ffe0ff */
[----:B------:R-:W-:Y:S01]  /*0530*/  @!P2 IMAD.MOV R2, RZ, RZ, -R2 ;  /* 0x000000ffff02a224 */ /* 0x000fe200078e0a02 */
[----:B------:R-:W-:-:S05]  /*0540*/  @!P1 LOP3.LUT R2, RZ, R11, RZ, 0x33, !PT ;  /* 0x0000000bff029212 */ /* 0x000fca00078e33ff */
[----:B------:R-:W-:Y:S02]  /*0550*/  IMAD.MOV R8, RZ, RZ, -R2 ;  /* 0x000000ffff087224 */ /* 0x000fe400078e0a02 */
[----:B------:R-:W-:Y:S02]  /*0560*/  IMAD.IADD R2, R2, 0x1, R12 ;  /* 0x0000000102027824 */ /* 0x000fe400078e020c */
[----:B------:R-:W-:-:S04]  /*0570*/  IMAD R3, R11, R8, R14 ;  /* 0x000000080b037224 */ /* 0x000fc800078e020e */
[----:B------:R-:W-:-:S04]  /*0580*/  IMAD.IADD R3, R3, 0x1, R4 ;  /* 0x0000000103037824 */ /* 0x000fc800078e0204 */
[----:B-1----:R-:W-:-:S04]  /*0590*/  IMAD R3, R2, UR5, R3 ;  /* 0x0000000502037c24 */ /* 0x002fc8000f8e0203 */
[----:B0-----:R-:W-:-:S06]  /*05a0*/  IMAD.WIDE R6, R3, 0x4, R6 ;  /* 0x0000000403067825 */ /* 0x001fcc00078e0206 */
[----:B------:R0:W5:Y:S01]  /*05b0*/  LDG.E R6, desc[UR6][R6.64] ;  /* 0x0000000606067981 */ /* 0x000162000c1e1900 */
[----:B------:R-:W-:-:S07]  /*05c0*/  IADD3 R14, PT, PT, R0, 0x100, RZ ;  /* 0x00000100000e7810 */ /* 0x000fce0007ffe0ff */
.L_x_85:
[----:B------:R-:W-:Y:S05]  /*05d0*/  BSYNC.RECONVERGENT B1 ;  /* 0x0000000000017941 */ /* 0x000fea0003800200 */
.L_x_84:
[----:B------:R-:W-:Y:S01]  /*05e0*/  ISETP.GE.U32.AND P0, PT, R14, UR4, PT ;  /* 0x000000040e007c0c */ /* 0x000fe2000bf06070 */
[----:B------:R-:W-:-:S12]  /*05f0*/  BSSY.RECONVERGENT B1, `(.L_x_86) ;  /* 0x0000196000017945 */ /* 0x000fd80003800200 */
[----:B------:R-:W-:Y:S05]  /*0600*/  @P0 BRA `(.L_x_87) ;  /* 0x0000001800500947 */ /* 0x000fea0003800000 */
[----:B------:R-:W-:Y:S01]  /*0610*/  LOP3.LUT R11, RZ, R14, RZ, 0x33, !PT ;  /* 0x0000000eff0b7212 */ /* 0x000fe200078e33ff */
[----:B------:R-:W-:Y:S04]  /*0620*/  BSSY.RECONVERGENT B2, `(.L_x_88) ;  /* 0x00000d4000027945 */ /* 0x000fe80003800200 */
[----:B------:R-:W-:-:S05]  /*0630*/  VIADD R11, R11, UR4 ;  /* 0x000000040b0b7c36 */ /* 0x000fca0008000000 */
[C---:B------:R-:W-:Y:S02]  /*0640*/  ISETP.GE.U32.AND P0, PT, R11.reuse, 0x300, PT ;  /* 0x000003000b00780c */ /* 0x040fe40003f06070 */
[----:B------:R-:W-:-:S11]  /*0650*/  LEA.HI R10, R11, 0x1, RZ, 0x18 ;  /* 0x000000010b0a7811 */ /* 0x000fd600078fc0ff */
[----:B------:R-:W-:Y:S05]  /*0660*/  @!P0 BRA `(.L_x_89) ;  /* 0x0000000c003c8947 */ /* 0x000fea0003800000 */
[----:B------:R-:W1:Y:S01]  /*0670*/  LDC R2, c[0x0][0x39c] ;  /* 0x0000e700ff027b82 */ /* 0x000e620000000800 */
[----:B------:R-:W2:Y:S01]  /*0680*/  LDCU UR5, c[0x0][0x380] ;  /* 0x00007000ff0577ac */ /* 0x000ea20008000800 */
[----:B------:R-:W-:Y:S06]  /*0690*/  BSSY.RECONVERGENT B3, `(.L_x_90) ;  /* 0x00000cb000037945 */ /* 0x000fec0003800200 */
[----:B------:R-:W3:Y:S08]  /*06a0*/  LDC R8, c[0x0][0x39c] ;  /* 0x0000e700ff087b82 */ /* 0x000ef00000000800 */
[----:B0-----:R-:W0:Y:S01]  /*06b0*/  LDC R7, c[0x0][0x398] ;  /* 0x0000e600ff077b82 */ /* 0x001e220000000800 */
[----:B-1----:R-:W-:-:S07]  /*06c0*/  IABS R9, R2 ;  /* 0x0000000200097213 */ /* 0x002fce0000000000 */
[----:B------:R-:W1:Y:S01]  /*06d0*/  LDC.64 R4, c[0x0][0x390] ;  /* 0x0000e400ff047b82 */ /* 0x000e620000000a00 */
[----:B------:R-:W4:Y:S07]  /*06e0*/  I2F.RP R15, R9 ;  /* 0x00000009000f7306 */ /* 0x000f2e0000209400 */
[----:B------:R-:W0:Y:S01]  /*06f0*/  LDC.64 R2, c[0x0][0x3a0] ;  /* 0x0000e800ff027b82 */ /* 0x000e220000000a00 */
[----:B----4-:R-:W4:Y:S02]  /*0700*/  MUFU.RCP R15, R15 ;  /* 0x0000000f000f7308 */ /* 0x010f240000001000 */
[----:B----4-:R-:W-:Y:S01]  /*0710*/  VIADD R12, R15, 0xffffffe ;  /* 0x0ffffffe0f0c7836 */ /* 0x010fe20000000000 */
[----:B--2---:R-:W-:-:S05]  /*0720*/  IADD3 R15, PT, PT, R14, UR5, RZ ;  /* 0x000000050e0f7c10 */ /* 0x004fca000fffe0ff */
[----:B------:R2:W4:Y:S02]  /*0730*/  F2I.FTZ.U32.TRUNC.NTZ R13, R12 ;  /* 0x0000000c000d7305 */ /* 0x000524000021f000 */
[----:B--2---:R-:W-:Y:S01]  /*0740*/  IMAD.MOV.U32 R12, RZ, RZ, RZ ;  /* 0x000000ffff0c7224 */ /* 0x004fe200078e00ff */
[----:B----4-:R-:W-:-:S05]  /*0750*/  IADD3 R16, PT, PT, RZ, -R13, RZ ;  /* 0x8000000dff107210 */ /* 0x010fca0007ffe0ff */
[----:B------:R-:W-:Y:S01]  /*0760*/  IMAD R17, R16, R9, RZ ;  /* 0x0000000910117224 */ /* 0x000fe200078e02ff */
[----:B------:R-:W-:-:S03]  /*0770*/  LOP3.LUT R16, R10, 0x1fffffc, RZ, 0xc0, !PT ;  /* 0x01fffffc0a107812 */ /* 0x000fc600078ec0ff */
[----:B------:R-:W-:-:S04]  /*0780*/  IMAD.HI.U32 R12, R13, R17, R12 ;  /* 0x000000110d0c7227 */ /* 0x000fc800078e000c */
[----:B------:R-:W-:Y:S02]  /*0790*/  VIADD R13, R14, 0x200 ;  /* 0x000002000e0d7836 */ /* 0x000fe40000000000 */
[----:B01-3--:R-:W-:-:S07]  /*07a0*/  IMAD.MOV R14, RZ, RZ, -R16 ;  /* 0x000000ffff0e7224 */ /* 0x00bfce00078e0a10 */
.L_x_91:
[-C--:B------:R-:W-:Y:S01]  /*07b0*/  IABS R29, R8.reuse ;  /* 0x00000008001d7213 */ /* 0x080fe20000000000 */
[C---:B------:R-:W-:Y:S01]  /*07c0*/  VIADD R25, R15.reuse, 0x100 ;  /* 0x000001000f197836 */ /* 0x040fe20000000000 */
[----:B------:R-:W-:Y:S01]  /*07d0*/  IABS R19, R15 ;  /* 0x0000000f00137213 */ /* 0x000fe20000000000 */
[C---:B------:R-:W-:Y:S01]  /*07e0*/  VIADD R33, R15.reuse, 0x300 ;  /* 0x000003000f217836 */ /* 0x040fe20000000000 */
[----:B------:R-:W0:Y:S01]  /*07f0*/  I2F.RP R21, R29 ;  /* 0x0000001d00157306 */ /* 0x000e220000209400 */
[----:B------:R-:W-:Y:S01]  /*0800*/  VIADD R27, R15, 0x200 ;  /* 0x000002000f1b7836 */ /* 0x000fe20000000000 */
[----:B------:R-:W-:Y:S01]  /*0810*/  LOP3.LUT R34, RZ, R8, RZ, 0x33, !PT ;  /* 0x00000008ff227212 */ /* 0x000fe200078e33ff */
[----:B------:R-:W-:-:S05]  /*0820*/  IMAD.HI.U32 R18, R12, R19, RZ ;  /* 0x000000130c127227 */ /* 0x000fca00078e00ff */
[----:B------:R-:W-:-:S05]  /*0830*/  IADD3 R20, PT, PT, -R18, RZ, RZ ;  /* 0x000000ff12147210 */ /* 0x000fca0007ffe1ff */
[----:B------:R-:W-:Y:S01]  /*0840*/  IMAD R20, R29, R20, R19 ;  /* 0x000000141d147224 */ /* 0x000fe200078e0213 */
[----:B0-----:R-:W0:Y:S04]  /*0850*/  MUFU.RCP R21, R21 ;  /* 0x0000001500157308 */ /* 0x001e280000001000 */
[----:B------:R-:W-:-:S13]  /*0860*/  ISETP.GT.U32.AND P5, PT, R9, R20, PT ;  /* 0x000000140900720c */ /* 0x000fda0003fa4070 */
[----:B------:R-:W-:Y:S01]  /*0870*/  @!P5 IADD3 R20, PT, PT, R20, -R29, RZ ;  /* 0x8000001d1414d210 */ /* 0x000fe20007ffe0ff */
[----:B0-----:R-:W-:Y:S01]  /*0880*/  VIADD R16, R21, 0xffffffe ;  /* 0x0ffffffe15107836 */ /* 0x001fe20000000000 */
[----:B------:R-:W-:Y:S01]  /*0890*/  IABS R21, R25 ;  /* 0x0000001900157213 */ /* 0x000fe20000000000 */
[----:B------:R-:W-:Y:S01]  /*08a0*/  @!P5 VIADD R18, R18, 0x1 ;  /* 0x000000011212d836 */ /* 0x000fe20000000000 */
[----:B------:R-:W-:Y:S01]  /*08b0*/  ISETP.GE.U32.AND P0, PT, R20, R9, PT ;  /* 0x000000091400720c */ /* 0x000fe20003f06070 */
[----:B------:R0:W1:Y:S01]  /*08c0*/  F2I.FTZ.U32.TRUNC.NTZ R17, R16 ;  /* 0x0000001000117305 */ /* 0x000062000021f000 */
[----:B------:R-:W-:Y:S01]  /*08d0*/  IABS R9, R33 ;  /* 0x0000002100097213 */ /* 0x000fe20000000000 */
[----:B0-----:R-:W-:-:S10]  /*08e0*/  HFMA2 R16, -RZ, RZ, 0, 0 ;  /* 0x00000000ff107431 */ /* 0x001fd400000001ff */
[----:B------:R-:W-:Y:S01]  /*08f0*/  @P0 VIADD R18, R18, 0x1 ;  /* 0x0000000112120836 */ /* 0x000fe20000000000 */
[----:B------:R-:W-:Y:S01]  /*0900*/  ISETP.NE.AND P0, PT, R8, RZ, PT ;  /* 0x000000ff0800720c */ /* 0x000fe20003f05270 */
[----:B-1----:R-:W-:-:S04]  /*0910*/  IMAD.MOV R12, RZ, RZ, -R17 ;  /* 0x000000ffff0c7224 */ /* 0x002fc800078e0a11 */
[----:B------:R-:W-:-:S04]  /*0920*/  IMAD R19, R12, R29, RZ ;  /* 0x0000001d0c137224 */ /* 0x000fc800078e02ff */
[----:B------:R-:W-:Y:S01]  /*0930*/  IMAD.HI.U32 R12, R17, R19, R16 ;  /* 0x00000013110c7227 */ /* 0x000fe200078e0010 */
[----:B------:R-:W-:Y:S02]  /*0940*/  IABS R16, R7 ;  /* 0x0000000700107213 */ /* 0x000fe40000000000 */
[----:B------:R-:W-:Y:S01]  /*0950*/  IABS R19, R27 ;  /* 0x0000001b00137213 */ /* 0x000fe20000000000 */
[----:B------:R-:W-:Y:S01]  /*0960*/  IMAD.MOV.U32 R17, RZ, RZ, R21 ;  /* 0x000000ffff117224 */ /* 0x000fe200078e0015 */
[----:B------:R-:W0:Y:S03]  /*0970*/  I2F.RP R28, R16 ;  /* 0x00000010001c7306 */ /* 0x000e260000209400 */
[----:B------:R-:W-:-:S04]  /*0980*/  IMAD.HI.U32 R21, R12, R17, RZ ;  /* 0x000000110c157227 */ /* 0x000fc800078e00ff */
[----:B------:R-:W-:-:S04]  /*0990*/  IMAD.MOV R22, RZ, RZ, -R21 ;  /* 0x000000ffff167224 */ /* 0x000fc800078e0a15 */
[----:B------:R-:W-:Y:S01]  /*09a0*/  IMAD R20, R29, R22, R17 ;  /* 0x000000161d147224 */ /* 0x000fe200078e0211 */
[----:B------:R-:W-:Y:S01]  /*09b0*/  MOV R17, R9 ;  /* 0x0000000900117202 */ /* 0x000fe20000000f00 */
[----:B------:R-:W-:Y:S02]  /*09c0*/  IMAD.MOV.U32 R9, RZ, RZ, R29 ;  /* 0x000000ffff097224 */ /* 0x000fe400078e001d */
[C---:B------:R-:W-:Y:S01]  /*09d0*/  IMAD.HI.U32 R22, R12.reuse, R19, RZ ;  /* 0x000000130c167227 */ /* 0x040fe200078e00ff */
[----:B0-----:R-:W0:Y:S02]  /*09e0*/  MUFU.RCP R28, R28 ;  /* 0x0000001c001c7308 */ /* 0x001e240000001000 */
[----:B------:R-:W-:Y:S01]  /*09f0*/  ISETP.GT.U32.AND P6, PT, R9, R20, PT ;  /* 0x000000140900720c */ /* 0x000fe20003fc4070 */
[----:B------:R-:W-:-:S04]  /*0a00*/  IMAD.HI.U32 R23, R12, R17, RZ ;  /* 0x000000110c177227 */ /* 0x000fc800078e00ff */
[----:B------:R-:W-:Y:S01]  /*0a10*/  IMAD.MOV R24, RZ, RZ, -R22 ;  /* 0x000000ffff187224 */ /* 0x000fe200078e0a16 */
[----:B------:R-:W-:-:S03]  /*0a20*/  IADD3 R26, PT, PT, -R23, RZ, RZ ;  /* 0x000000ff171a7210 */ /* 0x000fc60007ffe1ff */
[----:B------:R-:W-:Y:S01]  /*0a30*/  IMAD R24, R29, R24, R19 ;  /* 0x000000181d187224 */ /* 0x000fe200078e0213 */
[----:B------:R-:W-:Y:S01]  /*0a40*/  LOP3.LUT R19, R25, R8, RZ, 0x3c, !PT ;  /* 0x0000000819137212 */ /* 0x000fe200078e3cff */
[----:B------:R-:W-:Y:S01]  /*0a50*/  IMAD R26, R29, R26, R17 ;  /* 0x0000001a1d1a7224 */ /* 0x000fe200078e0211 */
[----:B------:R-:W-:Y:S01]  /*0a60*/  LOP3.LUT R17, R15, R8, RZ, 0x3c, !PT ;  /* 0x000000080f117212 */ /* 0x000fe200078e3cff */
[----:B------:R-:W-:Y:S01]  /*0a70*/  @!P6 IMAD.IADD R20, R20, 0x1, -R29 ;  /* 0x000000011414e824 */ /* 0x000fe200078e0a1d */
[----:B------:R-:W-:Y:S01]  /*0a80*/  ISETP.GT.U32.AND P1, PT, R9, R24, PT ;  /* 0x000000180900720c */ /* 0x000fe20003f24070 */
[----:B------:R-:W-:Y:S01]  /*0a90*/  @!P6 VIADD R21, R21, 0x1 ;  /* 0x000000011515e836 */ /* 0x000fe20000000000 */
[----:B------:R-:W-:Y:S01]  /*0aa0*/  ISETP.GT.U32.AND P2, PT, R9, R26, PT ;  /* 0x0000001a0900720c */ /* 0x000fe20003f44070 */
[----:B0-----:R-:W-:Y:S01]  /*0ab0*/  VIADD R28, R28, 0xffffffe ;  /* 0x0ffffffe1c1c7836 */ /* 0x001fe20000000000 */
[----:B------:R-:W-:Y:S02]  /*0ac0*/  ISETP.GE.U32.AND P3, PT, R20, R9, PT ;  /* 0x000000091400720c */ /* 0x000fe40003f66070 */
[----:B------:R-:W-:-:S02]  /*0ad0*/  ISETP.GE.AND P5, PT, R19, RZ, PT ;  /* 0x000000ff1300720c */ /* 0x000fc40003fa6270 */
[----:B------:R-:W-:Y:S01]  /*0ae0*/  ISETP.GE.AND P4, PT, R17, RZ, PT ;  /* 0x000000ff1100720c */ /* 0x000fe20003f86270 */
[----:B------:R-:W0:Y:S01]  /*0af0*/  F2I.FTZ.U32.TRUNC.NTZ R19, R28 ;  /* 0x0000001c00137305 */ /* 0x000e22000021f000 */
[----:B------:R-:W-:-:S03]  /*0b00*/  LOP3.LUT R20, R27, R8, RZ, 0x3c, !PT ;  /* 0x000000081b147212 */ /* 0x000fc600078e3cff */
[-C--:B------:R-:W-:Y:S01]  /*0b10*/  @!P1 IADD3 R24, PT, PT, R24, -R29.reuse, RZ ;  /* 0x8000001d18189210 */ /* 0x080fe20007ffe0ff */
[----:B------:R-:W-:Y:S01]  /*0b20*/  @!P1 VIADD R22, R22, 0x1 ;  /* 0x0000000116169836 */ /* 0x000fe20000000000 */
[----:B------:R-:W-:Y:S01]  /*0b30*/  @!P2 IADD3 R26, PT, PT, R26, -R29, RZ ;  /* 0x8000001d1a1aa210 */ /* 0x000fe20007ffe0ff */
[----:B------:R-:W-:Y:S01]  /*0b40*/  @!P2 VIADD R23, R23, 0x1 ;  /* 0x000000011717a836 */ /* 0x000fe20000000000 */
[-C--:B------:R-:W-:Y:S01]  /*0b50*/  ISETP.GE.U32.AND P6, PT, R24, R9.reuse, PT ;  /* 0x000000091800720c */ /* 0x080fe20003fc6070 */
[----:B------:R-:W-:Y:S01]  /*0b60*/  @P3 VIADD R21, R21, 0x1 ;  /* 0x0000000115153836 */ /* 0x000fe20000000000 */
[----:B------:R-:W-:Y:S02]  /*0b70*/  ISETP.GE.U32.AND P3, PT, R26, R9, PT ;  /* 0x000000091a00720c */ /* 0x000fe40003f66070 */
[----:B------:R-:W-:Y:S01]  /*0b80*/  @!P4 IMAD.MOV R18, RZ, RZ, -R18 ;  /* 0x000000ffff12c224 */ /* 0x000fe200078e0a12 */
[----:B------:R-:W-:Y:S02]  /*0b90*/  LOP3.LUT R24, R33, R8, RZ, 0x3c, !PT ;  /* 0x0000000821187212 */ /* 0x000fe400078e3cff */
[----:B------:R-:W-:-:S02]  /*0ba0*/  @!P5 IADD3 R21, PT, PT, -R21, RZ, RZ ;  /* 0x000000ff1515d210 */ /* 0x000fc40007ffe1ff */
[----:B------:R-:W-:Y:S02]  /*0bb0*/  ISETP.GE.AND P4, PT, R20, RZ, PT ;  /* 0x000000ff1400720c */ /* 0x000fe40003f86270 */
[C---:B------:R-:W-:Y:S02]  /*0bc0*/  SEL R17, R34.reuse, R21, !P0 ;  /* 0x0000001522117207 */ /* 0x040fe40004000000 */
[----:B------:R-:W-:Y:S01]  /*0bd0*/  SEL R29, R34, R18, !P0 ;  /* 0x00000012221d7207 */ /* 0x000fe20004000000 */
[----:B------:R-:W-:Y:S01]  /*0be0*/  @P6 VIADD R22, R22, 0x1 ;  /* 0x0000000116166836 */ /* 0x000fe20000000000 */
[----:B------:R-:W-:Y:S01]  /*0bf0*/  ISETP.GE.AND P5, PT, R24, RZ, PT ;  /* 0x000000ff1800720c */ /* 0x000fe20003fa6270 */
[----:B------:R-:W-:Y:S01]  /*0c00*/  IMAD.MOV R21, RZ, RZ, -R17 ;  /* 0x000000ffff157224 */ /* 0x000fe200078e0a11 */
[----:B0-----:R-:W-:Y:S01]  /*0c10*/  IADD3 R24, PT, PT, RZ, -R19, RZ ;  /* 0x80000013ff187210 */ /* 0x001fe20007ffe0ff */
[----:B------:R-:W-:Y:S01]  /*0c20*/  @P3 VIADD R23, R23, 0x1 ;  /* 0x0000000117173836 */ /* 0x000fe20000000000 */
[----:B------:R-:W-:Y:S01]  /*0c30*/  IADD3 R18, PT, PT, -R29, RZ, RZ ;  /* 0x000000ff1d127210 */ /* 0x000fe20007ffe1ff */
[----:B------:R-:W-:Y:S01]  /*0c40*/  IMAD R20, R8, R21, R25 ;  /* 0x0000001508147224 */ /* 0x000fe200078e0219 */
[----:B------:R-:W-:Y:S01]  /*0c50*/  MOV R21, R24 ;  /* 0x0000001800157202 */ /* 0x000fe20000000f00 */
[----:B------:R-:W-:-:S02]  /*0c60*/  @!P4 IMAD.MOV R22, RZ, RZ, -R22 ;  /* 0x000000ffff16c224 */ /* 0x000fc400078e0a16 */
[----:B------:R-:W-:Y:S02]  /*0c70*/  IMAD R30, R8, R18, R15 ;  /* 0x00000012081e7224 */ /* 0x000fe400078e020f */
[----:B------:R-:W-:Y:S01]  /*0c80*/  IMAD.MOV.U32 R18, RZ, RZ, RZ ;  /* 0x000000ffff127224 */ /* 0x000fe200078e00ff */
[----:B------:R-:W-:Y:S01]  /*0c90*/  SEL R31, R34, R22, !P0 ;  /* 0x00000016221f7207 */ /* 0x000fe20004000000 */
[----:B------:R-:W-:Y:S01]  /*0ca0*/  IMAD R21, R21, R16, RZ ;  /* 0x0000001015157224 */ /* 0x000fe200078e02ff */
[----:B------:R-:W-:Y:S02]  /*0cb0*/  IABS R24, R30 ;  /* 0x0000001e00187213 */ /* 0x000fe40000000000 */
[----:B------:R-:W-:Y:S01]  /*0cc0*/  @!P5 IADD3 R23, PT, PT, -R23, RZ, RZ ;  /* 0x000000ff1717d210 */ /* 0x000fe20007ffe1ff */
[----:B------:R-:W-:-:S03]  /*0cd0*/  IMAD.HI.U32 R26, R19, R21, R18 ;  /* 0x00000015131a7227 */ /* 0x000fc600078e0012 */
[----:B------:R-:W-:Y:S01]  /*0ce0*/  SEL R34, R34, R23, !P0 ;  /* 0x0000001722227207 */ /* 0x000fe20004000000 */
[----:B------:R-:W-:Y:S01]  /*0cf0*/  IMAD.MOV.U32 R19, RZ, RZ, R24 ;  /* 0x000000ffff137224 */ /* 0x000fe200078e0018 */
[----:B------:R-:W-:Y:S01]  /*0d00*/  IABS R23, R20 ;  /* 0x0000001400177213 */ /* 0x000fe20000000000 */
[----:B------:R-:W-:Y:S01]  /*0d10*/  IMAD.MOV R21, RZ, RZ, -R31 ;  /* 0x000000ffff157224 */ /* 0x000fe200078e0a1f */
[----:B------:R-:W-:Y:S01]  /*0d20*/  IADD3 R25, PT, PT, -R34, RZ, RZ ;  /* 0x000000ff22197210 */ /* 0x000fe20007ffe1ff */
[----:B------:R-:W-:-:S04]  /*0d30*/  IMAD.HI.U32 R18, R26, R19, RZ ;  /* 0x000000131a127227 */ /* 0x000fc800078e00ff */
[C---:B------:R-:W-:Y:S02]  /*0d40*/  IMAD R32, R8.reuse, R21, R27 ;  /* 0x0000001508207224 */ /* 0x040fe400078e021b */
[----:B------:R-:W-:Y:S02]  /*0d50*/  IMAD.MOV R22, RZ, RZ, -R18 ;  /* 0x000000ffff167224 */ /* 0x000fe400078e0a12 */
[----:B------:R-:W-:Y:S01]  /*0d60*/  IMAD R36, R8, R25, R33 ;  /* 0x0000001908247224 */ /* 0x000fe200078e0221 */
[----:B------:R-:W-:Y:S01]  /*0d70*/  IABS R25, R32 ;  /* 0x0000002000197213 */ /* 0x000fe20000000000 */
[----:B------:R-:W-:-:S03]  /*0d80*/  IMAD.HI.U32 R21, R26, R23, RZ ;  /* 0x000000171a157227 */ /* 0x000fc600078e00ff */
[----:B------:R-:W-:Y:S01]  /*0d90*/  IABS R27, R36 ;  /* 0x00000024001b7213 */ /* 0x000fe20000000000 */
[----:B------:R-:W-:Y:S02]  /*0da0*/  IMAD R19, R16, R22, R19 ;  /* 0x0000001610137224 */ /* 0x000fe400078e0213 */
[----:B------:R-:W-:Y:S02]  /*0db0*/  IMAD.MOV R24, RZ, RZ, -R21 ;  /* 0x000000ffff187224 */ /* 0x000fe400078e0a15 */
[----:B------:R-:W-:Y:S01]  /*0dc0*/  IMAD.HI.U32 R22, R26, R25, RZ ;  /* 0x000000191a167227 */ /* 0x000fe200078e00ff */
[----:B------:R-:W-:-:S03]  /*0dd0*/  ISETP.GT.U32.AND P2, PT, R16, R19, PT ;  /* 0x000000131000720c */ /* 0x000fc60003f44070 */
[----:B------:R-:W-:Y:S02]  /*0de0*/  IMAD R23, R16, R24, R23 ;  /* 0x0000001810177224 */ /* 0x000fe400078e0217 */
[----:B------:R-:W-:Y:S01]  /*0df0*/  IMAD.HI.U32 R24, R26, R27, RZ ;  /* 0x0000001b1a187227 */ /* 0x000fe200078e00ff */
[----:B------:R-:W-:Y:S02]  /*0e00*/  IADD3 R26, PT, PT, -R22, RZ, RZ ;  /* 0x000000ff161a7210 */ /* 0x000fe40007ffe1ff */
[C---:B------:R-:W-:Y:S01]  /*0e10*/  ISETP.GT.U32.AND P0, PT, R16.reuse, R23, PT ;  /* 0x000000171000720c */ /* 0x040fe20003f04070 */
[----:B------:R-:W-:Y:S02]  /*0e20*/  IMAD.MOV R28, RZ, RZ, -R24 ;  /* 0x000000ffff1c7224 */ /* 0x000fe400078e0a18 */
[C---:B------:R-:W-:Y:S02]  /*0e30*/  IMAD R25, R16.reuse, R26, R25 ;  /* 0x0000001a10197224 */ /* 0x040fe400078e0219 */
[----:B------:R-:W-:-:S02]  /*0e40*/  IMAD R27, R16, R28, R27 ;  /* 0x0000001c101b7224 */ /* 0x000fc400078e021b */
[----:B------:R-:W-:Y:S01]  /*0e50*/  @!P2 IMAD.IADD R19, R19, 0x1, -R16 ;  /* 0x000000011313a824 */ /* 0x000fe200078e0a10 */
[----:B------:R-:W-:Y:S01]  /*0e60*/  ISETP.GT.U32.AND P1, PT, R16, R25, PT ;  /* 0x000000191000720c */ /* 0x000fe20003f24070 */
[----:B------:R-:W-:Y:S01]  /*0e70*/  @!P2 VIADD R18, R18, 0x1 ;  /* 0x000000011212a836 */ /* 0x000fe20000000000 */
[----:B------:R-:W-:Y:S01]  /*0e80*/  ISETP.GT.U32.AND P4, PT, R16, R27, PT ;  /* 0x0000001b1000720c */ /* 0x000fe20003f84070 */
[----:B------:R-:W-:Y:S01]  /*0e90*/  VIADD R26, R34, UR11 ;  /* 0x0000000b221a7c36 */ /* 0x000fe20008000000 */
[-C--:B------:R-:W-:Y:S01]  /*0ea0*/  ISETP.GE.U32.AND P3, PT, R19, R16.reuse, PT ;  /* 0x000000101300720c */ /* 0x080fe20003f66070 */
[----:B------:R-:W-:Y:S01]  /*0eb0*/  @!P0 VIADD R21, R21, 0x1 ;  /* 0x0000000115158836 */ /* 0x000fe20000000000 */
[----:B------:R-:W-:Y:S02]  /*0ec0*/  LOP3.LUT R19, R30, R7, RZ, 0x3c, !PT ;  /* 0x000000071e137212 */ /* 0x000fe400078e3cff */
[----:B------:R-:W-:Y:S02]  /*0ed0*/  @!P0 IADD3 R23, PT, PT, R23, -R16, RZ ;  /* 0x8000001017178210 */ /* 0x000fe40007ffe0ff */
[----:B------:R-:W-:-:S02]  /*0ee0*/  ISETP.GE.AND P5, PT, R19, RZ, PT ;  /* 0x000000ff1300720c */ /* 0x000fc40003fa6270 */
[-C--:B------:R-:W-:Y:S01]  /*0ef0*/  ISETP.GE.U32.AND P6, PT, R23, R16.reuse, PT ;  /* 0x000000101700720c */ /* 0x080fe20003fc6070 */
[----:B------:R-:W-:Y:S01]  /*0f00*/  @!P1 IMAD.IADD R25, R25, 0x1, -R16 ;  /* 0x0000000119199824 */ /* 0x000fe200078e0a10 */
[-C--:B------:R-:W-:Y:S01]  /*0f10*/  LOP3.LUT R23, R20, R7.reuse, RZ, 0x3c, !PT ;  /* 0x0000000714177212 */ /* 0x080fe200078e3cff */
[----:B------:R-:W-:Y:S01]  /*0f20*/  @!P1 VIADD R22, R22, 0x1 ;  /* 0x0000000116169836 */ /* 0x000fe20000000000 */
[-C--:B------:R-:W-:Y:S01]  /*0f30*/  @!P4 IADD3 R27, PT, PT, R27, -R16.reuse, RZ ;  /* 0x800000101b1bc210 */ /* 0x080fe20007ffe0ff */
[----:B------:R-:W-:Y:S01]  /*0f40*/  @P3 VIADD R18, R18, 0x1 ;  /* 0x0000000112123836 */ /* 0x000fe20000000000 */
[-C--:B------:R-:W-:Y:S01]  /*0f50*/  ISETP.GE.U32.AND P0, PT, R25, R16.reuse, PT ;  /* 0x000000101900720c */ /* 0x080fe20003f06070 */
[----:B------:R-:W-:Y:S01]  /*0f60*/  @!P4 VIADD R24, R24, 0x1 ;  /* 0x000000011818c836 */ /* 0x000fe20000000000 */
[----:B------:R-:W-:Y:S02]  /*0f70*/  ISETP.GE.U32.AND P3, PT, R27, R16, PT ;  /* 0x000000101b00720c */ /* 0x000fe40003f66070 */
[----:B------:R-:W-:Y:S01]  /*0f80*/  LOP3.LUT R16, R32, R7, RZ, 0x3c, !PT ;  /* 0x0000000720107212 */ /* 0x000fe200078e3cff */
[----:B------:R-:W-:Y:S01]  /*0f90*/  @!P5 IMAD.MOV R18, RZ, RZ, -R18 ;  /* 0x000000ffff12d224 */ /* 0x000fe200078e0a12 */
[----:B------:R-:W-:-:S02]  /*0fa0*/  ISETP.GE.AND P2, PT, R23, RZ, PT ;  /* 0x000000ff1700720c */ /* 0x000fc40003f46270 */
[----:B------:R-:W-:Y:S02]  /*0fb0*/  ISETP.GE.AND P5, PT, R16, RZ, PT ;  /* 0x000000ff1000720c */ /* 0x000fe40003fa6270 */
[-C--:B------:R-:W-:Y:S02]  /*0fc0*/  LOP3.LUT R16, R36, R7.reuse, RZ, 0x3c, !PT ;  /* 0x0000000724107212 */ /* 0x080fe400078e3cff */
[----:B------:R-:W-:Y:S02]  /*0fd0*/  @P6 IADD3 R21, PT, PT, R21, 0x1, RZ ;  /* 0x0000000115156810 */ /* 0x000fe40007ffe0ff */
[----:B------:R-:W-:Y:S01]  /*0fe0*/  ISETP.GE.AND P1, PT, R16, RZ, PT ;  /* 0x000000ff1000720c */ /* 0x000fe20003f26270 */
[----:B------:R-:W-:Y:S01]  /*0ff0*/  @P3 VIADD R24, R24, 0x1 ;  /* 0x0000000118183836 */ /* 0x000fe20000000000 */
[----:B------:R-:W-:Y:S02]  /*1000*/  ISETP.NE.AND P6, PT, R7, RZ, PT ;  /* 0x000000ff0700720c */ /* 0x000fe40003fc5270 */
[----:B------:R-:W-:Y:S01]  /*1010*/  LOP3.LUT R27, RZ, R7, RZ, 0x33, !PT ;  /* 0x00000007ff1b7212 */ /* 0x000fe200078e33ff */
[----:B------:R-:W-:Y:S01]  /*1020*/  @!P2 IMAD.MOV R21, RZ, RZ, -R21 ;  /* 0x000000ffff15a224 */ /* 0x000fe200078e0a15 */
[----:B------:R-:W-:-:S02]  /*1030*/  @P0 IADD3 R22, PT, PT, R22, 0x1, RZ ;  /* 0x0000000116160810 */ /* 0x000fc40007ffe0ff */
[----:B------:R-:W-:Y:S02]  /*1040*/  SEL R19, R27, R18, !P6 ;  /* 0x000000121b137207 */ /* 0x000fe40007000000 */
[----:B------:R-:W-:Y:S02]  /*1050*/  IADD3 R18, PT, PT, R29, UR11, RZ ;  /* 0x0000000b1d127c10 */ /* 0x000fe4000fffe0ff */
[C---:B------:R-:W-:Y:S01]  /*1060*/  SEL R23, R27.reuse, R21, !P6 ;  /* 0x000000151b177207 */ /* 0x040fe20007000000 */
[----:B------:R-:W-:Y:S01]  /*1070*/  @!P1 IMAD.MOV R24, RZ, RZ, -R24 ;  /* 0x000000ffff189224 */ /* 0x000fe200078e0a18 */
[----:B------:R-:W-:Y:S01]  /*1080*/  @!P5 IADD3 R22, PT, PT, -R22, RZ, RZ ;  /* 0x000000ff1616d210 */ /* 0x000fe20007ffe1ff */
[----:B------:R-:W-:Y:S02]  /*1090*/  IMAD R21, R18, UR10, R5 ;  /* 0x0000000a12157c24 */ /* 0x000fe4000f8e0205 */
[----:B------:R-:W-:Y:S01]  /*10a0*/  IMAD.MOV R16, RZ, RZ, -R19 ;  /* 0x000000ffff107224 */ /* 0x000fe200078e0a13 */
[C---:B------:R-:W-:Y:S01]  /*10b0*/  SEL R29, R27.reuse, R24, !P6 ;  /* 0x000000181b1d7207 */ /* 0x040fe20007000000 */
[----:B------:R-:W-:Y:S01]  /*10c0*/  IMAD.MOV R18, RZ, RZ, -R23 ;  /* 0x000000ffff127224 */ /* 0x000fe200078e0a17 */
[----:B------:R-:W-:Y:S01]  /*10d0*/  SEL R25, R27, R22, !P6 ;  /* 0x000000161b197207 */ /* 0x000fe20007000000 */
[----:B------:R-:W-:Y:S01]  /*10e0*/  IMAD R16, R7, R16, R30 ;  /* 0x0000001007107224 */ /* 0x000fe200078e021e */
[----:B------:R-:W-:Y:S01]  /*10f0*/  IADD3 R24, PT, PT, R31, UR11, RZ ;  /* 0x0000000b1f187c10 */ /* 0x000fe2000fffe0ff */
[----:B------:R-:W-:Y:S01]  /*1100*/  IMAD R20, R7, R18, R20 ;  /* 0x0000001207147224 */ /* 0x000fe200078e0214 */
[----:B------:R-:W-:Y:S01]  /*1110*/  IADD3 R22, PT, PT, -R25, RZ, RZ ;  /* 0x000000ff19167210 */ /* 0x000fe20007ffe1ff */
[----:B------:R-:W-:Y:S01]  /*1120*/  VIADD R18, R17, UR11 ;  /* 0x0000000b11127c36 */ /* 0x000fe20008000000 */
[-C--:B------:R-:W-:Y:S01]  /*1130*/  IADD3 R19, PT, PT, R19, R4.reuse, RZ ;  /* 0x0000000413137210 */ /* 0x080fe20007ffe0ff */
[----:B------:R-:W-:Y:S01]  /*1140*/  IMAD.IADD R16, R16, 0x1, R21 ;  /* 0x0000000110107824 */ /* 0x000fe200078e0215 */
[-C--:B------:R-:W-:Y:S01]  /*1150*/  IADD3 R23, PT, PT, R23, R4.reuse, RZ ;  /* 0x0000000417177210 */ /* 0x080fe20007ffe0ff */
[----:B------:R-:W-:Y:S01]  /*1160*/  IMAD.MOV R28, RZ, RZ, -R29 ;  /* 0x000000ffff1c7224 */ /* 0x000fe200078e0a1d */
[----:B------:R-:W-:Y:S01]  /*1170*/  IADD3 R29, PT, PT, R29, R4, RZ ;  /* 0x000000041d1d7210 */ /* 0x000fe20007ffe0ff */
[----:B------:R-:W-:-:S02]  /*1180*/  IMAD R21, R18, UR10, R5 ;  /* 0x0000000a12157c24 */ /* 0x000fc4000f8e0205 */
[C---:B------:R-:W-:Y:S02]  /*1190*/  IMAD R18, R7.reuse, R28, R36 ;  /* 0x0000001c07127224 */ /* 0x040fe400078e0224 */
[--C-:B------:R-:W-:Y:S02]  /*11a0*/  IMAD R31, R26, UR10, R5.reuse ;  /* 0x0000000a1a1f7c24 */ /* 0x100fe4000f8e0205 */
[----:B------:R-:W-:Y:S02]  /*11b0*/  IMAD R22, R7, R22, R32 ;  /* 0x0000001607167224 */ /* 0x000fe400078e0220 */
[----:B------:R-:W-:Y:S02]  /*11c0*/  IMAD R27, R24, UR10, R5 ;  /* 0x0000000a181b7c24 */ /* 0x000fe4000f8e0205 */
[----:B------:R-:W-:Y:S02]  /*11d0*/  IMAD.IADD R20, R20, 0x1, R21 ;  /* 0x0000000114147824 */ /* 0x000fe400078e0215 */
[----:B------:R-:W-:-:S02]  /*11e0*/  IMAD R17, R19, UR12, R16 ;  /* 0x0000000c13117c24 */ /* 0x000fc4000f8e0210 */
[----:B------:R-:W-:Y:S02]  /*11f0*/  IMAD.IADD R18, R18, 0x1, R31 ;  /* 0x0000000112127824 */ /* 0x000fe400078e021f */
[----:B------:R-:W-:Y:S02]  /*1200*/  IMAD.IADD R22, R22, 0x1, R27 ;  /* 0x0000000116167824 */ /* 0x000fe400078e021b */
[----:B------:R-:W-:Y:S02]  /*1210*/  IMAD.IADD R25, R25, 0x1, R4 ;  /* 0x0000000119197824 */ /* 0x000fe400078e0204 */
[----:B------:R-:W-:Y:S02]  /*1220*/  IMAD R19, R23, UR12, R20 ;  /* 0x0000000c17137c24 */ /* 0x000fe4000f8e0214 */
[----:B------:R-:W-:Y:S02]  /*1230*/  IMAD R23, R29, UR12, R18 ;  /* 0x0000000c1d177c24 */ /* 0x000fe4000f8e0212 */
[----:B------:R-:W-:-:S04]  /*1240*/  IMAD.WIDE R16, R17, 0x4, R2 ;  /* 0x0000000411107825 */ /* 0x000fc800078e0202 */
        /* <DEDUP_REMOVED lines=8> */
[----:B------:R-:W-:-:S05]  /*12d0*/  VIADD R14, R14, 0x4 ;  /* 0x000000040e0e7836 */ /* 0x000fca0000000000 */
[----:B------:R-:W-:Y:S01]  /*12e0*/  ISETP.NE.AND P0, PT, R14, RZ, PT ;  /* 0x000000ff0e00720c */ /* 0x000fe20003f05270 */
[----:B------:R-:W-:Y:S01]  /*12f0*/  VIADD R13, R13, 0x400 ;  /* 0x000004000d0d7836 */ /* 0x000fe20000000000 */
[----:B------:R-:W-:Y:S02]  /*1300*/  IADD3 R15, PT, PT, R15, 0x400, RZ ;  /* 0x000004000f0f7810 */ /* 0x000fe40007ffe0ff */
[----:B--2--5:R-:W-:-:S04]  /*1310*/  IADD3 R25, PT, PT, R19, R16, R6 ;  /* 0x0000001013197210 */ /* 0x024fc80007ffe006 */
[----:B---3--:R-:W-:-:S05]  /*1320*/  IADD3 R6, PT, PT, R22, R20, R25 ;  /* 0x0000001416067210 */ /* 0x008fca0007ffe019 */
[----:B------:R-:W-:Y:S05]  /*1330*/  @P0 BRA `(.L_x_91) ;  /* 0xfffffff4001c0947 */ /* 0x000fea000383ffff */
[----:B------:R-:W-:Y:S05]  /*1340*/  BSYNC.RECONVERGENT B3 ;  /* 0x0000000000037941 */ /* 0x000fea0003800200 */
.L_x_90:
[----:B------:R-:W-:-:S07]  /*1350*/  VIADD R14, R13, 0xfffffe00 ;  /* 0xfffffe000d0e7836 */ /* 0x000fce0000000000 */
.L_x_89:
[----:B------:R-:W-:Y:S05]  /*1360*/  BSYNC.RECONVERGENT B2 ;  /* 0x0000000000027941 */ /* 0x000fea0003800200 */
.L_x_88:
[----:B------:R-:W-:-:S13]  /*1370*/  LOP3.LUT P0, R10, R10, 0x3, RZ, 0xc0, !PT ;  /* 0x000000030a0a7812 */ /* 0x000fda000780c0ff */
[----:B------:R-:W-:Y:S05]  /*1380*/  @!P0 BRA `(.L_x_87) ;  /* 0x0000000800f08947 */ /* 0x000fea0003800000 */
[----:B------:R-:W-:Y:S01]  /*1390*/  ISETP.NE.AND P1, PT, R10, 0x1, PT ;  /* 0x000000010a00780c */ /* 0x000fe20003f25270 */
[----:B------:R-:W-:Y:S01]  /*13a0*/  BSSY.RECONVERGENT B2, `(.L_x_92) ;  /* 0x0000073000027945 */ /* 0x000fe20003800200 */
[----:B------:R-:W-:-:S11]  /*13b0*/  LOP3.LUT P0, RZ, R11, 0x100, RZ, 0xc0, !PT ;  /* 0x000001000bff7812 */ /* 0x000fd6000780c0ff */
[----:B------:R-:W-:Y:S05]  /*13c0*/  @!P1 BRA `(.L_x_93) ;  /* 0x0000000400c09947 */ /* 0x000fea0003800000 */
[----:B------:R-:W1:Y:S01]  /*13d0*/  LDC R16, c[0x0][0x39c] ;  /* 0x0000e700ff107b82 */ /* 0x000e620000000800 */
[----:B------:R-:W2:Y:S01]  /*13e0*/  LDCU UR5, c[0x0][0x380] ;  /* 0x00007000ff0577ac */ /* 0x000ea20008000800 */
[----:B------:R-:W3:Y:S06]  /*13f0*/  LDCU.64 UR8, c[0x0][0x388] ;  /* 0x00007100ff0877ac */ /* 0x000eec0008000a00 */
[----:B------:R-:W4:Y:S01]  /*1400*/  LDC R13, c[0x0][0x398] ;  /* 0x0000e600ff0d7b82 */ /* 0x000f220000000800 */
[----:B--2---:R-:W-:Y:S01]  /*1410*/  VIADD R11, R14, UR5 ;  /* 0x000000050e0b7c36 */ /* 0x004fe20008000000 */
[----:B------:R-:W2:Y:S03]  /*1420*/  LDCU UR5, c[0x0][0x384] ;  /* 0x00007080ff0577ac */ /* 0x000ea60008000800 */
[----:B0-----:R-:W-:Y:S01]  /*1430*/  VIADD R7, R11, 0x100 ;  /* 0x000001000b077836 */ /* 0x001fe20000000000 */
[----:B-1----:R-:W-:-:S02]  /*1440*/  IABS R10, R16 ;  /* 0x00000010000a7213 */ /* 0x002fc40000000000 */
[----:B------:R-:W-:Y:S02]  /*1450*/  IABS R8, R11 ;  /* 0x0000000b00087213 */ /* 0x000fe40000000000 */
[----:B------:R-:W0:Y:S01]  /*1460*/  I2F.RP R4, R10 ;  /* 0x0000000a00047306 */ /* 0x000e220000209400 */
[----:B----4-:R-:W-:-:S07]  /*1470*/  IABS R18, R13 ;  /* 0x0000000d00127213 */ /* 0x010fce0000000000 */
[----:B------:R-:W1:Y:S08]  /*1480*/  I2F.RP R9, R18 ;  /* 0x0000001200097306 */ /* 0x000e700000209400 */
[----:B0-----:R-:W0:Y:S08]  /*1490*/  MUFU.RCP R4, R4 ;  /* 0x0000000400047308 */ /* 0x001e300000001000 */
[----:B-1----:R-:W-:Y:S01]  /*14a0*/  MUFU.RCP R9, R9 ;  /* 0x0000000900097308 */ /* 0x002fe20000001000 */
[----:B0-----:R-:W-:-:S07]  /*14b0*/  VIADD R2, R4, 0xffffffe ;  /* 0x0ffffffe04027836 */ /* 0x001fce0000000000 */
[----:B------:R0:W1:Y:S02]  /*14c0*/  F2I.FTZ.U32.TRUNC.NTZ R3, R2 ;  /* 0x0000000200037305 */ /* 0x000064000021f000 */
[----:B0-----:R-:W-:Y:S01]  /*14d0*/  HFMA2 R2, -RZ, RZ, 0, 0 ;  /* 0x00000000ff027431 */ /* 0x001fe200000001ff */
[----:B-1----:R-:W-:-:S05]  /*14e0*/  IADD3 R5, PT, PT, RZ, -R3, RZ ;  /* 0x80000003ff057210 */ /* 0x002fca0007ffe0ff */
[----:B------:R-:W-:-:S04]  /*14f0*/  IMAD R5, R5, R10, RZ ;  /* 0x0000000a05057224 */ /* 0x000fc800078e02ff */
[----:B------:R-:W-:Y:S01]  /*1500*/  IMAD.HI.U32 R4, R3, R5, R2 ;  /* 0x0000000503047227 */ /* 0x000fe200078e0002 */
[----:B------:R-:W-:-:S03]  /*1510*/  IABS R5, R7 ;  /* 0x0000000700057213 */ /* 0x000fc60000000000 */
[----:B------:R-:W-:-:S04]  /*1520*/  IMAD.MOV.U32 R3, RZ, RZ, R8 ;  /* 0x000000ffff037224 */ /* 0x000fc800078e0008 */
[----:B------:R-:W-:-:S04]  /*1530*/  IMAD.HI.U32 R2, R4, R3, RZ ;  /* 0x0000000304027227 */ /* 0x000fc800078e00ff */
[----:B------:R-:W-:Y:S02]  /*1540*/  IMAD.MOV R8, RZ, RZ, -R2 ;  /* 0x000000ffff087224 */ /* 0x000fe400078e0a02 */
[----:B------:R-:W-:-:S04]  /*1550*/  IMAD.HI.U32 R4, R4, R5, RZ ;  /* 0x0000000504047227 */ /* 0x000fc800078e00ff */
[----:B------:R-:W-:Y:S01]  /*1560*/  IMAD R3, R10, R8, R3 ;  /* 0x000000080a037224 */ /* 0x000fe200078e0203 */
[----:B------:R-:W-:-:S04]  /*1570*/  IADD3 R8, PT, PT, -R4, RZ, RZ ;  /* 0x000000ff04087210 */ /* 0x000fc80007ffe1ff */
[C---:B------:R-:W-:Y:S01]  /*1580*/  ISETP.GT.U32.AND P4, PT, R10.reuse, R3, PT ;  /* 0x000000030a00720c */ /* 0x040fe20003f84070 */
[----:B------:R-:W-:-:S05]  /*1590*/  IMAD R5, R10, R8, R5 ;  /* 0x000000080a057224 */ /* 0x000fca00078e0205 */
[----:B------:R-:W-:-:S07]  /*15a0*/  ISETP.GT.U32.AND P5, PT, R10, R5, PT ;  /* 0x000000050a00720c */ /* 0x000fce0003fa4070 */
[--C-:B------:R-:W-:Y:S02]  /*15b0*/  @!P4 IMAD.IADD R3, R3, 0x1, -R10.reuse ;  /* 0x000000010303c824 */ /* 0x100fe400078e0a0a */
[----:B------:R-:W-:Y:S01]  /*15c0*/  @!P4 VIADD R2, R2, 0x1 ;  /* 0x000000010202c836 */ /* 0x000fe20000000000 */
[----:B------:R-:W-:Y:S02]  /*15d0*/  ISETP.NE.AND P4, PT, R16, RZ, PT ;  /* 0x000000ff1000720c */ /* 0x000fe40003f85270 */
[----:B------:R-:W-:Y:S01]  /*15e0*/  ISETP.GE.U32.AND P3, PT, R3, R10, PT ;  /* 0x0000000a0300720c */ /* 0x000fe20003f66070 */
[----:B------:R-:W-:Y:S01]  /*15f0*/  @!P5 IMAD.IADD R5, R5, 0x1, -R10 ;  /* 0x000000010505d824 */ /* 0x000fe200078e0a0a */
[----:B------:R-:W-:Y:S02]  /*1600*/  LOP3.LUT R3, R11, R16, RZ, 0x3c, !PT ;  /* 0x000000100b037212 */ /* 0x000fe400078e3cff */
[----:B------:R-:W-:Y:S02]  /*1610*/  @!P5 IADD3 R4, PT, PT, R4, 0x1, RZ ;  /* 0x000000010404d810 */ /* 0x000fe40007ffe0ff */
[----:B------:R-:W-:-:S02]  /*1620*/  ISETP.GE.AND P1, PT, R3, RZ, PT ;  /* 0x000000ff0300720c */ /* 0x000fc40003f26270 */
[----:B------:R-:W-:Y:S02]  /*1630*/  ISETP.GE.U32.AND P2, PT, R5, R10, PT ;  /* 0x0000000a0500720c */ /* 0x000fe40003f46070 */
[----:B------:R-:W-:Y:S02]  /*1640*/  IADD3 R3, PT, PT, R9, 0xffffffe, RZ ;  /* 0x0ffffffe09037810 */ /* 0x000fe40007ffe0ff */
[-C--:B------:R-:W-:Y:S01]  /*1650*/  LOP3.LUT R5, R7, R16.reuse, RZ, 0x3c, !PT ;  /* 0x0000001007057212 */ /* 0x080fe200078e3cff */
[----:B------:R-:W-:Y:S01]  /*1660*/  @P3 VIADD R2, R2, 0x1 ;  /* 0x0000000102023836 */ /* 0x000fe20000000000 */
[----:B------:R-:W-:Y:S02]  /*1670*/  LOP3.LUT R9, RZ, R13, RZ, 0x33, !PT ;  /* 0x0000000dff097212 */ /* 0x000fe400078e33ff */
[----:B------:R-:W-:Y:S01]  /*1680*/  ISETP.GE.AND P3, PT, R5, RZ, PT ;  /* 0x000000ff0500720c */ /* 0x000fe20003f66270 */
[----:B------:R-:W0:Y:S01]  /*1690*/  F2I.FTZ.U32.TRUNC.NTZ R3, R3 ;  /* 0x0000000300037305 */ /* 0x000e22000021f000 */
[----:B------:R-:W-:Y:S01]  /*16a0*/  LOP3.LUT R5, RZ, R16, RZ, 0x33, !PT ;  /* 0x00000010ff057212 */ /* 0x000fe200078e33ff */
[----:B------:R-:W-:-:S02]  /*16b0*/  @!P1 IMAD.MOV R2, RZ, RZ, -R2 ;  /* 0x000000ffff029224 */ /* 0x000fc400078e0a02 */
[----:B------:R-:W-:-:S03]  /*16c0*/  @P2 VIADD R4, R4, 0x1 ;  /* 0x0000000104042836 */ /* 0x000fc60000000000 */
[----:B------:R-:W-:-:S05]  /*16d0*/  SEL R10, R5, R2, !P4 ;  /* 0x00000002050a7207 */ /* 0x000fca0006000000 */
[----:B------:R-:W-:Y:S01]  /*16e0*/  @!P3 IADD3 R4, PT, PT, -R4, RZ, RZ ;  /* 0x000000ff0404b210 */ /* 0x000fe20007ffe1ff */
[----:B------:R-:W-:Y:S02]  /*16f0*/  IMAD.MOV R2, RZ, RZ, -R10 ;  /* 0x000000ffff027224 */ /* 0x000fe400078e0a0a */
[----:B0-----:R-:W-:Y:S01]  /*1700*/  IMAD.MOV R8, RZ, RZ, -R3 ;  /* 0x000000ffff087224 */ /* 0x001fe200078e0a03 */
[----:B------:R-:W-:Y:S01]  /*1710*/  SEL R12, R5, R4, !P4 ;  /* 0x00000004050c7207 */ /* 0x000fe20006000000 */
[----:B------:R-:W-:-:S03]  /*1720*/  IMAD R11, R16, R2, R11 ;  /* 0x00000002100b7224 */ /* 0x000fc600078e020b */
[----:B------:R-:W-:Y:S01]  /*1730*/  MOV R5, R8 ;  /* 0x0000000800057202 */ /* 0x000fe20000000f00 */
[----:B------:R-:W-:Y:S01]  /*1740*/  IMAD.MOV R2, RZ, RZ, -R12 ;  /* 0x000000ffff027224 */ /* 0x000fe200078e0a0c */
[----:B------:R-:W-:-:S03]  /*1750*/  IABS R8, R11 ;  /* 0x0000000b00087213 */ /* 0x000fc60000000000 */
[----:B------:R-:W-:Y:S02]  /*1760*/  IMAD R16, R16, R2, R7 ;  /* 0x0000000210107224 */ /* 0x000fe400078e0207 */
[----:B------:R-:W-:Y:S02]  /*1770*/  IMAD R5, R5, R18, RZ ;  /* 0x0000001205057224 */ /* 0x000fe400078e02ff */
[----:B------:R-:W-:-:S04]  /*1780*/  IMAD.MOV.U32 R2, RZ, RZ, RZ ;  /* 0x000000ffff027224 */ /* 0x000fc800078e00ff */
[----:B------:R-:W-:Y:S01]  /*1790*/  IMAD.HI.U32 R4, R3, R5, R2 ;  /* 0x0000000503047227 */ /* 0x000fe200078e0002 */
[----:B------:R-:W-:Y:S02]  /*17a0*/  MOV R3, R8 ;  /* 0x0000000800037202 */ /* 0x000fe40000000f00 */
[----:B------:R-:W-:-:S03]  /*17b0*/  IABS R5, R16 ;  /* 0x0000001000057213 */ /* 0x000fc60000000000 */
[----:B------:R-:W-:-:S04]  /*17c0*/  IMAD.HI.U32 R2, R4, R3, RZ ;  /* 0x0000000304027227 */ /* 0x000fc800078e00ff */
[----:B------:R-:W-:Y:S02]  /*17d0*/  IMAD.MOV R8, RZ, RZ, -R2 ;  /* 0x000000ffff087224 */ /* 0x000fe400078e0a02 */
[----:B------:R-:W-:-:S04]  /*17e0*/  IMAD.HI.U32 R4, R4, R5, RZ ;  /* 0x0000000504047227 */ /* 0x000fc800078e00ff */
[----:B------:R-:W-:Y:S02]  /*17f0*/  IMAD R3, R18, R8, R3 ;  /* 0x0000000812037224 */ /* 0x000fe400078e0203 */
[----:B------:R-:W-:-:S03]  /*1800*/  IMAD.MOV R8, RZ, RZ, -R4 ;  /* 0x000000ffff087224 */ /* 0x000fc600078e0a04 */
[C---:B------:R-:W-:Y:S01]  /*1810*/  ISETP.GT.U32.AND P4, PT, R18.reuse, R3, PT ;  /* 0x000000031200720c */ /* 0x040fe20003f84070 */
[----:B------:R-:W-:Y:S02]  /*1820*/  IMAD R5, R18, R8, R5 ;  /* 0x0000000812057224 */ /* 0x000fe400078e0205 */
[----:B---3--:R-:W-:Y:S01]  /*1830*/  VIADD R8, R10, UR9 ;  /* 0x000000090a087c36 */ /* 0x008fe20008000000 */
[----:B------:R-:W-:Y:S02]  /*1840*/  IADD3 R10, PT, PT, R12, UR9, RZ ;  /* 0x000000090c0a7c10 */ /* 0x000fe4000fffe0ff */
[----:B------:R-:W-:-:S07]  /*1850*/  ISETP.GT.U32.AND P5, PT, R18, R5, PT ;  /* 0x000000051200720c */ /* 0x000fce0003fa4070 */
[----:B------:R-:W-:Y:S01]  /*1860*/  @!P4 IADD3 R3, PT, PT, R3, -R18, RZ ;  /* 0x800000120303c210 */ /* 0x000fe20007ffe0ff */
[----:B------:R-:W-:-:S03]  /*1870*/  @!P4 VIADD R2, R2, 0x1 ;  /* 0x000000010202c836 */ /* 0x000fc60000000000 */
[----:B------:R-:W-:Y:S02]  /*1880*/  ISETP.GE.U32.AND P3, PT, R3, R18, PT ;  /* 0x000000120300720c */ /* 0x000fe40003f66070 */
[----:B------:R-:W-:Y:S01]  /*1890*/  @!P5 IMAD.IADD R5, R5, 0x1, -R18 ;  /* 0x000000010505d824 */ /* 0x000fe200078e0a12 */
[----:B------:R-:W-:Y:S01]  /*18a0*/  LOP3.LUT R3, R11, R13, RZ, 0x3c, !PT ;  /* 0x0000000d0b037212 */ /* 0x000fe200078e3cff */
[----:B------:R-:W-:-:S03]  /*18b0*/  @!P5 VIADD R4, R4, 0x1 ;  /* 0x000000010404d836 */ /* 0x000fc60000000000 */
[----:B------:R-:W-:Y:S02]  /*18c0*/  ISETP.GE.U32.AND P2, PT, R5, R18, PT ;  /* 0x000000120500720c */ /* 0x000fe40003f46070 */
[----:B------:R-:W-:Y:S01]  /*18d0*/  LOP3.LUT R5, R16, R13, RZ, 0x3c, !PT ;  /* 0x0000000d10057212 */ /* 0x000fe200078e3cff */
[----:B------:R-:W0:Y:S01]  /*18e0*/  LDC.64 R18, c[0x0][0x390] ;  /* 0x0000e400ff127b82 */ /* 0x000e220000000a00 */
[----:B------:R-:W-:Y:S02]  /*18f0*/  ISETP.GE.AND P1, PT, R3, RZ, PT ;  /* 0x000000ff0300720c */ /* 0x000fe40003f26270 */
[----:B------:R-:W-:Y:S02]  /*1900*/  ISETP.GE.AND P4, PT, R5, RZ, PT ;  /* 0x000000ff0500720c */ /* 0x000fe40003f86270 */
[----:B------:R-:W-:Y:S02]  /*1910*/  @P3 IADD3 R2, PT, PT, R2, 0x1, RZ ;  /* 0x0000000102023810 */ /* 0x000fe40007ffe0ff */
[----:B------:R-:W-:-:S03]  /*1920*/  ISETP.NE.AND P3, PT, R13, RZ, PT ;  /* 0x000000ff0d00720c */ /* 0x000fc60003f65270 */
[----:B------:R-:W-:-:S04]  /*1930*/  @P2 VIADD R4, R4, 0x1 ;  /* 0x0000000104042836 */ /* 0x000fc80000000000 */
[----:B------:R-:W-:Y:S01]  /*1940*/  @!P1 IADD3 R2, PT, PT, -R2, RZ, RZ ;  /* 0x000000ff02029210 */ /* 0x000fe20007ffe1ff */
[----:B------:R-:W-:Y:S02]  /*1950*/  IMAD.MOV.U32 R7, RZ, RZ, R4 ;  /* 0x000000ffff077224 */ /* 0x000fe400078e0004 */
[----:B------:R-:W1:Y:S01]  /*1960*/  LDC.64 R4, c[0x0][0x3a0] ;  /* 0x0000e800ff047b82 */ /* 0x000e620000000a00 */
[----:B------:R-:W-:Y:S01]  /*1970*/  SEL R3, R9, R2, !P3 ;  /* 0x0000000209037207 */ /* 0x000fe20005800000 */
[----:B------:R-:W-:-:S03]  /*1980*/  @!P4 IMAD.MOV R7, RZ, RZ, -R7 ;  /* 0x000000ffff07c224 */ /* 0x000fc600078e0a07 */
[----:B------:R-:W-:Y:S02]  /*1990*/  IADD3 R2, PT, PT, -R3, RZ, RZ ;  /* 0x000000ff03027210 */ /* 0x000fe40007ffe1ff */
[----:B------:R-:W-:Y:S01]  /*19a0*/  SEL R9, R9, R7, !P3 ;  /* 0x0000000709097207 */ /* 0x000fe20005800000 */
[----:B0-----:R-:W-:Y:S02]  /*19b0*/  IMAD R7, R8, UR8, R19 ;  /* 0x0000000808077c24 */ /* 0x001fe4000f8e0213 */
[----:B------:R-:W-:Y:S02]  /*19c0*/  IMAD R2, R13, R2, R11 ;  /* 0x000000020d027224 */ /* 0x000fe400078e020b */
[----:B------:R-:W-:Y:S01]  /*19d0*/  IMAD.MOV R11, RZ, RZ, -R9 ;  /* 0x000000ffff0b7224 */ /* 0x000fe200078e0a09 */
[----:B------:R-:W-:Y:S01]  /*19e0*/  IADD3 R9, PT, PT, R9, R18, RZ ;  /* 0x0000001209097210 */ /* 0x000fe20007ffe0ff */
[----:B------:R-:W-:Y:S02]  /*19f0*/  IMAD.IADD R2, R2, 0x1, R7 ;  /* 0x0000000102027824 */ /* 0x000fe400078e0207 */
[----:B------:R-:W-:-:S02]  /*1a00*/  IMAD R8, R13, R11, R16 ;  /* 0x0000000b0d087224 */ /* 0x000fc400078e0210 */
[----:B------:R-:W-:Y:S02]  /*1a10*/  IMAD R11, R10, UR8, R19 ;  /* 0x000000080a0b7c24 */ /* 0x000fe4000f8e0213 */
[----:B------:R-:W-:Y:S02]  /*1a20*/  IMAD.IADD R3, R3, 0x1, R18 ;  /* 0x0000000103037824 */ /* 0x000fe400078e0212 */
        /* <DEDUP_REMOVED lines=10> */
.L_x_93:
[----:B------:R-:W-:Y:S05]  /*1ad0*/  BSYNC.RECONVERGENT B2 ;  /* 0x0000000000027941 */ /* 0x000fea0003800200 */
.L_x_92:
[----:B------:R-:W-:Y:S05]  /*1ae0*/  @P0 BRA `(.L_x_87) ;  /* 0x0000000400180947 */ /* 0x000fea0003800000 */
[----:B------:R-:W1:Y:S01]  /*1af0*/  LDC R10, c[0x0][0x39c] ;  /* 0x0000e700ff0a7b82 */ /* 0x000e620000000800 */
[----:B------:R-:W2:Y:S01]  /*1b00*/  LDCU UR5, c[0x0][0x380] ;  /* 0x00007000ff0577ac */ /* 0x000ea20008000800 */
[----:B------:R-:W3:Y:S06]  /*1b10*/  LDCU.64 UR8, c[0x0][0x388] ;  /* 0x00007100ff0877ac */ /* 0x000eec0008000a00 */
[----:B------:R-:W4:Y:S01]  /*1b20*/  LDC R12, c[0x0][0x398] ;  /* 0x0000e600ff0c7b82 */ /* 0x000f220000000800 */
[----:B--2---:R-:W-:Y:S01]  /*1b30*/  VIADD R5, R14, UR5 ;  /* 0x000000050e057c36 */ /* 0x004fe20008000000 */
[----:B------:R-:W2:Y:S01]  /*1b40*/  LDCU UR5, c[0x0][0x384] ;  /* 0x00007080ff0577ac */ /* 0x000ea20008000800 */
[----:B-1----:R-:W-:-:S03]  /*1b50*/  IABS R8, R10 ;  /* 0x0000000a00087213 */ /* 0x002fc60000000000 */
[----:B------:R-:W-:Y:S01]  /*1b60*/  IABS R9, R5 ;  /* 0x0000000500097213 */ /* 0x000fe20000000000 */
[----:B------:R-:W1:Y:S01]  /*1b70*/  I2F.RP R4, R8 ;  /* 0x0000000800047306 */ /* 0x000e620000209400 */
[----:B----4-:R-:W-:-:S07]  /*1b80*/  IABS R14, R12 ;  /* 0x0000000c000e7213 */ /* 0x010fce0000000000 */
[----:B-1----:R-:W1:Y:S02]  /*1b90*/  MUFU.RCP R4, R4 ;  /* 0x0000000400047308 */ /* 0x002e640000001000 */
[----:B-1----:R-:W-:-:S06]  /*1ba0*/  VIADD R2, R4, 0xffffffe ;  /* 0x0ffffffe04027836 */ /* 0x002fcc0000000000 */
[----:B------:R1:W0:Y:S02]  /*1bb0*/  F2I.FTZ.U32.TRUNC.NTZ R3, R2 ;  /* 0x0000000200037305 */ /* 0x000224000021f000 */
[----:B-1----:R-:W-:Y:S01]  /*1bc0*/  IMAD.MOV.U32 R2, RZ, RZ, RZ ;  /* 0x000000ffff027224 */ /* 0x002fe200078e00ff */
[----:B0-----:R-:W-:-:S05]  /*1bd0*/  IADD3 R7, PT, PT, RZ, -R3, RZ ;  /* 0x80000003ff077210 */ /* 0x001fca0007ffe0ff */
[----:B------:R-:W-:-:S04]  /*1be0*/  IMAD R7, R7, R8, RZ ;  /* 0x0000000807077224 */ /* 0x000fc800078e02ff */
[----:B------:R-:W-:Y:S01]  /*1bf0*/  IMAD.HI.U32 R4, R3, R7, R2 ;  /* 0x0000000703047227 */ /* 0x000fe200078e0002 */
[----:B------:R-:W-:Y:S01]  /*1c00*/  MOV R3, R9 ;  /* 0x0000000900037202 */ /* 0x000fe20000000f00 */
[----:B------:R-:W0:Y:S04]  /*1c10*/  I2F.RP R7, R14 ;  /* 0x0000000e00077306 */ /* 0x000e280000209400 */
        /* <DEDUP_REMOVED lines=17> */
[C---:B------:R-:W-:Y:S01]  /*1d30*/  IADD3 R2, PT, PT, -R8.reuse, RZ, RZ ;  /* 0x000000ff08027210 */ /* 0x040fe20007ffe1ff */
[----:B0-----:R-:W-:Y:S02]  /*1d40*/  IMAD.MOV R9, RZ, RZ, -R3 ;  /* 0x000000ffff097224 */ /* 0x001fe400078e0a03 */
[----:B---3--:R-:W-:Y:S02]  /*1d50*/  VIADD R8, R8, UR9 ;  /* 0x0000000908087c36 */ /* 0x008fe40008000000 */
        /* <DEDUP_REMOVED lines=15> */
[----:B------:R-:W-:-:S04]  /*1e50*/  LOP3.LUT R3, R7, R12, RZ, 0x3c, !PT ;  /* 0x0000000c07037212 */ /* 0x000fc800078e3cff */
[----:B------:R-:W-:-:S07]  /*1e60*/  ISETP.GE.AND P2, PT, R3, RZ, PT ;  /* 0x000000ff0300720c */ /* 0x000fce0003f46270 */
[----:B------:R-:W-:-:S05]  /*1e70*/  @P0 IADD3 R2, PT, PT, R2, 0x1, RZ ;  /* 0x0000000102020810 */ /* 0x000fca0007ffe0ff */
[----:B------:R-:W-:Y:S02]  /*1e80*/  IMAD.MOV.U32 R5, RZ, RZ, R2 ;  /* 0x000000ffff057224 */ /* 0x000fe400078e0002 */
[----:B------:R-:W1:Y:S02]  /*1e90*/  LDC.64 R2, c[0x0][0x3a0] ;  /* 0x0000e800ff027b82 */ /* 0x000e640000000a00 */
[----:B------:R-:W-:Y:S01]  /*1ea0*/  @!P2 IMAD.MOV R5, RZ, RZ, -R5 ;  /* 0x000000ffff05a224 */ /* 0x000fe200078e0a05 */
[----:B------:R-:W-:-:S04]  /*1eb0*/  @!P1 LOP3.LUT R5, RZ, R12, RZ, 0x33, !PT ;  /* 0x0000000cff059212 */ /* 0x000fc800078e33ff */
[C---:B------:R-:W-:Y:S01]  /*1ec0*/  IADD3 R4, PT, PT, -R5.reuse, RZ, RZ ;  /* 0x000000ff05047210 */ /* 0x040fe20007ffe1ff */
[----:B0-----:R-:W-:-:S04]  /*1ed0*/  IMAD.IADD R5, R5, 0x1, R10 ;  /* 0x0000000105057824 */ /* 0x001fc800078e020a */
[----:B------:R-:W-:Y:S02]  /*1ee0*/  IMAD R4, R12, R4, R7 ;  /* 0x000000040c047224 */ /* 0x000fe400078e0207 */
[----:B------:R-:W-:-:S05]  /*1ef0*/  IMAD R7, R8, UR8, R11 ;  /* 0x0000000808077c24 */ /* 0x000fca000f8e020b */
[----:B------:R-:W-:-:S05]  /*1f00*/  IADD3 R4, PT, PT, R4, R7, RZ ;  /* 0x0000000704047210 */ /* 0x000fca0007ffe0ff */
[----:B--2---:R-:W-:-:S04]  /*1f10*/  IMAD R5, R5, UR5, R4 ;  /* 0x0000000505057c24 */ /* 0x004fc8000f8e0204 */
[----:B-1----:R-:W-:-:S06]  /*1f20*/  IMAD.WIDE R2, R5, 0x4, R2 ;  /* 0x0000000405027825 */ /* 0x002fcc00078e0202 */
[----:B------:R-:W2:Y:S02]  /*1f30*/  LDG.E R3, desc[UR6][R2.64] ;  /* 0x0000000602037981 */ /* 0x000ea4000c1e1900 */
[----:B--2--5:R-:W-:-:S07]  /*1f40*/  IMAD.IADD R6, R6, 0x1, R3 ;  /* 0x0000000106067824 */ /* 0x024fce00078e0203 */
.L_x_87:
[----:B------:R-:W-:Y:S05]  /*1f50*/  BSYNC.RECONVERGENT B1 ;  /* 0x0000000000017941 */ /* 0x000fea0003800200 */
.L_x_86:
[----:B------:R-:W1:Y:S02]  /*1f60*/  LDC.64 R2, c[0x0][0x3b0] ;  /* 0x0000ec00ff027b82 */ /* 0x000e640000000a00 */
[----:B-1----:R-:W-:-:S04]  /*1f70*/  ISETP.GE.U32.AND P0, PT, R2, 0x100, PT ;  /* 0x000001000200780c */ /* 0x002fc80003f06070 */
[----:B------:R-:W-:-:S13]  /*1f80*/  ISETP.GE.U32.AND.EX P0, PT, R3, RZ, PT, P0 ;  /* 0x000000ff0300720c */ /* 0x000fda0003f06100 */
[----:B------:R-:W-:Y:S05]  /*1f90*/  @!P0 BRA `(.L_x_94) ;  /* 0x0000000000ac8947 */ /* 0x000fea0003800000 */
[----:B------:R-:W1:Y:S01]  /*1fa0*/  S2R R8, SR_LANEID ;  /* 0x0000000000087919 */ /* 0x000e620000000000 */
[----:B------:R-:W-:Y:S01]  /*1fb0*/  ISETP.NE.AND P5, PT, R0, RZ, PT ;  /* 0x000000ff0000720c */ /* 0x000fe20003fa5270 */
        /* <DEDUP_REMOVED lines=8> */
[----:B0-----:R-:W0:Y:S01]  /*2040*/  @!P1 S2R R7, SR_CgaCtaId ;  /* 0x0000000000079919 */ /* 0x001e220000008800 */
[----:B-1----:R-:W-:Y:S02]  /*2050*/  SEL R2, R2, RZ, !P0 ;  /* 0x000000ff02027207 */ /* 0x002fe40004000000 */
[----:B------:R-:W-:Y:S02]  /*2060*/  ISETP.GT.AND P0, PT, R8, 0x1b, PT ;  /* 0x0000001b0800780c */ /* 0x000fe40003f04270 */
[----:B------:R-:W-:-:S05]  /*2070*/  IADD3 R2, PT, PT, R3, R2, RZ ;  /* 0x0000000203027210 */ /* 0x000fca0007ffe0ff */
[----:B------:R-:W1:Y:S01]  /*2080*/  SHFL.DOWN PT, R4, R2, 0x4, 0x1f ;  /* 0x08801f0002047f89 */ /* 0x000e6200000e0000 */
[----:B0-----:R-:W-:Y:S02]  /*2090*/  @!P1 LEA R7, R7, R6, 0x18 ;  /* 0x0000000607079211 */ /* 0x001fe400078ec0ff */
[----:B-1----:R-:W-:Y:S02]  /*20a0*/  SEL R5, R4, RZ, !P0 ;  /* 0x000000ff04057207 */ /* 0x002fe40004000000 */
[----:B------:R-:W-:-:S03]  /*20b0*/  ISETP.GT.AND P0, PT, R8, 0x17, PT ;  /* 0x000000170800780c */ /* 0x000fc60003f04270 */
[----:B------:R-:W-:Y:S01]  /*20c0*/  IMAD.IADD R5, R2, 0x1, R5 ;  /* 0x0000000102057824 */ /* 0x000fe200078e0205 */
[----:B------:R-:W-:-:S04]  /*20d0*/  @!P1 SHF.R.U32.HI R2, RZ, 0x3, R0 ;  /* 0x00000003ff029819 */ /* 0x000fc80000011600 */
[----:B------:R-:W0:Y:S01]  /*20e0*/  SHFL.DOWN PT, R4, R5, 0x8, 0x1f ;  /* 0x09001f0005047f89 */ /* 0x000e2200000e0000 */
[----:B------:R-:W-:-:S04]  /*20f0*/  @!P1 LOP3.LUT R2, R2, 0x7c, RZ, 0xc0, !PT ;  /* 0x0000007c02029812 */ /* 0x000fc800078ec0ff */
[----:B------:R-:W-:Y:S02]  /*2100*/  @!P1 IADD3 R2, PT, PT, R2, R7, RZ ;  /* 0x0000000702029210 */ /* 0x000fe40007ffe0ff */
[----:B0-----:R-:W-:Y:S02]  /*2110*/  SEL R4, R4, RZ, !P0 ;  /* 0x000000ff04047207 */ /* 0x001fe40004000000 */
[----:B------:R-:W-:-:S03]  /*2120*/  ISETP.GT.AND P0, PT, R8, 0xf, PT ;  /* 0x0000000f0800780c */ /* 0x000fc60003f04270 */
[----:B------:R-:W-:-:S05]  /*2130*/  IMAD.IADD R4, R5, 0x1, R4 ;  /* 0x0000000105047824 */ /* 0x000fca00078e0204 */
[----:B------:R-:W0:Y:S02]  /*2140*/  SHFL.DOWN PT, R3, R4, 0x10, 0x1f ;  /* 0x0a001f0004037f89 */ /* 0x000e2400000e0000 */
[----:B0-----:R-:W-:-:S05]  /*2150*/  SEL R3, R3, RZ, !P0 ;  /* 0x000000ff03037207 */ /* 0x001fca0004000000 */
        /* <DEDUP_REMOVED lines=9> */
[----:B--2---:R-:W1:Y:S01]  /*21f0*/  LDS.64 R2, [UR4+0x20] ;  /* 0x00002004ff027984 */ /* 0x004e620008000a00 */
[----:B0-----:R-:W-:-:S04]  /*2200*/  IADD3 R0, PT, PT, R8, R0, R5 ;  /* 0x0000000008007210 */ /* 0x001fc80007ffe005 */
[----:B------:R-:W-:-:S04]  /*2210*/  IADD3 R0, PT, PT, R10, R0, R9 ;  /* 0x000000000a007210 */ /* 0x000fc80007ffe009 */
[----:B-1----:R-:W-:-:S05]  /*2220*/  IADD3 R0, PT, PT, R2, R0, R11 ;  /* 0x0000000002007210 */ /* 0x002fca0007ffe00b */
[----:B------:R-:W-:Y:S01]  /*2230*/  IMAD.IADD R5, R0, 0x1, R3 ;  /* 0x0000000100057824 */ /* 0x000fe200078e0203 */
[----:B------:R-:W-:Y:S06]  /*2240*/  BRA `(.L_x_95) ;  /* 0x0000007400507947 */ /* 0x000fec0003800000 */
.L_x_94:
[C---:B------:R-:W-:Y:S01]  /*2250*/  LOP3.LUT R4, R0.reuse, 0x3e0, RZ, 0xc0, !PT ;  /* 0x000003e000047812 */ /* 0x040fe200078ec0ff */
[----:B------:R-:W1:Y:S01]  /*2260*/  S2R R12, SR_LANEID ;  /* 0x00000000000c7919 */ /* 0x000e620000000000 */
[----:B------:R-:W-:Y:S02]  /*2270*/  ISETP.NE.AND P5, PT, R0, RZ, PT ;  /* 0x000000ff0000720c */ /* 0x000fe40003fa5270 */
[----:B0-----:R-:W-:Y:S02]  /*2280*/  LOP3.LUT R7, RZ, R4, RZ, 0x33, !PT ;  /* 0x00000004ff077212 */ /* 0x001fe400078e33ff */
[----:B------:R-:W-:-:S03]  /*2290*/  IADD3 R5, PT, PT, R4, 0x20, RZ ;  /* 0x0000002004057810 */ /* 0x000fc60007ffe0ff */
[----:B------:R-:W-:Y:S01]  /*22a0*/  IMAD.IADD R7, R7, 0x1, R2 ;  /* 0x0000000107077824 */ /* 0x000fe200078e0202 */
[----:B------:R-:W-:-:S04]  /*22b0*/  ISETP.GT.U32.AND P0, PT, R5, R2, PT ;  /* 0x000000020500720c */ /* 0x000fc80003f04070 */
[----:B------:R-:W-:-:S05]  /*22c0*/  SEL R7, R7, 0x1f, P0 ;  /* 0x0000001f07077807 */ /* 0x000fca0000000000 */
[----:B-----5:R-:W0:Y:S01]  /*22d0*/  SHFL.DOWN PT, R4, R6, 0x1, R7 ;  /* 0x0820000006047989 */ /* 0x020e2200000e0007 */
[CC--:B-1----:R-:W-:Y:S01]  /*22e0*/  ISETP.GE.AND P0, PT, R12.reuse, R7.reuse, PT ;  /* 0x000000070c00720c */ /* 0x0c2fe20003f06270 */
[C---:B------:R-:W-:Y:S01]  /*22f0*/  VIADD R10, R12.reuse, 0x4 ;  /* 0x000000040c0a7836 */ /* 0x040fe20000000000 */
[C---:B------:R-:W-:Y:S02]  /*2300*/  IADD3 R8, PT, PT, R12.reuse, 0x2, RZ ;  /* 0x000000020c087810 */ /* 0x040fe40007ffe0ff */
[----:B------:R-:W-:Y:S02]  /*2310*/  ISETP.NE.AND P1, PT, R12, RZ, PT ;  /* 0x000000ff0c00720c */ /* 0x000fe40003f25270 */
[----:B0-----:R-:W-:Y:S02]  /*2320*/  SEL R5, R4, RZ, !P0 ;  /* 0x000000ff04057207 */ /* 0x001fe40004000000 */
[----:B------:R-:W-:-:S03]  /*2330*/  ISETP.GT.AND P0, PT, R8, R7, PT ;  /* 0x000000070800720c */ /* 0x000fc60003f04270 */
[----:B------:R-:W-:-:S06]  /*2340*/  IMAD.IADD R4, R5, 0x1, R6 ;  /* 0x0000000105047824 */ /* 0x000fcc00078e0206 */
[----:B------:R-:W0:Y:S01]  /*2350*/  @!P1 S2R R11, SR_CgaCtaId ;  /* 0x00000000000b9919 */ /* 0x000e220000008800 */
[----:B------:R-:W-:Y:S01]  /*2360*/  @!P1 SHF.R.U32.HI R9, RZ, 0x3, R0 ;  /* 0x00000003ff099819 */ /* 0x000fe20000011600 */
[----:B------:R-:W1:Y:S03]  /*2370*/  SHFL.DOWN PT, R5, R4, 0x2, R7 ;  /* 0x0840000004057989 */ /* 0x000e6600000e0007 */
[----:B------:R-:W-:Y:S02]  /*2380*/  @!P1 LOP3.LUT R9, R9, 0x7c, RZ, 0xc0, !PT ;  /* 0x0000007c09099812 */ /* 0x000fe400078ec0ff */
[----:B-1----:R-:W-:Y:S02]  /*2390*/  SEL R5, R5, RZ, !P0 ;  /* 0x000000ff05057207 */ /* 0x002fe40004000000 */
[----:B------:R-:W-:Y:S02]  /*23a0*/  ISETP.GT.AND P0, PT, R10, R7, PT ;  /* 0x000000070a00720c */ /* 0x000fe40003f04270 */
[----:B------:R-:W-:Y:S01]  /*23b0*/  @!P1 MOV R10, 0x400 ;  /* 0x00000400000a9802 */ /* 0x000fe20000000f00 */
[----:B------:R-:W-:-:S02]  /*23c0*/  IMAD.IADD R8, R4, 0x1, R5 ;  /* 0x0000000104087824 */ /* 0x000fc400078e0205 */
[----:B------:R-:W-:Y:S01]  /*23d0*/  VIADD R4, R12, 0x8 ;  /* 0x000000080c047836 */ /* 0x000fe20000000000 */
[----:B0-----:R-:W-:Y:S02]  /*23e0*/  @!P1 LEA R10, R11, R10, 0x18 ;  /* 0x0000000a0b0a9211 */ /* 0x001fe400078ec0ff */
[----:B------:R-:W0:Y:S03]  /*23f0*/  SHFL.DOWN PT, R5, R8, 0x4, R7 ;  /* 0x0880000008057989 */ /* 0x000e2600000e0007 */
[----:B------:R-:W-:Y:S01]  /*2400*/  @!P1 IMAD.IADD R10, R9, 0x1, R10 ;  /* 0x00000001090a9824 */ /* 0x000fe200078e020a */
[----:B0-----:R-:W-:Y:S02]  /*2410*/  SEL R5, R5, RZ, !P0 ;  /* 0x000000ff05057207 */ /* 0x001fe40004000000 */
[----:B------:R-:W-:Y:S02]  /*2420*/  ISETP.GT.AND P0, PT, R4, R7, PT ;  /* 0x000000070400720c */ /* 0x000fe40003f04270 */
[----:B------:R-:W-:-:S02]  /*2430*/  IADD3 R6, PT, PT, R8, R5, RZ ;  /* 0x0000000508067210 */ /* 0x000fc40007ffe0ff */
[----:B------:R-:W-:-:S03]  /*2440*/  IADD3 R8, PT, PT, R12, 0x10, RZ ;  /* 0x000000100c087810 */ /* 0x000fc60007ffe0ff */
[----:B------:R-:W0:Y:S02]  /*2450*/  SHFL.DOWN PT, R5, R6, 0x8, R7 ;  /* 0x0900000006057989 */ /* 0x000e2400000e0007 */
[----:B0-----:R-:W-:Y:S02]  /*2460*/  SEL R5, R5, RZ, !P0 ;  /* 0x000000ff05057207 */ /* 0x001fe40004000000 */
[----:B------:R-:W-:-:S03]  /*2470*/  ISETP.GT.AND P0, PT, R8, R7, PT ;  /* 0x000000070800720c */ /* 0x000fc60003f04270 */
[----:B------:R-:W-:-:S05]  /*2480*/  IMAD.IADD R4, R6, 0x1, R5 ;  /* 0x0000000106047824 */ /* 0x000fca00078e0205 */
[----:B------:R-:W0:Y:S02]  /*2490*/  SHFL.DOWN PT, R5, R4, 0x10, R7 ;  /* 0x0a00000004057989 */ /* 0x000e2400000e0007 */
[----:B0-----:R-:W-:-:S05]  /*24a0*/  SEL R5, R5, RZ, !P0 ;  /* 0x000000ff05057207 */ /* 0x001fca0004000000 */
[----:B------:R-:W-:-:S05]  /*24b0*/  IMAD.IADD R5, R4, 0x1, R5 ;  /* 0x0000000104057824 */ /* 0x000fca00078e0205 */
[----:B------:R1:W-:Y:S01]  /*24c0*/  @!P1 STS [R10+0x8], R5 ;  /* 0x000008050a009388 */ /* 0x0003e20000000800 */
[----:B------:R-:W-:Y:S06]  /*24d0*/  BAR.SYNC.DEFER_BLOCKING 0x0 ;  /* 0x0000000000007b1d */ /* 0x000fec0000010000 */
[----:B------:R-:W-:Y:S05]  /*24e0*/  @P5 BRA `(.L_x_95) ;  /* 0x0000007000a85947 */ /* 0x000fea0003800000 */
[----:B------:R-:W0:Y:S01]  /*24f0*/  S2UR UR5, SR_CgaCtaId ;  /* 0x00000000000579c3 */ /* 0x000e220000008800 */
[----:B------:R-:W-:Y:S01]  /*2500*/  UMOV UR4, 0x400 ;  /* 0x0000040000047882 */ /* 0x000fe20000000000 */
[C---:B------:R-:W-:Y:S02]  /*2510*/  ISETP.GT.U32.AND P0, PT, R2.reuse, 0x40, PT ;  /* 0x000000400200780c */ /* 0x040fe40003f04070 */
[C---:B------:R-:W-:Y:S02]  /*2520*/  ISETP.GT.U32.AND P6, PT, R2.reuse, 0x20, PT ;  /* 0x000000200200780c */ /* 0x040fe40003fc4070 */
[C---:B------:R-:W-:Y:S02]  /*2530*/  ISETP.GT.U32.AND P4, PT, R2.reuse, 0x60, PT ;  /* 0x000000600200780c */ /* 0x040fe40003f84070 */
[----:B------:R-:W-:Y:S02]  /*2540*/  ISETP.GT.U32.AND P2, PT, R2, 0x80, PT ;  /* 0x000000800200780c */ /* 0x000fe40003f44070 */
[----:B------:R-:W-:-:S02]  /*2550*/  ISETP.GT.U32.AND.EX P0, PT, R3, RZ, PT, P0 ;  /* 0x000000ff0300720c */ /* 0x000fc40003f04100 */
[C---:B------:R-:W-:Y:S02]  /*2560*/  ISETP.GT.U32.AND.EX P6, PT, R3.reuse, RZ, PT, P6 ;  /* 0x000000ff0300720c */ /* 0x040fe40003fc4160 */
[C---:B------:R-:W-:Y:S02]  /*2570*/  ISETP.GT.U32.AND P3, PT, R2.reuse, 0xa0, PT ;  /* 0x000000a00200780c */ /* 0x040fe40003f64070 */
[----:B------:R-:W-:Y:S02]  /*2580*/  ISETP.GT.U32.AND P1, PT, R2, 0xc0, PT ;  /* 0x000000c00200780c */ /* 0x000fe40003f24070 */
[C---:B------:R-:W-:Y:S02]  /*2590*/  ISETP.GT.U32.AND.EX P4, PT, R3.reuse, RZ, PT, P4 ;  /* 0x000000ff0300720c */ /* 0x040fe40003f84140 */
[C---:B------:R-:W-:Y:S02]  /*25a0*/  ISETP.GT.U32.AND.EX P2, PT, R3.reuse, RZ, PT, P2 ;  /* 0x000000ff0300720c */ /* 0x040fe40003f44120 */
[C---:B------:R-:W-:Y:S01]  /*25b0*/  ISETP.GT.U32.AND.EX P3, PT, R3.reuse, RZ, PT, P3 ;  /* 0x000000ff0300720c */ /* 0x040fe20003f64130 */
[----:B0-----:R-:W-:Y:S01]  /*25c0*/  ULEA UR4, UR5, UR4, 0x18 ;  /* 0x0000000405047291 */ /* 0x001fe2000f8ec0ff */
[----:B------:R-:W-:-:S08]  /*25d0*/  ISETP.GT.U32.AND.EX P1, PT, R3, RZ, PT, P1 ;  /* 0x000000ff0300720c */ /* 0x000fd00003f24110 */
[----:B-1----:R-:W0:Y:S04]  /*25e0*/  LDS.128 R8, [UR4+0x10] ;  /* 0x00001004ff087984 */ /* 0x002e280008000c00 */
[----:B------:R-:W1:Y:S04]  /*25f0*/  LDS R0, [UR4+0xc] ;  /* 0x00000c04ff007984 */ /* 0x000e680008000800 */
[----:B------:R-:W2:Y:S01]  /*2600*/  LDS.64 R6, [UR4+0x20] ;  /* 0x00002004ff067984 */ /* 0x000ea20008000a00 */
[----:B0-----:R-:W-:Y:S02]  /*2610*/  SEL R8, R8, RZ, P0 ;  /* 0x000000ff08087207 */ /* 0x001fe40000000000 */
[----:B------:R-:W-:-:S02]  /*2620*/  ISETP.GT.U32.AND P0, PT, R2, 0xe0, PT ;  /* 0x000000e00200780c */ /* 0x000fc40003f04070 */
[----:B-1----:R-:W-:Y:S02]  /*2630*/  SEL R0, R0, RZ, P6 ;  /* 0x000000ff00007207 */ /* 0x002fe40003000000 */
[----:B------:R-:W-:Y:S02]  /*2640*/  SEL R9, R9, RZ, P4 ;  /* 0x000000ff09097207 */ /* 0x000fe40002000000 */
[----:B------:R-:W-:Y:S02]  /*2650*/  IADD3 R0, PT, PT, R8, R0, R5 ;  /* 0x0000000008007210 */ /* 0x000fe40007ffe005 */
[----:B------:R-:W-:Y:S02]  /*2660*/  SEL R10, R10, RZ, P2 ;  /* 0x000000ff0a0a7207 */ /* 0x000fe40001000000 */
[----:B------:R-:W-:Y:S02]  /*2670*/  ISETP.GT.U32.AND.EX P0, PT, R3, RZ, PT, P0 ;  /* 0x000000ff0300720c */ /* 0x000fe40003f04100 */
[----:B------:R-:W-:-:S02]  /*2680*/  SEL R11, R11, RZ, P3 ;  /* 0x000000ff0b0b7207 */ /* 0x000fc40001800000 */
[----:B------:R-:W-:Y:S02]  /*2690*/  IADD3 R0, PT, PT, R10, R0, R9 ;  /* 0x000000000a007210 */ /* 0x000fe40007ffe009 */
[----:B--2---:R-:W-:Y:S02]  /*26a0*/  SEL R6, R6, RZ, P1 ;  /* 0x000000ff06067207 */ /* 0x004fe40000800000 */
[----:B------:R-:W-:Y:S02]  /*26b0*/  SEL R7, R7, RZ, P0 ;  /* 0x000000ff07077207 */ /* 0x000fe40000000000 */
[----:B------:R-:W-:-:S04]  /*26c0*/  IADD3 R0, PT, PT, R6, R0, R11 ;  /* 0x0000000006007210 */ /* 0x000fc80007ffe00b */
[----:B------:R-:W-:Y:S01]  /*26d0*/  IADD3 R5, PT, PT, R0, R7, RZ ;  /* 0x0000000700057210 */ /* 0x000fe20007ffe0ff */
[----:B------:R-:W-:Y:S06]  /*26e0*/  BRA `(.L_x_95) ;  /* 0x0000007000287947 */ /* 0x000fec0003800000 */
.L_x_83:
[----:B------:R-:W0:Y:S01]  /*26f0*/  LDCU UR8, c[0x0][0x39c] ;  /* 0x00007380ff0877ac */ /* 0x000e220008000800 */
[----:B------:R-:W1:Y:S01]  /*2700*/  S2R R18, SR_TID.X ;  /* 0x0000000000127919 */ /* 0x000e620000002100 */
[----:B------:R-:W-:Y:S02]  /*2710*/  HFMA2 R2, -RZ, RZ, 0, 0 ;  /* 0x00000000ff027431 */ /* 0x000fe400000001ff */
[----:B------:R-:W-:Y:S01]  /*2720*/  IMAD.MOV.U32 R24, RZ, RZ, RZ ;  /* 0x000000ffff187224 */ /* 0x000fe200078e00ff */
[----:B------:R-:W2:Y:S01]  /*2730*/  LDCU.64 UR10, c[0x0][0x388] ;  /* 0x00007100ff0a77ac */ /* 0x000ea20008000a00 */
[----:B0-----:R-:W-:Y:S01]  /*2740*/  IMAD.U32 R16, RZ, RZ, UR8 ;  /* 0x00000008ff107e24 */ /* 0x001fe2000f8e00ff */
[----:B------:R-:W1:Y:S04]  /*2750*/  LDCU UR8, c[0x0][0x380] ;  /* 0x00007000ff0877ac */ /* 0x000e680008000800 */
[----:B------:R-:W-:-:S04]  /*2760*/  IABS R17, R16 ;  /* 0x0000001000117213 */ /* 0x000fc80000000000 */
[----:B------:R-:W0:Y:S01]  /*2770*/  I2F.RP R0, R17 ;  /* 0x0000001100007306 */ /* 0x000e220000209400 */
[----:B------:R-:W-:Y:S02]  /*2780*/  MOV R20, R17 ;  /* 0x0000001100147202 */ /* 0x000fe40000000f00 */
[----:B-1----:R-:W-:Y:S01]  /*2790*/  IADD3 R21, PT, PT, R18, UR8, RZ ;  /* 0x0000000812157c10 */ /* 0x002fe2000fffe0ff */
[----:B------:R-:W1:Y:S03]  /*27a0*/  LDCU UR8, c[0x0][0x398] ;  /* 0x00007300ff0877ac */ /* 0x000e660008000800 */
[C---:B------:R-:W-:Y:S01]  /*27b0*/  IADD3 R13, PT, PT, R21.reuse, 0x300, RZ ;  /* 0x00000300150d7810 */ /* 0x040fe20007ffe0ff */
[----:B0-----:R-:W0:Y:S01]  /*27c0*/  MUFU.RCP R0, R0 ;  /* 0x0000000000007308 */ /* 0x001e220000001000 */
[C---:B------:R-:W-:Y:S01]  /*27d0*/  VIADD R41, R21.reuse, 0x200 ;  /* 0x0000020015297836 */ /* 0x040fe20000000000 */
[C---:B------:R-:W-:Y:S01]  /*27e0*/  IADD3 R69, PT, PT, R21.reuse, 0x600, RZ ;  /* 0x0000060015457810 */ /* 0x040fe20007ffe0ff */
[C---:B------:R-:W-:Y:S01]  /*27f0*/  VIADD R71, R21.reuse, 0x400 ;  /* 0x0000040015477836 */ /* 0x040fe20000000000 */
[C---:B------:R-:W-:Y:S01]  /*2800*/  IADD3 R77, PT, PT, R21.reuse, 0xb00, RZ ;  /* 0x00000b00154d7810 */ /* 0x040fe20007ffe0ff */
[C---:B------:R-:W-:Y:S01]  /*2810*/  VIADD R67, R21.reuse, 0x500 ;  /* 0x0000050015437836 */ /* 0x040fe20000000000 */
[----:B------:R-:W-:Y:S01]  /*2820*/  IABS R22, R69 ;  /* 0x0000004500167213 */ /* 0x000fe20000000000 */
[C---:B------:R-:W-:Y:S01]  /*2830*/  VIADD R23, R21.reuse, 0x100 ;  /* 0x0000010015177836 */ /* 0x040fe20000000000 */
[----:B------:R-:W-:Y:S01]  /*2840*/  IABS R8, R71 ;  /* 0x0000004700087213 */ /* 0x000fe20000000000 */
[C---:B------:R-:W-:Y:S01]  /*2850*/  VIADD R15, R21.reuse, 0x800 ;  /* 0x00000800150f7836 */ /* 0x040fe20000000000 */
[----:B------:R-:W-:Y:S01]  /*2860*/  IABS R14, R67 ;  /* 0x00000043000e7213 */ /* 0x000fe20000000000 */
[----:B------:R-:W-:-:S02]  /*2870*/  VIADD R59, R21, 0xc00 ;  /* 0x00000c00153b7836 */ /* 0x000fc40000000000 */
[C---:B------:R-:W-:Y:S02]  /*2880*/  VIADD R61, R21.reuse, 0xd00 ;  /* 0x00000d00153d7836 */ /* 0x040fe40000000000 */
[C---:B------:R-:W-:Y:S02]  /*2890*/  VIADD R63, R21.reuse, 0xe00 ;  /* 0x00000e00153f7836 */ /* 0x040fe40000000000 */
[----:B0-----:R-:W-:Y:S01]  /*28a0*/  VIADD R19, R0, 0xffffffe ;  /* 0x0ffffffe00137836 */ /* 0x001fe20000000000 */
[----:B------:R-:W-:Y:S01]  /*28b0*/  IABS R0, R41 ;  /* 0x0000002900007213 */ /* 0x000fe20000000000 */
[----:B------:R-:W-:Y:S01]  /*28c0*/  VIADD R65, R21, 0xf00 ;  /* 0x00000f0015417836 */ /* 0x000fe20000000000 */
[----:B------:R-:W-:-:S03]  /*28d0*/  IABS R30, R63 ;  /* 0x0000003f001e7213 */ /* 0x000fc60000000000 */
[----:B------:R-:W0:Y:S02]  /*28e0*/  F2I.FTZ.U32.TRUNC.NTZ R19, R19 ;  /* 0x0000001300137305 */ /* 0x000e24000021f000 */
[--C-:B0-----:R-:W-:Y:S01]  /*28f0*/  IMAD.MOV R4, RZ, RZ, -R19.reuse ;  /* 0x000000ffff047224 */ /* 0x101fe200078e0a13 */
[----:B------:R-:W-:Y:S01]  /*2900*/  IADD3 R28, PT, PT, RZ, -R19, RZ ;  /* 0x80000013ff1c7210 */ /* 0x000fe20007ffe0ff */
[--C-:B------:R-:W-:Y:S02]  /*2910*/  IMAD.MOV.U32 R3, RZ, RZ, R19.reuse ;  /* 0x000000ffff037224 */ /* 0x100fe400078e0013 */
[----:B------:R-:W-:Y:S02]  /*2920*/  IMAD R4, R4, R17, RZ ;  /* 0x0000001104047224 */ /* 0x000fe400078e02ff */
[----:B------:R-:W-:Y:S02]  /*2930*/  IMAD.MOV R6, RZ, RZ, -R19 ;  /* 0x000000ffff067224 */ /* 0x000fe400078e0a13 */
[----:B------:R-:W-:Y:S01]  /*2940*/  IMAD.HI.U32 R3, R19, R4, R2 ;  /* 0x0000000413037227 */ /* 0x000fe200078e0002 */
[----:B------:R-:W-:-:S03]  /*2950*/  LOP3.LUT R2, R21, R16, RZ, 0x3c, !PT ;  /* 0x0000001015027212 */ /* 0x000fc600078e3cff */
[----:B------:R-:W-:Y:S01]  /*2960*/  IMAD R6, R6, R17, RZ ;  /* 0x0000001106067224 */ /* 0x000fe200078e02ff */
[----:B------:R-:W-:Y:S01]  /*2970*/  ISETP.GE.AND P3, PT, R2, RZ, PT ;  /* 0x000000ff0200720c */ /* 0x000fe20003f66270 */
[----:B------:R-:W-:Y:S01]  /*2980*/  IMAD.HI.U32 R4, R3, R0, RZ ;  /* 0x0000000003047227 */ /* 0x000fe200078e00ff */
[-C--:B------:R-:W-:Y:S02]  /*2990*/  LOP3.LUT R3, R13, R16.reuse, RZ, 0x3c, !PT ;  /* 0x000000100d037212 */ /* 0x080fe400078e3cff */
[----:B------:R-:W-:Y:S01]  /*29a0*/  LOP3.LUT R2, R41, R16, RZ, 0x3c, !PT ;  /* 0x0000001029027212 */ /* 0x000fe200078e3cff */
[----:B------:R-:W-:Y:S01]  /*29b0*/  IMAD.MOV R5, RZ, RZ, -R4 ;  /* 0x000000ffff057224 */ /* 0x000fe200078e0a04 */
[----:B------:R-:W-:Y:S01]  /*29c0*/  ISETP.GE.AND P2, PT, R3, RZ, PT ;  /* 0x000000ff0300720c */ /* 0x000fe20003f46270 */
[--C-:B------:R-:W-:Y:S01]  /*29d0*/  IMAD.MOV R12, RZ, RZ, -R19.reuse ;  /* 0x000000ffff0c7224 */ /* 0x100fe200078e0a13 */
[----:B------:R-:W-:Y:S01]  /*29e0*/  ISETP.GE.AND P4, PT, R2, RZ, PT ;  /* 0x000000ff0200720c */ /* 0x000fe20003f86270 */
[----:B------:R-:W-:Y:S01]  /*29f0*/  IMAD.MOV.U32 R2, RZ, RZ, RZ ;  /* 0x000000ffff027224 */ /* 0x000fe200078e00ff */
[----:B------:R-:W-:Y:S01]  /*2a00*/  MOV R3, R19 ;  /* 0x0000001300037202 */ /* 0x000fe20000000f00 */
[----:B------:R-:W-:Y:S01]  /*2a10*/  IMAD R5, R17, R5, R0 ;  /* 0x0000000511057224 */ /* 0x000fe200078e0200 */
[----:B------:R-:W-:Y:S01]  /*2a20*/  IABS R0, R13 ;  /* 0x0000000d00007213 */ /* 0x000fe20000000000 */
[----:B------:R-:W-:-:S02]  /*2a30*/  IMAD.MOV R10, RZ, RZ, -R19 ;  /* 0x000000ffff0a7224 */ /* 0x000fc400078e0a13 */
[----:B------:R-:W-:Y:S01]  /*2a40*/  IMAD.HI.U32 R3, R19, R6, R2 ;  /* 0x0000000613037227 */ /* 0x000fe200078e0002 */
[----:B------:R-:W-:Y:S02]  /*2a50*/  LOP3.LUT R6, R71, R16, RZ, 0x3c, !PT ;  /* 0x0000001047067212 */ /* 0x000fe400078e3cff */
[----:B------:R-:W-:Y:S01]  /*2a60*/  ISETP.GT.U32.AND P5, PT, R20, R5, PT ;  /* 0x000000051400720c */ /* 0x000fe20003fa4070 */
[----:B------:R-:W-:Y:S01]  /*2a70*/  IMAD.MOV R2, RZ, RZ, -R19 ;  /* 0x000000ffff027224 */ /* 0x000fe200078e0a13 */
[----:B------:R-:W-:Y:S01]  /*2a80*/  ISETP.GE.AND P0, PT, R6, RZ, PT ;  /* 0x000000ff0600720c */ /* 0x000fe20003f06270 */
[----:B------:R-:W-:Y:S01]  /*2a90*/  IMAD.HI.U32 R6, R3, R0, RZ ;  /* 0x0000000003067227 */ /* 0x000fe200078e00ff */
[----:B------:R-:W-:-:S03]  /*2aa0*/  MOV R3, R19 ;  /* 0x0000001300037202 */ /* 0x000fc60000000f00 */
[-C--:B------:R-:W-:Y:S02]  /*2ab0*/  IMAD R7, R2, R17.reuse, RZ ;  /* 0x0000001102077224 */ /* 0x080fe400078e02ff */
[----:B------:R-:W-:Y:S02]  /*2ac0*/  IMAD.MOV.U32 R2, RZ, RZ, RZ ;  /* 0x000000ffff027224 */ /* 0x000fe400078e00ff */
[----:B------:R-:W-:Y:S02]  /*2ad0*/  IMAD R10, R10, R17, RZ ;  /* 0x000000110a0a7224 */ /* 0x000fe400078e02ff */
[----:B------:R-:W-:Y:S01]  /*2ae0*/  IMAD.HI.U32 R9, R19, R7, R2 ;  /* 0x0000000713097227 */ /* 0x000fe200078e0002 */
[----:B------:R-:W-:-:S03]  /*2af0*/  @!P5 IADD3 R5, PT, PT, R5, -R17, RZ ;  /* 0x800000110505d210 */ /* 0x000fc60007ffe0ff */
[----:B------:R-:W-:Y:S01]  /*2b00*/  IMAD.MOV R7, RZ, RZ, -R6 ;  /* 0x000000ffff077224 */ /* 0x000fe200078e0a06 */
[----:B------:R-:W-:Y:S01]  /*2b10*/  ISETP.GE.U32.AND P6, PT, R5, R20, PT ;  /* 0x000000140500720c */ /* 0x000fe20003fc6070 */
[----:B------:R-:W-:-:S04]  /*2b20*/  IMAD.HI.U32 R11, R19, R10, R2 ;  /* 0x0000000a130b7227 */ /* 0x000fc800078e0002 */
[----:B------:R-:W-:Y:S02]  /*2b30*/  IMAD R7, R17, R7, R0 ;  /* 0x0000000711077224 */ /* 0x000fe400078e0200 */
[----:B------:R-:W-:Y:S02]  /*2b40*/  IMAD.MOV.U32 R0, RZ, RZ, R12 ;  /* 0x000000ffff007224 */ /* 0x000fe400078e000c */
[----:B------:R-:W-:Y:S01]  /*2b50*/  IMAD.HI.U32 R12, R9, R8, RZ ;  /* 0x00000008090c7227 */ /* 0x000fe200078e00ff */
[----:B------:R-:W-:-:S03]  /*2b60*/  ISETP.GT.U32.AND P1, PT, R20, R7, PT ;  /* 0x000000071400720c */ /* 0x000fc60003f24070 */
[----:B------:R-:W-:Y:S02]  /*2b70*/  IMAD.MOV R5, RZ, RZ, -R12 ;  /* 0x000000ffff057224 */ /* 0x000fe400078e0a0c */
[----:B------:R-:W-:Y:S02]  /*2b80*/  IMAD R0, R0, R17, RZ ;  /* 0x0000001100007224 */ /* 0x000fe400078e02ff */
[----:B------:R-:W-:Y:S02]  /*2b90*/  IMAD R5, R17, R5, R8 ;  /* 0x0000000511057224 */ /* 0x000fe400078e0208 */
[----:B------:R-:W-:Y:S02]  /*2ba0*/  @!P5 VIADD R4, R4, 0x1 ;  /* 0x000000010404d836 */ /* 0x000fe40000000000 */
[----:B------:R-:W-:Y:S01]  /*2bb0*/  IMAD.HI.U32 R3, R19, R0, R2 ;  /* 0x0000000013037227 */ /* 0x000fe200078e0002 */
[----:B------:R-:W-:Y:S02]  /*2bc0*/  ISETP.GT.U32.AND P5, PT, R20, R5, PT ;  /* 0x000000051400720c */ /* 0x000fe40003fa4070 */
[----:B------:R-:W-:Y:S01]  /*2bd0*/  @!P1 IADD3 R7, PT, PT, R7, -R17, RZ ;  /* 0x8000001107079210 */ /* 0x000fe20007ffe0ff */
[----:B------:R-:W-:Y:S01]  /*2be0*/  @P6 VIADD R4, R4, 0x1 ;  /* 0x0000000104046836 */ /* 0x000fe20000000000 */
[----:B------:R-:W-:Y:S01]  /*2bf0*/  LOP3.LUT R2, R67, R16, RZ, 0x3c, !PT ;  /* 0x0000001043027212 */ /* 0x000fe200078e3cff */
[----:B------:R-:W-:Y:S01]  /*2c00*/  IMAD.HI.U32 R8, R11, R14, RZ ;  /* 0x0000000e0b087227 */ /* 0x000fe200078e00ff */
[----:B------:R-:W-:-:S03]  /*2c10*/  ISETP.GE.U32.AND P6, PT, R7, R20, PT ;  /* 0x000000140700720c */ /* 0x000fc60003fc6070 */
[----:B------:R-:W-:Y:S01]  /*2c20*/  @!P1 VIADD R6, R6, 0x1 ;  /* 0x0000000106069836 */ /* 0x000fe20000000000 */
[----:B------:R-:W-:Y:S01]  /*2c30*/  ISETP.GE.AND P1, PT, R2, RZ, PT ;  /* 0x000000ff0200720c */ /* 0x000fe20003f26270 */
[----:B------:R-:W-:Y:S02]  /*2c40*/  HFMA2 R2, -RZ, RZ, 0, 0 ;  /* 0x00000000ff027431 */ /* 0x000fe400000001ff */
[----:B------:R-:W-:Y:S01]  /*2c50*/  IMAD R0, R19, R17, RZ ;  /* 0x0000001113007224 */ /* 0x000fe200078e02ff */
[----:B------:R-:W-:Y:S01]  /*2c60*/  IADD3 R7, PT, PT, -R8, RZ, RZ ;  /* 0x000000ff08077210 */ /* 0x000fe20007ffe1ff */
[----:B------:R-:W-:-:S04]  /*2c70*/  IMAD.HI.U32 R10, R3, R22, RZ ;  /* 0x00000016030a7227 */ /* 0x000fc800078e00ff */
[----:B------:R-:W-:Y:S01]  /*2c80*/  IMAD.MOV R0, RZ, RZ, -R0 ;  /* 0x000000ffff007224 */ /* 0x000fe200078e0a00 */
[----:B------:R-:W-:Y:S01]  /*2c90*/  @P6 IADD3 R6, PT, PT, R6, 0x1, RZ ;  /* 0x0000000106066810 */ /* 0x000fe20007ffe0ff */
[----:B------:R-:W-:Y:S02]  /*2ca0*/  IMAD.MOV.U32 R3, RZ, RZ, R19 ;  /* 0x000000ffff037224 */ /* 0x000fe400078e0013 */
[----:B------:R-:W-:Y:S01]  /*2cb0*/  @!P5 IMAD.IADD R5, R5, 0x1, -R17 ;  /* 0x000000010505d824 */ /* 0x000fe200078e0a11 */
[----:B------:R-:W-:Y:S01]  /*2cc0*/  @!P2 IADD3 R6, PT, PT, -R6, RZ, RZ ;  /* 0x000000ff0606a210 */ /* 0x000fe20007ffe1ff */
[----:B------:R-:W-:Y:S01]  /*2cd0*/  IMAD R7, R17, R7, R14 ;  /* 0x0000000711077224 */ /* 0x000fe200078e020e */
[----:B------:R-:W-:Y:S01]  /*2ce0*/  IABS R14, R15 ;  /* 0x0000000f000e7213 */ /* 0x000fe20000000000 */
[----:B------:R-:W-:Y:S01]  /*2cf0*/  IMAD.MOV R9, RZ, RZ, -R10 ;  /* 0x000000ffff097224 */ /* 0x000fe200078e0a0a */
[----:B------:R-:W-:Y:S01]  /*2d00*/  ISETP.GE.U32.AND P6, PT, R5, R20, PT ;  /* 0x000000140500720c */ /* 0x000fe20003fc6070 */
[----:B------:R-:W-:Y:S01]  /*2d10*/  IMAD.HI.U32 R0, R19, R0, R2 ;  /* 0x0000000013007227 */ /* 0x000fe200078e0002 */
[----:B------:R-:W-:-:S02]  /*2d20*/  LOP3.LUT R3, R69, R16, RZ, 0x3c, !PT ;  /* 0x0000001045037212 */ /* 0x000fc400078e3cff */
[----:B------:R-:W-:Y:S01]  /*2d30*/  IABS R5, R21 ;  /* 0x0000001500057213 */ /* 0x000fe20000000000 */
[----:B------:R-:W-:Y:S01]  /*2d40*/  @!P4 IMAD.MOV R4, RZ, RZ, -R4 ;  /* 0x000000ffff04c224 */ /* 0x000fe200078e0a04 */
[----:B------:R-:W-:Y:S01]  /*2d50*/  ISETP.GT.U32.AND P4, PT, R20, R7, PT ;  /* 0x000000071400720c */ /* 0x000fe20003f84070 */
[----:B------:R-:W-:Y:S02]  /*2d60*/  IMAD.MOV R2, RZ, RZ, -R19 ;  /* 0x000000ffff027224 */ /* 0x000fe400078e0a13 */
[----:B------:R-:W-:Y:S02]  /*2d70*/  IMAD R9, R17, R9, R22 ;  /* 0x0000000911097224 */ /* 0x000fe400078e0216 */
[----:B------:R-:W-:Y:S01]  /*2d80*/  @!P5 VIADD R12, R12, 0x1 ;  /* 0x000000010c0cd836 */ /* 0x000fe20000000000 */
[----:B------:R-:W-:Y:S01]  /*2d90*/  ISETP.GE.AND P5, PT, R3, RZ, PT ;  /* 0x000000ff0300720c */ /* 0x000fe20003fa6270 */
[----:B------:R-:W-:Y:S01]  /*2da0*/  IMAD R11, R2, R17, RZ ;  /* 0x00000011020b7224 */ /* 0x000fe200078e02ff */
[----:B------:R-:W-:Y:S01]  /*2db0*/  MOV R3, R19 ;  /* 0x0000001300037202 */ /* 0x000fe20000000f00 */
[----:B------:R-:W-:Y:S01]  /*2dc0*/  IMAD.HI.U32 R22, R0, R5, RZ ;  /* 0x0000000500167227 */ /* 0x000fe200078e00ff */
[----:B------:R-:W-:-:S03]  /*2dd0*/  ISETP.GT.U32.AND P2, PT, R20, R9, PT ;  /* 0x000000091400720c */ /* 0x000fc60003f44070 */
[----:B------:R-:W-:Y:S02]  /*2de0*/  IMAD.MOV.U32 R2, RZ, RZ, RZ ;  /* 0x000000ffff027224 */ /* 0x000fe400078e00ff */
[----:B------:R-:W-:Y:S02]  /*2df0*/  @!P4 IMAD.IADD R7, R7, 0x1, -R17 ;  /* 0x000000010707c824 */ /* 0x000fe400078e0a11 */
[----:B------:R-:W-:Y:S01]  /*2e00*/  IMAD.HI.U32 R3, R19, R11, R2 ;  /* 0x0000000b13037227 */ /* 0x000fe200078e0002 */
[----:B------:R-:W-:-:S03]  /*2e10*/  IADD3 R2, PT, PT, -R22, RZ, RZ ;  /* 0x000000ff16027210 */ /* 0x000fc60007ffe1ff */
[----:B------:R-:W-:Y:S01]  /*2e20*/  @P6 VIADD R12, R12, 0x1 ;  /* 0x000000010c0c6836 */ /* 0x000fe20000000000 */
[----:B------:R-:W-:Y:S01]  /*2e30*/  ISETP.GE.U32.AND P6, PT, R7, R20, PT ;  /* 0x000000140700720c */ /* 0x000fe20003fc6070 */
[----:B------:R-:W-:Y:S01]  /*2e40*/  IMAD R5, R17, R2, R5 ;  /* 0x0000000211057224 */ /* 0x000fe200078e0205 */
[----:B------:R-:W-:Y:S01]  /*2e50*/  LOP3.LUT R7, R23, R16, RZ, 0x3c, !PT ;  /* 0x0000001017077212 */ /* 0x000fe200078e3cff */
[----:B------:R-:W-:Y:S01]  /*2e60*/  @!P2 IMAD.IADD R9, R9, 0x1, -R17 ;  /* 0x000000010909a824 */ /* 0x000fe200078e0a11 */
[----:B------:R-:W-:Y:S01]  /*2e70*/  @!P0 IADD3 R12, PT, PT, -R12, RZ, RZ ;  /* 0x000000ff0c0c8210 */ /* 0x000fe20007ffe1ff */
[----:B------:R-:W-:Y:S01]  /*2e80*/  @!P4 VIADD R8, R8, 0x1 ;  /* 0x000000010808c836 */ /* 0x000fe20000000000 */
[----:B------:R-:W-:Y:S01]  /*2e90*/  ISETP.GT.U32.AND P4, PT, R20, R5, PT ;  /* 0x000000051400720c */ /* 0x000fe20003f84070 */
[----:B------:R-:W-:Y:S01]  /*2ea0*/  VIADD R11, R21, 0x700 ;  /* 0x00000700150b7836 */ /* 0x000fe20000000000 */
[----:B------:R-:W-:Y:S01]  /*2eb0*/  ISETP.GE.U32.AND P0, PT, R9, R20, PT ;  /* 0x000000140900720c */ /* 0x000fe20003f06070 */
[----:B------:R-:W-:Y:S01]  /*2ec0*/  @!P2 VIADD R10, R10, 0x1 ;  /* 0x000000010a0aa836 */ /* 0x000fe20000000000 */
[----:B------:R-:W-:Y:S01]  /*2ed0*/  LOP3.LUT R9, R15, R16, RZ, 0x3c, !PT ;  /* 0x000000100f097212 */ /* 0x000fe200078e3cff */
[--C-:B------:R-:W-:Y:S01]  /*2ee0*/  IMAD.MOV.U32 R25, RZ, RZ, R19.reuse ;  /* 0x000000ffff197224 */ /* 0x100fe200078e0013 */
[----:B------:R-:W-:Y:S01]  /*2ef0*/  IABS R2, R11 ;  /* 0x0000000b00027213 */ /* 0x000fe20000000000 */
[----:B------:R-:W-:Y:S01]  /*2f00*/  IMAD.MOV R26, RZ, RZ, -R19 ;  /* 0x000000ffff1a7224 */ /* 0x000fe200078e0a13 */
[----:B------:R-:W-:-:S02]  /*2f10*/  @P6 IADD3 R8, PT, PT, R8, 0x1, RZ ;  /* 0x0000000108086810 */ /* 0x000fc40007ffe0ff */
[----:B------:R-:W-:Y:S01]  /*2f20*/  ISETP.GE.AND P6, PT, R7, RZ, PT ;  /* 0x000000ff0700720c */ /* 0x000fe20003fc6270 */
[----:B------:R-:W-:Y:S01]  /*2f30*/  IMAD.HI.U32 R38, R3, R2, RZ ;  /* 0x0000000203267227 */ /* 0x000fe200078e00ff */
[----:B------:R-:W-:Y:S02]  /*2f40*/  LOP3.LUT R3, R11, R16, RZ, 0x3c, !PT ;  /* 0x000000100b037212 */ /* 0x000fe400078e3cff */
[----:B------:R-:W-:Y:S01]  /*2f50*/  @!P1 IADD3 R8, PT, PT, -R8, RZ, RZ ;  /* 0x000000ff08089210 */ /* 0x000fe20007ffe1ff */
[----:B------:R-:W-:Y:S01]  /*2f60*/  @!P4 IMAD.IADD R5, R5, 0x1, -R17 ;  /* 0x000000010505c824 */ /* 0x000fe200078e0a11 */
[----:B------:R-:W-:Y:S01]  /*2f70*/  @P0 IADD3 R10, PT, PT, R10, 0x1, RZ ;  /* 0x000000010a0a0810 */ /* 0x000fe20007ffe0ff */
[----:B------:R-:W-:Y:S01]  /*2f80*/  IMAD.MOV R7, RZ, RZ, -R38 ;  /* 0x000000ffff077224 */ /* 0x000fe200078e0a26 */
[----:B------:R-:W-:Y:S01]  /*2f90*/  ISETP.GE.AND P1, PT, R3, RZ, PT ;  /* 0x000000ff0300720c */ /* 0x000fe20003f26270 */
[----:B------:R-:W-:Y:S01]  /*2fa0*/  VIADD R3, R21, 0x900 ;  /* 0x0000090015037836 */ /* 0x000fe20000000000 */
[----:B------:R-:W-:Y:S01]  /*2fb0*/  ISETP.GE.U32.AND P0, PT, R5, R20, PT ;  /* 0x000000140500720c */ /* 0x000fe20003f06070 */
[----:B------:R-:W-:Y:S01]  /*2fc0*/  IMAD R7, R17, R7, R2 ;  /* 0x0000000711077224 */ /* 0x000fe200078e0202 */
[----:B------:R-:W-:Y:S01]  /*2fd0*/  ISETP.GE.AND P2, PT, R9, RZ, PT ;  /* 0x000000ff0900720c */ /* 0x000fe20003f46270 */
[----:B------:R-:W-:Y:S01]  /*2fe0*/  @!P5 IMAD.MOV R10, RZ, RZ, -R10 ;  /* 0x000000ffff0ad224 */ /* 0x000fe200078e0a0a */
[----:B------:R-:W-:Y:S01]  /*2ff0*/  LOP3.LUT R9, R3, R16, RZ, 0x3c, !PT ;  /* 0x0000001003097212 */ /* 0x000fe200078e3cff */
[----:B------:R-:W-:Y:S01]  /*3000*/  IMAD.MOV R2, RZ, RZ, -R19 ;  /* 0x000000ffff027224 */ /* 0x000fe200078e0a13 */
[----:B------:R-:W-:Y:S01]  /*3010*/  ISETP.GT.U32.AND P5, PT, R20, R7, PT ;  /* 0x000000071400720c */ /* 0x000fe20003fa4070 */
[----:B------:R-:W-:Y:S01]  /*3020*/  @!P4 VIADD R22, R22, 0x1 ;  /* 0x000000011616c836 */ /* 0x000fe20000000000 */
[----:B------:R-:W-:Y:S01]  /*3030*/  IADD3 R5, PT, PT, R21, 0xa00, RZ ;  /* 0x00000a0015057810 */ /* 0x000fe20007ffe0ff */
[----:B------:R-:W-:Y:S01]  /*3040*/  IMAD R2, R2, R17, RZ ;  /* 0x0000001102027224 */ /* 0x000fe200078e02ff */
[----:B------:R-:W-:-:S02]  /*3050*/  ISETP.GE.AND P4, PT, R9, RZ, PT ;  /* 0x000000ff0900720c */ /* 0x000fc40003f86270 */
[----:B------:R-:W-:Y:S02]  /*3060*/  LOP3.LUT R9, R5, R16, RZ, 0x3c, !PT ;  /* 0x0000001005097212 */ /* 0x000fe400078e3cff */
[----:B------:R-:W-:Y:S02]  /*3070*/  @P0 IADD3 R22, PT, PT, R22, 0x1, RZ ;  /* 0x0000000116160810 */ /* 0x000fe40007ffe0ff */
[----:B------:R-:W-:Y:S01]  /*3080*/  ISETP.GE.AND P0, PT, R9, RZ, PT ;  /* 0x000000ff0900720c */ /* 0x000fe20003f06270 */
[----:B------:R-:W-:-:S04]  /*3090*/  IMAD.HI.U32 R9, R19, R2, R24 ;  /* 0x0000000213097227 */ /* 0x000fc800078e0018 */
[----:B------:R-:W-:Y:S01]  /*30a0*/  IMAD.MOV.U32 R2, RZ, RZ, R22 ;  /* 0x000000ffff027224 */ /* 0x000fe200078e0016 */
[----:B------:R-:W-:Y:S01]  /*30b0*/  IADD3 R22, PT, PT, RZ, -R19, RZ ;  /* 0x80000013ff167210 */ /* 0x000fe20007ffe0ff */
[----:B------:R-:W-:Y:S02]  /*30c0*/  @!P5 IMAD.IADD R7, R7, 0x1, -R17 ;  /* 0x000000010707d824 */ /* 0x000fe400078e0a11 */
[----:B------:R-:W-:Y:S01]  /*30d0*/  IMAD.HI.U32 R40, R9, R14, RZ ;  /* 0x0000000e09287227 */ /* 0x000fe200078e00ff */
[----:B------:R-:W-:-:S03]  /*30e0*/  LOP3.LUT R9, R77, R16, RZ, 0x3c, !PT ;  /* 0x000000104d097212 */ /* 0x000fc600078e3cff */
[----:B------:R-:W-:Y:S01]  /*30f0*/  @!P3 IMAD.MOV R2, RZ, RZ, -R2 ;  /* 0x000000ffff02b224 */ /* 0x000fe200078e0a02 */
[----:B------:R-:W-:Y:S01]  /*3100*/  ISETP.GE.U32.AND P3, PT, R7, R20, PT ;  /* 0x000000140700720c */ /* 0x000fe20003f66070 */
[----:B------:R-:W-:Y:S01]  /*3110*/  IMAD.MOV R24, RZ, RZ, -R19 ;  /* 0x000000ffff187224 */ /* 0x000fe200078e0a13 */
[----:B------:R-:W-:Y:S01]  /*3120*/  IADD3 R7, PT, PT, -R40, RZ, RZ ;  /* 0x000000ff28077210 */ /* 0x000fe20007ffe1ff */
[----:B------:R-:W-:Y:S01]  /*3130*/  @!P5 VIADD R38, R38, 0x1 ;  /* 0x000000012626d836 */ /* 0x000fe20000000000 */
[----:B------:R-:W-:Y:S01]  /*3140*/  ISETP.GE.AND P5, PT, R9, RZ, PT ;  /* 0x000000ff0900720c */ /* 0x000fe20003fa6270 */
[----:B------:R-:W-:Y:S01]  /*3150*/  IMAD R9, R22, R17, RZ ;  /* 0x0000001116097224 */ /* 0x000fe200078e02ff */
[----:B------:R-:W-:Y:S01]  /*3160*/  MOV R22, R24 ;  /* 0x0000001800167202 */ /* 0x000fe20000000f00 */
[----:B------:R-:W-:Y:S02]  /*3170*/  IMAD R7, R17, R7, R14 ;  /* 0x0000000711077224 */ /* 0x000fe400078e020e */
[----:B------:R-:W-:-:S02]  /*3180*/  IMAD.MOV.U32 R24, RZ, RZ, RZ ;  /* 0x000000ffff187224 */ /* 0x000fc400078e00ff */
[----:B------:R-:W-:Y:S01]  /*3190*/  IMAD R14, R22, R17, RZ ;  /* 0x00000011160e7224 */ /* 0x000fe200078e02ff */
[----:B------:R-:W-:Y:S01]  /*31a0*/  IABS R22, R3 ;  /* 0x0000000300167213 */ /* 0x000fe20000000000 */
[----:B------:R-:W-:Y:S01]  /*31b0*/  @P3 VIADD R38, R38, 0x1 ;  /* 0x0000000126263836 */ /* 0x000fe20000000000 */
[----:B------:R-:W-:Y:S01]  /*31c0*/  ISETP.GT.U32.AND P3, PT, R20, R7, PT ;  /* 0x000000071400720c */ /* 0x000fe20003f64070 */
[----:B------:R-:W-:-:S04]  /*31d0*/  IMAD.HI.U32 R27, R19, R14, R24 ;  /* 0x0000000e131b7227 */ /* 0x000fc800078e0018 */
[----:B------:R-:W-:Y:S02]  /*31e0*/  IMAD R14, R26, R17, RZ ;  /* 0x000000111a0e7224 */ /* 0x000fe400078e02ff */
[----:B------:R-:W-:-:S04]  /*31f0*/  IMAD.HI.U32 R9, R19, R9, R24 ;  /* 0x0000000913097227 */ /* 0x000fc800078e0018 */
[----:B------:R-:W-:Y:S02]  /*3200*/  IMAD.MOV.U32 R26, RZ, RZ, R28 ;  /* 0x000000ffff1a7224 */ /* 0x000fe400078e001c */
[----:B------:R-:W-:Y:S01]  /*3210*/  IMAD.HI.U32 R29, R19, R14, R24 ;  /* 0x0000000e131d7227 */ /* 0x000fe200078e0018 */
[----:B------:R-:W-:-:S03]  /*3220*/  IADD3 R24, PT, PT, RZ, -R19, RZ ;  /* 0x80000013ff187210 */ /* 0x000fc60007ffe0ff */
[----:B------:R-:W-:Y:S02]  /*3230*/  IMAD.MOV.U32 R14, RZ, RZ, R22 ;  /* 0x000000ffff0e7224 */ /* 0x000fe400078e0016 */
[-C--:B------:R-:W-:Y:S01]  /*3240*/  IMAD R22, R26, R17.reuse, RZ ;  /* 0x000000111a167224 */ /* 0x080fe200078e02ff */
[----:B------:R-:W-:Y:S01]  /*3250*/  MOV R26, R24 ;  /* 0x00000018001a7202 */ /* 0x000fe20000000f00 */
[----:B------:R-:W-:Y:S02]  /*3260*/  @!P3 IMAD.IADD R7, R7, 0x1, -R17 ;  /* 0x000000010707b824 */ /* 0x000fe400078e0a11 */
[----:B------:R-:W-:Y:S02]  /*3270*/  @!P3 VIADD R40, R40, 0x1 ;  /* 0x000000012828b836 */ /* 0x000fe40000000000 */
[----:B------:R-:W-:Y:S01]  /*3280*/  IMAD.MOV.U32 R24, RZ, RZ, RZ ;  /* 0x000000ffff187224 */ /* 0x000fe200078e00ff */
[----:B------:R-:W-:Y:S01]  /*3290*/  ISETP.GE.U32.AND P3, PT, R7, R20, PT ;  /* 0x000000140700720c */ /* 0x000fe20003f66070 */
[----:B------:R-:W-:Y:S01]  /*32a0*/  IMAD R7, R26, R17, RZ ;  /* 0x000000111a077224 */ /* 0x000fe200078e02ff */
[----:B------:R-:W-:Y:S01]  /*32b0*/  IABS R26, R5 ;  /* 0x00000005001a7213 */ /* 0x000fe20000000000 */
[----:B------:R-:W-:-:S04]  /*32c0*/  IMAD.HI.U32 R32, R9, R14, RZ ;  /* 0x0000000e09207227 */ /* 0x000fc800078e00ff */
[----:B------:R-:W-:Y:S01]  /*32d0*/  IMAD.HI.U32 R33, R19, R7, R24 ;  /* 0x0000000713217227 */ /* 0x000fe200078e0018 */
[----:B------:R-:W-:-:S03]  /*32e0*/  IADD3 R7, PT, PT, -R32, RZ, RZ ;  /* 0x000000ff20077210 */ /* 0x000fc60007ffe1ff */
[----:B------:R-:W-:-:S04]  /*32f0*/  IMAD.HI.U32 R31, R19, R22, R24 ;  /* 0x00000016131f7227 */ /* 0x000fc800078e0018 */
[----:B------:R-:W-:Y:S01]  /*3300*/  IMAD.MOV.U32 R22, RZ, RZ, R28 ;  /* 0x000000ffff167224 */ /* 0x000fe200078e001c */
[----:B------:R-:W-:Y:S01]  /*3310*/  IABS R28, R61 ;  /* 0x0000003d001c7213 */ /* 0x000fe20000000000 */
[----:B------:R-:W-:Y:S01]  /*3320*/  IMAD R7, R17, R7, R14 ;  /* 0x0000000711077224 */ /* 0x000fe200078e020e */
[----:B------:R-:W-:Y:S01]  /*3330*/  IABS R14, R77 ;  /* 0x0000004d000e7213 */ /* 0x000fe20000000000 */
[----:B------:R-:W-:Y:S02]  /*3340*/  IMAD R9, R22, R17, RZ ;  /* 0x0000001116097224 */ /* 0x000fe400078e02ff */
[----:B------:R-:W-:-:S04]  /*3350*/  IMAD.HI.U32 R34, R27, R26, RZ ;  /* 0x0000001a1b227227 */ /* 0x000fc800078e00ff */
[----:B------:R-:W-:Y:S01]  /*3360*/  @P3 VIADD R40, R40, 0x1 ;  /* 0x0000000128283836 */ /* 0x000fe20000000000 */
[----:B------:R-:W-:Y:S01]  /*3370*/  ISETP.GT.U32.AND P3, PT, R20, R7, PT ;  /* 0x000000071400720c */ /* 0x000fe20003f64070 */
[----:B------:R-:W-:Y:S01]  /*3380*/  IMAD.HI.U32 R35, R19, R9, R24 ;  /* 0x0000000913237227 */ /* 0x000fe200078e0018 */
[----:B------:R-:W-:Y:S02]  /*3390*/  IADD3 R9, PT, PT, -R34, RZ, RZ ;  /* 0x000000ff22097210 */ /* 0x000fe40007ffe1ff */
[----:B------:R-:W-:Y:S01]  /*33a0*/  @!P2 IADD3 R40, PT, PT, -R40, RZ, RZ ;  /* 0x000000ff2828a210 */ /* 0x000fe20007ffe1ff */
[----:B------:R-:W-:Y:S02]  /*33b0*/  @!P1 IMAD.MOV R38, RZ, RZ, -R38 ;  /* 0x000000ffff269224 */ /* 0x000fe400078e0a26 */
[----:B------:R-:W-:Y:S01]  /*33c0*/  IMAD R9, R17, R9, R26 ;  /* 0x0000000911097224 */ /* 0x000fe200078e021a */
[----:B------:R-:W-:Y:S01]  /*33d0*/  IABS R26, R59 ;  /* 0x0000003b001a7213 */ /* 0x000fe20000000000 */
[----:B------:R-:W-:-:S02]  /*33e0*/  IMAD.MOV R22, RZ, RZ, -R19 ;  /* 0x000000ffff167224 */ /* 0x000fc400078e0a13 */
[----:B------:R-:W-:Y:S01]  /*33f0*/  IMAD.HI.U32 R42, R29, R14, RZ ;  /* 0x0000000e1d2a7227 */ /* 0x000fe200078e00ff */
[----:B------:R-:W-:Y:S02]  /*3400*/  ISETP.GT.U32.AND P1, PT, R20, R9, PT ;  /* 0x000000091400720c */ /* 0x000fe40003f24070 */
[-C--:B------:R-:W-:Y:S01]  /*3410*/  @!P3 IADD3 R7, PT, PT, R7, -R17.reuse, RZ ;  /* 0x800000110707b210 */ /* 0x080fe20007ffe0ff */
[----:B------:R-:W-:Y:S01]  /*3420*/  IMAD R22, R22, R17, RZ ;  /* 0x0000001116167224 */ /* 0x000fe200078e02ff */
[----:B------:R-:W-:Y:S02]  /*3430*/  @!P3 IADD3 R32, PT, PT, R32, 0x1, RZ ;  /* 0x000000012020b810 */ /* 0x000fe40007ffe0ff */
[----:B------:R-:W-:Y:S01]  /*3440*/  ISETP.GE.U32.AND P2, PT, R7, R20, PT ;  /* 0x000000140700720c */ /* 0x000fe20003f46070 */
[----:B------:R-:W-:Y:S01]  /*3450*/  IMAD.HI.U32 R22, R19, R22, R24 ;  /* 0x0000001613167227 */ /* 0x000fe200078e0018 */
[----:B------:R-:W-:-:S03]  /*3460*/  IABS R29, R65 ;  /* 0x00000041001d7213 */ /* 0x000fc60000000000 */
[----:B------:R-:W-:Y:S02]  /*3470*/  IMAD.MOV R25, RZ, RZ, -R42 ;  /* 0x000000ffff197224 */ /* 0x000fe400078e0a2a */
[----:B------:R-:W-:Y:S02]  /*3480*/  @!P1 IMAD.IADD R9, R9, 0x1, -R17 ;  /* 0x0000000109099824 */ /* 0x000fe400078e0a11 */
[----:B------:R-:W-:Y:S02]  /*3490*/  IMAD R7, R17, R25, R14 ;  /* 0x0000001911077224 */ /* 0x000fe400078e020e */
[----:B-1----:R-:W-:Y:S01]  /*34a0*/  IMAD.U32 R24, RZ, RZ, UR8 ;  /* 0x00000008ff187e24 */ /* 0x002fe2000f8e00ff */
[----:B------:R-:W0:Y:S01]  /*34b0*/  LDCU.64 UR8, c[0x0][0x390] ;  /* 0x00007200ff0877ac */ /* 0x000e220008000a00 */
[----:B------:R-:W-:Y:S01]  /*34c0*/  IMAD.HI.U32 R25, R31, R26, RZ ;  /* 0x0000001a1f197227 */ /* 0x000fe200078e00ff */
[----:B------:R-:W-:Y:S02]  /*34d0*/  ISETP.GT.U32.AND P3, PT, R20, R7, PT ;  /* 0x000000071400720c */ /* 0x000fe40003f64070 */
[----:B------:R-:W-:Y:S01]  /*34e0*/  IABS R36, R24 ;  /* 0x0000001800247213 */ /* 0x000fe20000000000 */
[----:B------:R-:W-:Y:S01]  /*34f0*/  @P2 VIADD R32, R32, 0x1 ;  /* 0x0000000120202836 */ /* 0x000fe20000000000 */
[----:B------:R-:W-:Y:S01]  /*3500*/  ISETP.GE.U32.AND P2, PT, R9, R20, PT ;  /* 0x000000140900720c */ /* 0x000fe20003f46070 */
[----:B------:R-:W-:Y:S01]  /*3510*/  IMAD.HI.U32 R14, R33, R28, RZ ;  /* 0x0000001c210e7227 */ /* 0x000fe200078e00ff */
[----:B------:R-:W-:Y:S01]  /*3520*/  IADD3 R9, PT, PT, -R25, RZ, RZ ;  /* 0x000000ff19097210 */ /* 0x000fe20007ffe1ff */
[----:B------:R-:W1:Y:S01]  /*3530*/  I2F.RP R31, R36 ;  /* 0x00000024001f7306 */ /* 0x000e620000209400 */
[----:B------:R-:W-:Y:S01]  /*3540*/  LOP3.LUT R33, R61, R16, RZ, 0x3c, !PT ;  /* 0x000000103d217212 */ /* 0x000fe200078e3cff */
[----:B------:R-:W-:-:S02]  /*3550*/  @!P1 VIADD R34, R34, 0x1 ;  /* 0x0000000122229836 */ /* 0x000fc40000000000 */
[----:B------:R-:W-:Y:S02]  /*3560*/  IMAD R9, R17, R9, R26 ;  /* 0x0000000911097224 */ /* 0x000fe400078e021a */
[----:B------:R-:W-:Y:S01]  /*3570*/  IMAD.MOV R27, RZ, RZ, -R14 ;  /* 0x000000ffff1b7224 */ /* 0x000fe200078e0a0e */
[----:B------:R-:W-:Y:S01]  /*3580*/  @!P3 IADD3 R7, PT, PT, R7, -R17, RZ ;  /* 0x800000110707b210 */ /* 0x000fe20007ffe0ff */
[----:B------:R-:W-:Y:S01]  /*3590*/  @!P4 IMAD.MOV R32, RZ, RZ, -R32 ;  /* 0x000000ffff20c224 */ /* 0x000fe200078e0a20 */
[----:B------:R-:W-:Y:S01]  /*35a0*/  @!P3 IADD3 R42, PT, PT, R42, 0x1, RZ ;  /* 0x000000012a2ab810 */ /* 0x000fe20007ffe0ff */
[----:B------:R-:W-:Y:S01]  /*35b0*/  IMAD R27, R17, R27, R28 ;  /* 0x0000001b111b7224 */ /* 0x000fe200078e021c */
[----:B------:R-:W-:Y:S01]  /*35c0*/  @P2 IADD3 R34, PT, PT, R34, 0x1, RZ ;  /* 0x0000000122222810 */ /* 0x000fe20007ffe0ff */
[----:B------:R-:W-:Y:S01]  /*35d0*/  IMAD.HI.U32 R28, R35, R30, RZ ;  /* 0x0000001e231c7227 */ /* 0x000fe200078e00ff */
[C---:B------:R-:W-:Y:S02]  /*35e0*/  ISETP.GT.U32.AND P2, PT, R20.reuse, R9, PT ;  /* 0x000000091400720c */ /* 0x040fe40003f44070 */
[----:B------:R-:W-:Y:S01]  /*35f0*/  ISETP.GE.U32.AND P1, PT, R7, R20, PT ;  /* 0x000000140700720c */ /* 0x000fe20003f26070 */
[----:B------:R-:W-:Y:S01]  /*3600*/  IMAD.MOV R26, RZ, RZ, -R28 ;  /* 0x000000ffff1a7224 */ /* 0x000fe200078e0a1c */
[----:B------:R-:W-:Y:S01]  /*3610*/  LOP3.LUT R7, R59, R16, RZ, 0x3c, !PT ;  /* 0x000000103b077212 */ /* 0x000fe200078e3cff */
[----:B-1----:R-:W1:Y:S01]  /*3620*/  MUFU.RCP R31, R31 ;  /* 0x0000001f001f7308 */ /* 0x002e620000001000 */
[----:B------:R-:W-:Y:S01]  /*3630*/  @!P0 IMAD.MOV R34, RZ, RZ, -R34 ;  /* 0x000000ffff228224 */ /* 0x000fe200078e0a22 */
[----:B------:R-:W-:-:S02]  /*3640*/  ISETP.GT.U32.AND P0, PT, R20, R27, PT ;  /* 0x0000001b1400720c */ /* 0x000fc40003f04070 */
[----:B------:R-:W-:Y:S01]  /*3650*/  ISETP.GE.AND P4, PT, R7, RZ, PT ;  /* 0x000000ff0700720c */ /* 0x000fe20003f86270 */
[----:B------:R-:W-:Y:S01]  /*3660*/  IMAD R7, R17, R26, R30 ;  /* 0x0000001a11077224 */ /* 0x000fe200078e021e */
[----:B------:R-:W-:Y:S01]  /*3670*/  IABS R26, R23 ;  /* 0x00000017001a7213 */ /* 0x000fe20000000000 */
[----:B------:R-:W-:-:S03]  /*3680*/  IMAD.HI.U32 R30, R22, R29, RZ ;  /* 0x0000001d161e7227 */ /* 0x000fc600078e00ff */
[----:B------:R-:W-:Y:S01]  /*3690*/  ISETP.GT.U32.AND P3, PT, R20, R7, PT ;  /* 0x000000071400720c */ /* 0x000fe20003f64070 */
[--C-:B------:R-:W-:Y:S01]  /*36a0*/  @!P2 IMAD.IADD R9, R9, 0x1, -R17.reuse ;  /* 0x000000010909a824 */ /* 0x100fe200078e0a11 */
[----:B------:R-:W-:Y:S01]  /*36b0*/  @P1 IADD3 R42, PT, PT, R42, 0x1, RZ ;  /* 0x000000012a2a1810 */ /* 0x000fe20007ffe0ff */
[----:B------:R-:W-:Y:S02]  /*36c0*/  IMAD.MOV R44, RZ, RZ, -R30 ;  /* 0x000000ffff2c7224 */ /* 0x000fe400078e0a1e */
[----:B------:R-:W-:Y:S01]  /*36d0*/  @!P0 IMAD.IADD R27, R27, 0x1, -R17 ;  /* 0x000000011b1b8824 */ /* 0x000fe200078e0a11 */
[----:B------:R-:W-:Y:S01]  /*36e0*/  ISETP.GE.U32.AND P1, PT, R9, R20, PT ;  /* 0x000000140900720c */ /* 0x000fe20003f26070 */
[----:B-1----:R-:W-:Y:S01]  /*36f0*/  VIADD R31, R31, 0xffffffe ;  /* 0x0ffffffe1f1f7836 */ /* 0x002fe20000000000 */
[----:B------:R-:W-:Y:S01]  /*3700*/  @!P5 IADD3 R42, PT, PT, -R42, RZ, RZ ;  /* 0x000000ff2a2ad210 */ /* 0x000fe20007ffe1ff */
[----:B------:R-:W-:Y:S02]  /*3710*/  IMAD R29, R17, R44, R29 ;  /* 0x0000002c111d7224 */ /* 0x000fe400078e021d */
[----:B------:R-:W-:Y:S01]  /*3720*/  @!P2 VIADD R25, R25, 0x1 ;  /* 0x000000011919a836 */ /* 0x000fe20000000000 */
[----:B------:R-:W-:Y:S01]  /*3730*/  ISETP.GE.U32.AND P2, PT, R27, R20, PT ;  /* 0x000000141b00720c */ /* 0x000fe20003f46070 */
[----:B------:R-:W-:Y:S01]  /*3740*/  @!P3 IMAD.IADD R7, R7, 0x1, -R17 ;  /* 0x000000010707b824 */ /* 0x000fe200078e0a11 */
[----:B------:R-:W1:Y:S01]  /*3750*/  F2I.FTZ.U32.TRUNC.NTZ R27, R31 ;  /* 0x0000001f001b7305 */ /* 0x000e62000021f000 */
[----:B------:R-:W-:Y:S01]  /*3760*/  IMAD.HI.U32 R0, R0, R26, RZ ;  /* 0x0000001a00007227 */ /* 0x000fe200078e00ff */
[----:B------:R-:W-:-:S02]  /*3770*/  ISETP.GT.U32.AND P5, PT, R20, R29, PT ;  /* 0x0000001d1400720c */ /* 0x000fc40003fa4070 */
[----:B------:R-:W-:Y:S01]  /*3780*/  @!P3 IADD3 R28, PT, PT, R28, 0x1, RZ ;  /* 0x000000011c1cb810 */ /* 0x000fe20007ffe0ff */
[----:B------:R-:W-:Y:S01]  /*3790*/  @P1 VIADD R25, R25, 0x1 ;  /* 0x0000000119191836 */ /* 0x000fe20000000000 */
[----:B------:R-:W-:Y:S01]  /*37a0*/  ISETP.GE.U32.AND P1, PT, R7, R20, PT ;  /* 0x000000140700720c */ /* 0x000fe20003f26070 */
[----:B------:R-:W-:Y:S01]  /*37b0*/  @!P0 VIADD R14, R14, 0x1 ;  /* 0x000000010e0e8836 */ /* 0x000fe20000000000 */
[----:B------:R-:W-:Y:S01]  /*37c0*/  IADD3 R9, PT, PT, -R0, RZ, RZ ;  /* 0x000000ff00097210 */ /* 0x000fe20007ffe1ff */
[----:B------:R-:W-:Y:S01]  /*37d0*/  IMAD.MOV.U32 R44, RZ, RZ, R25 ;  /* 0x000000ffff2c7224 */ /* 0x000fe200078e0019 */
[-C--:B------:R-:W-:Y:S01]  /*37e0*/  LOP3.LUT R7, R63, R16.reuse, RZ, 0x3c, !PT ;  /* 0x000000103f077212 */ /* 0x080fe200078e3cff */
[----:B------:R-:W-:Y:S01]  /*37f0*/  @P2 VIADD R14, R14, 0x1 ;  /* 0x000000010e0e2836 */ /* 0x000fe20000000000 */
[----:B------:R-:W-:Y:S01]  /*3800*/  LOP3.LUT R25, RZ, R16, RZ, 0x33, !PT ;  /* 0x00000010ff197212 */ /* 0x000fe200078e33ff */
[----:B------:R-:W-:Y:S01]  /*3810*/  IMAD R9, R17, R9, R26 ;  /* 0x0000000911097224 */ /* 0x000fe200078e021a */
[----:B------:R-:W-:Y:S01]  /*3820*/  ISETP.GE.AND P2, PT, R7, RZ, PT ;  /* 0x000000ff0700720c */ /* 0x000fe20003f46270 */
[----:B------:R-:W-:Y:S01]  /*3830*/  @!P4 IMAD.MOV R44, RZ, RZ, -R44 ;  /* 0x000000ffff2cc224 */ /* 0x000fe200078e0a2c */
[----:B------:R-:W-:Y:S01]  /*3840*/  @!P5 IADD3 R29, PT, PT, R29, -R17, RZ ;  /* 0x800000111d1dd210 */ /* 0x000fe20007ffe0ff */
[----:B-1----:R-:W-:Y:S01]  /*3850*/  IMAD R7, R27, R36, RZ ;  /* 0x000000241b077224 */ /* 0x002fe200078e02ff */
[----:B------:R-:W-:Y:S01]  /*3860*/  ISETP.GT.U32.AND P4, PT, R20, R9, PT ;  /* 0x000000091400720c */ /* 0x000fe20003f84070 */
[----:B------:R-:W-:Y:S01]  /*3870*/  @P1 VIADD R28, R28, 0x1 ;  /* 0x000000011c1c1836 */ /* 0x000fe20000000000 */
[----:B------:R-:W-:Y:S01]  /*3880*/  ISETP.NE.AND P1, PT, R16, RZ, PT ;  /* 0x000000ff1000720c */ /* 0x000fe20003f25270 */
[----:B------:R-:W-:Y:S01]  /*3890*/  @!P5 VIADD R30, R30, 0x1 ;  /* 0x000000011e1ed836 */ /* 0x000fe20000000000 */
[----:B------:R-:W-:-:S02]  /*38a0*/  ISETP.GE.U32.AND P3, PT, R29, R20, PT ;  /* 0x000000141d00720c */ /* 0x000fc40003f66070 */
[----:B------:R-:W-:Y:S02]  /*38b0*/  IADD3 R29, PT, PT, -R7, RZ, RZ ;  /* 0x000000ff071d7210 */ /* 0x000fe40007ffe1ff */
[C---:B------:R-:W-:Y:S01]  /*38c0*/  SEL R7, R25.reuse, R6, !P1 ;  /* 0x0000000619077207 */ /* 0x040fe20004800000 */
[----:B------:R-:W-:Y:S01]  /*38d0*/  @!P2 IMAD.MOV R28, RZ, RZ, -R28 ;  /* 0x000000ffff1ca224 */ /* 0x000fe200078e0a1c */
[C---:B------:R-:W-:Y:S02]  /*38e0*/  SEL R57, R25.reuse, R4, !P1 ;  /* 0x0000000419397207 */ /* 0x040fe40004800000 */
[----:B------:R-:W-:Y:S01]  /*38f0*/  SEL R53, R25, R8, !P1 ;  /* 0x0000000819357207 */ /* 0x000fe20004800000 */
[----:B------:R-:W-:Y:S01]  /*3900*/  IMAD.MOV R6, RZ, RZ, -R7 ;  /* 0x000000ffff067224 */ /* 0x000fe200078e0a07 */
[----:B------:R-:W-:Y:S01]  /*3910*/  @!P4 IADD3 R9, PT, PT, R9, -R17, RZ ;  /* 0x800000110909c210 */ /* 0x000fe20007ffe0ff */
[----:B------:R-:W-:Y:S01]  /*3920*/  IMAD.MOV R4, RZ, RZ, -R57 ;  /* 0x000000ffff047224 */ /* 0x000fe200078e0a39 */
[----:B------:R-:W-:Y:S01]  /*3930*/  SEL R51, R25, R12, !P1 ;  /* 0x0000000c19337207 */ /* 0x000fe20004800000 */
[C---:B------:R-:W-:Y:S01]  /*3940*/  IMAD R13, R16.reuse, R6, R13 ;  /* 0x00000006100d7224 */ /* 0x040fe200078e020d */
[----:B------:R-:W-:Y:S01]  /*3950*/  LOP3.LUT R26, R65, R16, RZ, 0x3c, !PT ;  /* 0x00000010411a7212 */ /* 0x000fe200078e3cff */
[----:B------:R-:W-:Y:S01]  /*3960*/  IMAD R41, R16, R4, R41 ;  /* 0x0000000410297224 */ /* 0x000fe200078e0229 */
[----:B------:R-:W-:Y:S01]  /*3970*/  SEL R49, R25, R38, !P1 ;  /* 0x0000002619317207 */ /* 0x000fe20004800000 */
[----:B------:R-:W-:Y:S01]  /*3980*/  IMAD.MOV R6, RZ, RZ, -R53 ;  /* 0x000000ffff067224 */ /* 0x000fe200078e0a35 */
[----:B------:R-:W-:Y:S01]  /*3990*/  @P3 IADD3 R30, PT, PT, R30, 0x1, RZ ;  /* 0x000000011e1e3810 */ /* 0x000fe20007ffe0ff */
[----:B------:R-:W-:Y:S01]  /*39a0*/  IMAD.MOV R4, RZ, RZ, -R51 ;  /* 0x000000ffff047224 */ /* 0x000fe200078e0a33 */
[----:B------:R-:W-:Y:S01]  /*39b0*/  ISETP.GE.U32.AND P3, PT, R9, R20, PT ;  /* 0x000000140900720c */ /* 0x000fe20003f66070 */
[----:B------:R-:W-:Y:S01]  /*39c0*/  IMAD R67, R16, R6, R67 ;  /* 0x0000000610437224 */ /* 0x000fe200078e0243 */
[----:B------:R-:W-:Y:S01]  /*39d0*/  ISETP.GE.AND P5, PT, R26, RZ, PT ;  /* 0x000000ff1a00720c */ /* 0x000fe20003fa6270 */
[----:B------:R-:W-:Y:S01]  /*39e0*/  IMAD.MOV.U32 R26, RZ, RZ, RZ ;  /* 0x000000ffff1a7224 */ /* 0x000fe200078e00ff */
[C---:B------:R-:W-:Y:S01]  /*39f0*/  SEL R9, R25.reuse, R40, !P1 ;  /* 0x0000002819097207 */ /* 0x040fe20004800000 */
[----:B------:R-:W-:Y:S01]  /*3a00*/  IMAD.MOV R40, RZ, RZ, -R49 ;  /* 0x000000ffff287224 */ /* 0x000fe200078e0a31 */
[----:B------:R-:W-:Y:S01]  /*3a10*/  SEL R55, R25, R10, !P1 ;  /* 0x0000000a19377207 */ /* 0x000fe20004800000 */
[----:B------:R-:W-:Y:S01]  /*3a20*/  IMAD R71, R16, R4, R71 ;  /* 0x0000000410477224 */ /* 0x000fe200078e0247 */
[----:B------:R-:W-:Y:S01]  /*3a30*/  IABS R6, R41 ;  /* 0x0000002900067213 */ /* 0x000fe20000000000 */
[----:B------:R-:W-:Y:S01]  /*3a40*/  IMAD.HI.U32 R26, R27, R29, R26 ;  /* 0x0000001d1b1a7227 */ /* 0x000fe200078e001a */
[----:B------:R-:W-:-:S02]  /*3a50*/  ISETP.GE.AND P0, PT, R33, RZ, PT ;  /* 0x000000ff2100720c */ /* 0x000fc40003f06270 */
[----:B------:R-:W-:Y:S01]  /*3a60*/  IADD3 R4, PT, PT, -R55, RZ, RZ ;  /* 0x000000ff37047210 */ /* 0x000fe20007ffe1ff */
[C---:B------:R-:W-:Y:S01]  /*3a70*/  IMAD R40, R16.reuse, R40, R11 ;  /* 0x0000002810287224 */ /* 0x040fe200078e020b */
[----:B------:R-:W-:Y:S01]  /*3a80*/  MOV R11, R6 ;  /* 0x00000006000b7202 */ /* 0x000fe20000000f00 */
[----:B------:R-:W-:Y:S01]  /*3a90*/  IMAD.MOV R46, RZ, RZ, -R9 ;  /* 0x000000ffff2e7224 */ /* 0x000fe200078e0a09 */
[C---:B------:R-:W-:Y:S01]  /*3aa0*/  SEL R27, R25.reuse, R32, !P1 ;  /* 0x00000020191b7207 */ /* 0x040fe20004800000 */
[----:B------:R-:W-:Y:S01]  /*3ab0*/  IMAD R69, R16, R4, R69 ;  /* 0x0000000410457224 */ /* 0x000fe200078e0245 */
[C---:B------:R-:W-:Y:S01]  /*3ac0*/  SEL R39, R25.reuse, R34, !P1 ;  /* 0x0000002219277207 */ /* 0x040fe20004800000 */
[----:B------:R-:W-:Y:S01]  /*3ad0*/  IMAD.HI.U32 R4, R26, R11, RZ ;  /* 0x0000000b1a047227 */ /* 0x000fe200078e00ff */
[C---:B------:R-:W-:Y:S02]  /*3ae0*/  SEL R33, R25.reuse, R44, !P1 ;  /* 0x0000002c19217207 */ /* 0x040fe40004800000 */
[C---:B------:R-:W-:Y:S01]  /*3af0*/  SEL R29, R25.reuse, R42, !P1 ;  /* 0x0000002a191d7207 */ /* 0x040fe20004800000 */
[----:B------:R-:W-:Y:S01]  /*3b00*/  IMAD.MOV R44, RZ, RZ, -R27 ;  /* 0x000000ffff2c7224 */ /* 0x000fe200078e0a1b */
[----:B------:R-:W-:Y:S01]  /*3b10*/  @!P0 IADD3 R14, PT, PT, -R14, RZ, RZ ;  /* 0x000000ff0e0e8210 */ /* 0x000fe20007ffe1ff */
[----:B------:R-:W-:Y:S01]  /*3b20*/  IMAD.MOV R6, RZ, RZ, -R4 ;  /* 0x000000ffff067224 */ /* 0x000fe200078e0a04 */
[C---:B------:R-:W-:Y:S01]  /*3b30*/  SEL R43, R25.reuse, R2, !P1 ;  /* 0x00000002192b7207 */ /* 0x040fe20004800000 */
[----:B------:R-:W-:Y:S01]  /*3b40*/  IMAD.MOV R42, RZ, RZ, -R39 ;  /* 0x000000ffff2a7224 */ /* 0x000fe200078e0a27 */
[C---:B------:R-:W-:Y:S01]  /*3b50*/  SEL R37, R25.reuse, R14, !P1 ;  /* 0x0000000e19257207 */ /* 0x040fe20004800000 */
[----:B------:R-:W-:Y:S01]  /*3b60*/  IMAD R44, R16, R44, R3 ;  /* 0x0000002c102c7224 */ /* 0x000fe200078e0203 */
[----:B------:R-:W-:Y:S01]  /*3b70*/  SEL R47, R25, R28, !P1 ;  /* 0x0000001c192f7207 */ /* 0x000fe20004800000 */
[----:B------:R-:W-:Y:S01]  /*3b80*/  IMAD R3, R36, R6, R11 ;  /* 0x0000000624037224 */ /* 0x000fe200078e020b */
[----:B------:R-:W-:Y:S01]  /*3b90*/  IADD3 R45, PT, PT, -R43, RZ, RZ ;  /* 0x000000ff2b2d7210 */ /* 0x000fe20007ffe1ff */
[----:B------:R-:W-:Y:S01]  /*3ba0*/  IMAD R42, R16, R42, R5 ;  /* 0x0000002a102a7224 */ /* 0x000fe200078e0205 */
[----:B------:R-:W-:Y:S01]  /*3bb0*/  IABS R5, R13 ;  /* 0x0000000d00057213 */ /* 0x000fe20000000000 */
[----:B------:R-:W-:Y:S01]  /*3bc0*/  IMAD.MOV R2, RZ, RZ, -R37 ;  /* 0x000000ffff027224 */ /* 0x000fe200078e0a25 */
[----:B------:R-:W-:Y:S01]  /*3bd0*/  ISETP.GT.U32.AND P0, PT, R36, R3, PT ;  /* 0x000000032400720c */ /* 0x000fe20003f04070 */
[----:B------:R-:W-:Y:S01]  /*3be0*/  IMAD R46, R16, R46, R15 ;  /* 0x0000002e102e7224 */ /* 0x000fe200078e020f */
[----:B------:R-:W-:Y:S01]  /*3bf0*/  IABS R11, R71 ;  /* 0x00000047000b7213 */ /* 0x000fe20000000000 */
[----:B------:R-:W-:Y:S01]  /*3c00*/  IMAD.HI.U32 R12, R26, R5, RZ ;  /* 0x000000051a0c7227 */ /* 0x000fe200078e00ff */
[----:B------:R-:W-:-:S02]  /*3c10*/  @!P4 IADD3 R0, PT, PT, R0, 0x1, RZ ;  /* 0x000000010000c810 */ /* 0x000fc40007ffe0ff */
[----:B------:R-:W-:Y:S01]  /*3c20*/  IABS R15, R67 ;  /* 0x00000043000f7213 */ /* 0x000fe20000000000 */
[----:B------:R-:W-:Y:S01]  /*3c30*/  IMAD R61, R16, R2, R61 ;  /* 0x00000002103d7224 */ /* 0x000fe200078e023d */
[----:B------:R-:W-:Y:S01]  /*3c40*/  IABS R31, R69 ;  /* 0x00000045001f7213 */ /* 0x000fe20000000000 */
[----:B------:R-:W-:Y:S01]  /*3c50*/  IMAD.MOV R2, RZ, RZ, -R12 ;  /* 0x000000ffff027224 */ /* 0x000fe200078e0a0c */
[----:B------:R-:W-:Y:S01]  /*3c60*/  IADD3 R8, PT, PT, -R29, RZ, RZ ;  /* 0x000000ff1d087210 */ /* 0x000fe20007ffe1ff */
[----:B------:R-:W-:Y:S02]  /*3c70*/  @!P5 IMAD.MOV R30, RZ, RZ, -R30 ;  /* 0x000000ffff1ed224 */ /* 0x000fe400078e0a1e */
[C---:B------:R-:W-:Y:S02]  /*3c80*/  IMAD R5, R36.reuse, R2, R5 ;  /* 0x0000000224057224 */ /* 0x040fe400078e0205 */
[----:B------:R-:W-:Y:S01]  /*3c90*/  @!P0 IMAD.IADD R3, R3, 0x1, -R36 ;  /* 0x0000000103038824 */ /* 0x000fe200078e0a24 */
[----:B------:R-:W-:Y:S01]  /*3ca0*/  SEL R35, R25, R30, !P1 ;  /* 0x0000001e19237207 */ /* 0x000fe20004800000 */
[----:B------:R-:W-:Y:S01]  /*3cb0*/  IMAD.MOV R6, RZ, RZ, -R47 ;  /* 0x000000ffff067224 */ /* 0x000fe200078e0a2f */
[----:B------:R-:W-:Y:S01]  /*3cc0*/  ISETP.GT.U32.AND P4, PT, R36, R5, PT ;  /* 0x000000052400720c */ /* 0x000fe20003f84070 */
[----:B------:R-:W-:Y:S01]  /*3cd0*/  IMAD R45, R16, R45, R21 ;  /* 0x0000002d102d7224 */ /* 0x000fe200078e0215 */
[----:B------:R-:W-:Y:S01]  /*3ce0*/  ISETP.GE.U32.AND P5, PT, R3, R36, PT ;  /* 0x000000240300720c */ /* 0x000fe20003fa6070 */
[----:B------:R-:W-:-:S04]  /*3cf0*/  IMAD.HI.U32 R32, R26, R11, RZ ;  /* 0x0000000b1a207227 */ /* 0x000fc800078e00ff */
[----:B------:R-:W-:Y:S01]  /*3d00*/  IMAD R63, R16, R6, R63 ;  /* 0x00000006103f7224 */ /* 0x000fe200078e023f */
[-C--:B------:R-:W-:Y:S01]  /*3d10*/  LOP3.LUT R6, R45, R24.reuse, RZ, 0x3c, !PT ;  /* 0x000000182d067212 */ /* 0x080fe200078e3cff */
[----:B------:R-:W-:Y:S02]  /*3d20*/  IMAD.MOV R2, RZ, RZ, -R32 ;  /* 0x000000ffff027224 */ /* 0x000fe400078e0a20 */
[----:B------:R-:W-:Y:S01]  /*3d30*/  IMAD.HI.U32 R30, R26, R15, RZ ;  /* 0x0000000f1a1e7227 */ /* 0x000fe200078e00ff */
[----:B------:R-:W-:Y:S02]  /*3d40*/  ISETP.GE.AND P2, PT, R6, RZ, PT ;  /* 0x000000ff0600720c */ /* 0x000fe40003f46270 */
[----:B------:R-:W-:Y:S01]  /*3d50*/  LOP3.LUT R6, R41, R24, RZ, 0x3c, !PT ;  /* 0x0000001829067212 */ /* 0x000fe200078e3cff */
[----:B------:R-:W-:Y:S01]  /*3d60*/  IMAD R11, R36, R2, R11 ;  /* 0x00000002240b7224 */ /* 0x000fe200078e020b */
[----:B------:R-:W-:Y:S01]  /*3d70*/  IADD3 R3, PT, PT, -R30, RZ, RZ ;  /* 0x000000ff1e037210 */ /* 0x000fe20007ffe1ff */
[----:B------:R-:W-:Y:S01]  /*3d80*/  @!P0 VIADD R4, R4, 0x1 ;  /* 0x0000000104048836 */ /* 0x000fe20000000000 */
[-C--:B------:R-:W-:Y:S01]  /*3d90*/  @!P4 IADD3 R5, PT, PT, R5, -R36.reuse, RZ ;  /* 0x800000240505c210 */ /* 0x080fe20007ffe0ff */
[----:B------:R-:W-:Y:S01]  /*3da0*/  @P3 VIADD R0, R0, 0x1 ;  /* 0x0000000100003836 */ /* 0x000fe20000000000 */
[----:B------:R-:W-:Y:S01]  /*3db0*/  ISETP.GE.AND P3, PT, R6, RZ, PT ;  /* 0x000000ff0600720c */ /* 0x000fe20003f66270 */
[C---:B------:R-:W-:Y:S01]  /*3dc0*/  IMAD R15, R36.reuse, R3, R15 ;  /* 0x00000003240f7224 */ /* 0x040fe200078e020f */
[----:B------:R-:W-:Y:S01]  /*3dd0*/  ISETP.GT.U32.AND P0, PT, R36, R11, PT ;  /* 0x0000000b2400720c */ /* 0x000fe20003f04070 */
[----:B------:R-:W-:Y:S01]  /*3de0*/  @P5 VIADD R4, R4, 0x1 ;  /* 0x0000000104045836 */ /* 0x000fe20000000000 */
[----:B------:R-:W-:Y:S01]  /*3df0*/  IABS R6, R45 ;  /* 0x0000002d00067213 */ /* 0x000fe20000000000 */
[----:B------:R-:W-:Y:S01]  /*3e00*/  IMAD.MOV R10, RZ, RZ, -R33 ;  /* 0x000000ffff0a7224 */ /* 0x000fe200078e0a21 */
[----:B------:R-:W-:Y:S01]  /*3e10*/  ISETP.GE.U32.AND P5, PT, R5, R36, PT ;  /* 0x000000240500720c */ /* 0x000fe20003fa6070 */
[----:B------:R-:W-:Y:S01]  /*3e20*/  @!P6 IMAD.MOV R0, RZ, RZ, -R0 ;  /* 0x000000ffff00e224 */ /* 0x000fe200078e0a00 */
[----:B------:R-:W-:Y:S01]  /*3e30*/  ISETP.GT.U32.AND P6, PT, R36, R15, PT ;  /* 0x0000000f2400720c */ /* 0x000fe20003fc4070 */
[----:B------:R-:W-:Y:S01]  /*3e40*/  IMAD.MOV.U32 R3, RZ, RZ, R6 ;  /* 0x000000ffff037224 */ /* 0x000fe200078e0006 */
[----:B------:R-:W-:Y:S01]  /*3e50*/  LOP3.LUT R6, R13, R24, RZ, 0x3c, !PT ;  /* 0x000000180d067212 */ /* 0x000fe200078e3cff */
[----:B------:R-:W-:Y:S01]  /*3e60*/  IMAD R59, R16, R10, R59 ;  /* 0x0000000a103b7224 */ /* 0x000fe200078e023b */
[----:B------:R-:W-:Y:S01]  /*3e70*/  SEL R73, R25, R0, !P1 ;  /* 0x0000000019497207 */ /* 0x000fe20004800000 */
[----:B------:R-:W-:Y:S01]  /*3e80*/  IMAD.HI.U32 R10, R26, R31, RZ ;  /* 0x0000001f1a0a7227 */ /* 0x000fe200078e00ff */
[----:B------:R-:W-:-:S02]  /*3e90*/  MOV R0, R4 ;  /* 0x0000000400007202 */ /* 0x000fc40000000f00 */
[----:B------:R-:W-:Y:S01]  /*3ea0*/  @!P0 IADD3 R11, PT, PT, R11, -R36, RZ ;  /* 0x800000240b0b8210 */ /* 0x000fe20007ffe0ff */
[----:B------:R-:W-:Y:S01]  /*3eb0*/  @!P4 VIADD R12, R12, 0x1 ;  /* 0x000000010c0cc836 */ /* 0x000fe20000000000 */
[----:B------:R-:W-:Y:S01]  /*3ec0*/  ISETP.GE.AND P4, PT, R6, RZ, PT ;  /* 0x000000ff0600720c */ /* 0x000fe20003f86270 */
[----:B------:R-:W-:Y:S01]  /*3ed0*/  IMAD.MOV R5, RZ, RZ, -R10 ;  /* 0x000000ffff057224 */ /* 0x000fe200078e0a0a */
[----:B------:R-:W-:Y:S01]  /*3ee0*/  LOP3.LUT R4, R40, R24, RZ, 0x3c, !PT ;  /* 0x0000001828047212 */ /* 0x000fe200078e3cff */
[----:B------:R-:W-:Y:S01]  /*3ef0*/  IMAD.HI.U32 R14, R26, R3, RZ ;  /* 0x000000031a0e7227 */ /* 0x000fe200078e00ff */
[----:B------:R-:W-:Y:S02]  /*3f00*/  @!P6 IADD3 R30, PT, PT, R30, 0x1, RZ ;  /* 0x000000011e1ee810 */ /* 0x000fe40007ffe0ff */
[----:B------:R-:W-:Y:S01]  /*3f10*/  IABS R34, R63 ;  /* 0x0000003f00227213 */ /* 0x000fe20000000000 */
[----:B------:R-:W-:Y:S01]  /*3f20*/  IMAD R5, R36, R5, R31 ;  /* 0x0000000524057224 */ /* 0x000fe200078e021f */
[----:B------:R-:W-:Y:S01]  /*3f30*/  IADD3 R2, PT, PT, -R14, RZ, RZ ;  /* 0x000000ff0e027210 */ /* 0x000fe20007ffe1ff */
[----:B------:R-:W-:Y:S01]  /*3f40*/  @P5 VIADD R12, R12, 0x1 ;  /* 0x000000010c0c5836 */ /* 0x000fe20000000000 */
[----:B------:R-:W-:Y:S01]  /*3f50*/  ISETP.GE.U32.AND P5, PT, R11, R36, PT ;  /* 0x000000240b00720c */ /* 0x000fe20003fa6070 */
[----:B------:R-:W-:-:S02]  /*3f60*/  @!P6 IMAD.IADD R15, R15, 0x1, -R36 ;  /* 0x000000010f0fe824 */ /* 0x000fc400078e0a24 */
[----:B------:R-:W-:Y:S01]  /*3f70*/  @!P3 IMAD.MOV R0, RZ, RZ, -R0 ;  /* 0x000000ffff00b224 */ /* 0x000fe200078e0a00 */
[----:B------:R-:W-:Y:S01]  /*3f80*/  ISETP.GT.U32.AND P3, PT, R36, R5, PT ;  /* 0x000000052400720c */ /* 0x000fe20003f64070 */
[----:B------:R-:W-:Y:S01]  /*3f90*/  IMAD.MOV R75, RZ, RZ, -R73 ;  /* 0x000000ffff4b7224 */ /* 0x000fe200078e0a49 */
[----:B------:R-:W-:Y:S01]  /*3fa0*/  @!P4 IADD3 R12, PT, PT, -R12, RZ, RZ ;  /* 0x000000ff0c0cc210 */ /* 0x000fe20007ffe1ff */
[----:B------:R-:W-:Y:S01]  /*3fb0*/  IMAD R3, R36, R2, R3 ;  /* 0x0000000224037224 */ /* 0x000fe200078e0203 */
[----:B------:R-:W-:Y:S01]  /*3fc0*/  ISETP.GE.U32.AND P4, PT, R15, R36, PT ;  /* 0x000000240f00720c */ /* 0x000fe20003f86070 */
[----:B------:R-:W-:Y:S01]  /*3fd0*/  IMAD R75, R16, R75, R23 ;  /* 0x0000004b104b7224 */ /* 0x000fe200078e0217 */
[----:B------:R-:W-:Y:S01]  /*3fe0*/  LOP3.LUT R2, R71, R24, RZ, 0x3c, !PT ;  /* 0x0000001847027212 */ /* 0x000fe200078e3cff */
[----:B------:R-:W-:Y:S01]  /*3ff0*/  @!P0 VIADD R32, R32, 0x1 ;  /* 0x0000000120208836 */ /* 0x000fe20000000000 */
[----:B------:R-:W-:Y:S01]  /*4000*/  IABS R15, R40 ;  /* 0x00000028000f7213 */ /* 0x000fe20000000000 */
[----:B------:R-:W-:Y:S01]  /*4010*/  IMAD R77, R16, R8, R77 ;  /* 0x00000008104d7224 */ /* 0x000fe200078e024d */
[----:B------:R-:W-:Y:S01]  /*4020*/  ISETP.GE.AND P0, PT, R2, RZ, PT ;  /* 0x000000ff0200720c */ /* 0x000fe20003f06270 */
[----:B------:R-:W-:Y:S01]  /*4030*/  @P5 VIADD R32, R32, 0x1 ;  /* 0x0000000120205836 */ /* 0x000fe20000000000 */
[----:B------:R-:W-:Y:S01]  /*4040*/  IABS R11, R75 ;  /* 0x0000004b000b7213 */ /* 0x000fe20000000000 */
[----:B------:R-:W-:Y:S01]  /*4050*/  @!P3 IMAD.IADD R5, R5, 0x1, -R36 ;  /* 0x000000010505b824 */ /* 0x000fe200078e0a24 */
[----:B------:R-:W-:Y:S01]  /*4060*/  LOP3.LUT R2, R67, R24, RZ, 0x3c, !PT ;  /* 0x0000001843027212 */ /* 0x000fe200078e3cff */
[----:B------:R-:W-:Y:S01]  /*4070*/  @!P3 VIADD R10, R10, 0x1 ;  /* 0x000000010a0ab836 */ /* 0x000fe20000000000 */
[----:B------:R-:W-:Y:S01]  /*4080*/  ISETP.GT.U32.AND P5, PT, R36, R3, PT ;  /* 0x000000032400720c */ /* 0x000fe20003fa4070 */
[----:B------:R-:W-:Y:S01]  /*4090*/  IMAD.HI.U32 R28, R26, R11, RZ ;  /* 0x0000000b1a1c7227 */ /* 0x000fe200078e00ff */
[----:B------:R-:W-:-:S02]  /*40a0*/  ISETP.GE.AND P6, PT, R2, RZ, PT ;  /* 0x000000ff0200720c */ /* 0x000fc40003fc6270 */
[----:B------:R-:W-:Y:S01]  /*40b0*/  LOP3.LUT R2, R69, R24, RZ, 0x3c, !PT ;  /* 0x0000001845027212 */ /* 0x000fe200078e3cff */
[----:B------:R-:W-:Y:S01]  /*40c0*/  @P4 VIADD R30, R30, 0x1 ;  /* 0x000000011e1e4836 */ /* 0x000fe20000000000 */
[----:B------:R-:W-:Y:S01]  /*40d0*/  ISETP.GE.U32.AND P4, PT, R5, R36, PT ;  /* 0x000000240500720c */ /* 0x000fe20003f86070 */
[----:B------:R-:W-:Y:S01]  /*40e0*/  IMAD.HI.U32 R56, R26, R15, RZ ;  /* 0x0000000f1a387227 */ /* 0x000fe200078e00ff */
[----:B------:R-:W-:Y:S02]  /*40f0*/  IADD3 R5, PT, PT, -R28, RZ, RZ ;  /* 0x000000ff1c057210 */ /* 0x000fe40007ffe1ff */
[----:B------:R-:W-:Y:S01]  /*4100*/  IABS R31, R77 ;  /* 0x0000004d001f7213 */ /* 0x000fe20000000000 */
[----:B------:R-:W-:Y:S01]  /*4110*/  @!P0 IMAD.MOV R32, RZ, RZ, -R32 ;  /* 0x000000ffff208224 */ /* 0x000fe200078e0a20 */
[----:B------:R-:W-:Y:S01]  /*4120*/  ISETP.GE.AND P0, PT, R2, RZ, PT ;  /* 0x000000ff0200720c */ /* 0x000fe20003f06270 */
[----:B------:R-:W-:Y:S01]  /*4130*/  @!P5 IMAD.IADD R3, R3, 0x1, -R36 ;  /* 0x000000010303d824 */ /* 0x000fe200078e0a24 */
[----:B------:R-:W-:Y:S01]  /*4140*/  LOP3.LUT R2, R75, R24, RZ, 0x3c, !PT ;  /* 0x000000184b027212 */ /* 0x000fe200078e3cff */
[----:B------:R-:W-:Y:S01]  /*4150*/  IMAD R5, R36, R5, R11 ;  /* 0x0000000524057224 */ /* 0x000fe200078e020b */
[----:B------:R-:W-:Y:S01]  /*4160*/  @!P6 IADD3 R30, PT, PT, -R30, RZ, RZ ;  /* 0x000000ff1e1ee210 */ /* 0x000fe20007ffe1ff */
[----:B------:R-:W-:Y:S01]  /*4170*/  @!P5 VIADD R14, R14, 0x1 ;  /* 0x000000010e0ed836 */ /* 0x000fe20000000000 */
[----:B------:R-:W-:Y:S01]  /*4180*/  ISETP.GE.U32.AND P6, PT, R3, R36, PT ;  /* 0x000000240300720c */ /* 0x000fe20003fc6070 */
[----:B------:R-:W-:Y:S01]  /*4190*/  IMAD.MOV R3, RZ, RZ, -R56 ;  /* 0x000000ffff037224 */ /* 0x000fe200078e0a38 */
[----:B------:R-:W-:Y:S01]  /*41a0*/  ISETP.GT.U32.AND P3, PT, R36, R5, PT ;  /* 0x000000052400720c */ /* 0x000fe20003f64070 */
[----:B------:R-:W-:Y:S01]  /*41b0*/  IMAD.HI.U32 R48, R26, R31, RZ ;  /* 0x0000001f1a307227 */ /* 0x000fe200078e00ff */
[----:B------:R-:W-:-:S02]  /*41c0*/  IABS R11, R46 ;  /* 0x0000002e000b7213 */ /* 0x000fc40000000000 */
[----:B------:R-:W-:Y:S01]  /*41d0*/  @P4 IADD3 R10, PT, PT, R10, 0x1, RZ ;  /* 0x000000010a0a4810 */ /* 0x000fe20007ffe0ff */
[----:B------:R-:W-:Y:S01]  /*41e0*/  IMAD R3, R36, R3, R15 ;  /* 0x0000000324037224 */ /* 0x000fe200078e020f */
[----:B------:R-:W-:Y:S01]  /*41f0*/  ISETP.GE.AND P4, PT, R2, RZ, PT ;  /* 0x000000ff0200720c */ /* 0x000fe20003f86270 */
[----:B------:R-:W-:Y:S01]  /*4200*/  IMAD.HI.U32 R54, R26, R11, RZ ;  /* 0x0000000b1a367227 */ /* 0x000fe200078e00ff */
[----:B------:R-:W-:Y:S02]  /*4210*/  IABS R15, R44 ;  /* 0x0000002c000f7213 */ /* 0x000fe40000000000 */
[----:B------:R-:W-:Y:S01]  /*4220*/  ISETP.GE.AND P5, PT, R4, RZ, PT ;  /* 0x000000ff0400720c */ /* 0x000fe20003fa6270 */
[----:B------:R-:W-:Y:S01]  /*4230*/  @P6 VIADD R14, R14, 0x1 ;  /* 0x000000010e0e6836 */ /* 0x000fe20000000000 */
[----:B------:R-:W-:Y:S01]  /*4240*/  ISETP.GT.U32.AND P6, PT, R36, R3, PT ;  /* 0x000000032400720c */ /* 0x000fe20003fc4070 */
[----:B------:R-:W-:Y:S01]  /*4250*/  @!P3 IMAD.IADD R5, R5, 0x1, -R36 ;  /* 0x000000010505b824 */ /* 0x000fe200078e0a24 */
[----:B------:R-:W-:Y:S01]  /*4260*/  IADD3 R2, PT, PT, -R54, RZ, RZ ;  /* 0x000000ff36027210 */ /* 0x000fe20007ffe1ff */
[----:B------:R-:W-:Y:S01]  /*4270*/  @!P3 VIADD R28, R28, 0x1 ;  /* 0x000000011c1cb836 */ /* 0x000fe20000000000 */
[----:B------:R-:W-:Y:S01]  /*4280*/  @!P2 IADD3 R14, PT, PT, -R14, RZ, RZ ;  /* 0x000000ff0e0ea210 */ /* 0x000fe20007ffe1ff */
[----:B------:R-:W-:Y:S01]  /*4290*/  IMAD.HI.U32 R52, R26, R15, RZ ;  /* 0x0000000f1a347227 */ /* 0x000fe200078e00ff */
[----:B------:R-:W-:-:S02]  /*42a0*/  ISETP.GE.U32.AND P2, PT, R5, R36, PT ;  /* 0x000000240500720c */ /* 0x000fc40003f46070 */
[----:B------:R-:W-:Y:S01]  /*42b0*/  IABS R5, R42 ;  /* 0x0000002a00057213 */ /* 0x000fe20000000000 */
[----:B------:R-:W-:Y:S01]  /*42c0*/  IMAD R11, R36, R2, R11 ;  /* 0x00000002240b7224 */ /* 0x000fe200078e020b */
[----:B------:R-:W-:Y:S01]  /*42d0*/  IADD3 R8, PT, PT, -R35, RZ, RZ ;  /* 0x000000ff23087210 */ /* 0x000fe20007ffe1ff */
[----:B------:R-:W-:Y:S01]  /*42e0*/  IMAD.MOV R2, RZ, RZ, -R52 ;  /* 0x000000ffff027224 */ /* 0x000fe200078e0a34 */
[----:B------:R-:W-:Y:S01]  /*42f0*/  LOP3.LUT R4, R46, R24, RZ, 0x3c, !PT ;  /* 0x000000182e047212 */ /* 0x000fe200078e3cff */
[----:B------:R-:W-:Y:S02]  /*4300*/  @!P6 IMAD.IADD R3, R3, 0x1, -R36 ;  /* 0x000000010303e824 */ /* 0x000fe400078e0a24 */
[----:B------:R-:W-:Y:S01]  /*4310*/  IMAD R15, R36, R2, R15 ;  /* 0x00000002240f7224 */ /* 0x000fe200078e020f */
[----:B------:R-:W-:Y:S01]  /*4320*/  IADD3 R2, PT, PT, -R48, RZ, RZ ;  /* 0x000000ff30027210 */ /* 0x000fe20007ffe1ff */
[----:B------:R-:W-:Y:S01]  /*4330*/  @!P6 VIADD R56, R56, 0x1 ;  /* 0x000000013838e836 */ /* 0x000fe20000000000 */
[----:B------:R-:W-:Y:S01]  /*4340*/  ISETP.GE.U32.AND P3, PT, R3, R36, PT ;  /* 0x000000240300720c */ /* 0x000fe20003f66070 */
[----:B------:R-:W-:Y:S01]  /*4350*/  IMAD.HI.U32 R50, R26, R5, RZ ;  /* 0x000000051a327227 */ /* 0x000fe200078e00ff */
[----:B------:R-:W-:-:S02]  /*4360*/  @P2 IADD3 R28, PT, PT, R28, 0x1, RZ ;  /* 0x000000011c1c2810 */ /* 0x000fc40007ffe0ff */
[C---:B------:R-:W-:Y:S01]  /*4370*/  ISETP.GT.U32.AND P2, PT, R36.reuse, R11, PT ;  /* 0x0000000b2400720c */ /* 0x040fe20003f44070 */
[----:B------:R-:W-:Y:S01]  /*4380*/  IMAD.MOV R3, RZ, RZ, -R50 ;  /* 0x000000ffff037224 */ /* 0x000fe200078e0a32 */
[----:B------:R-:W-:Y:S01]  /*4390*/  ISETP.GT.U32.AND P6, PT, R36, R15, PT ;  /* 0x0000000f2400720c */ /* 0x000fe20003fc4070 */
[----:B------:R-:W-:Y:S02]  /*43a0*/  IMAD R65, R16, R8, R65 ;  /* 0x0000000810417224 */ /* 0x000fe400078e0241 */
[C---:B------:R-:W-:Y:S02]  /*43b0*/  IMAD R3, R36.reuse, R3, R5 ;  /* 0x0000000324037224 */ /* 0x040fe400078e0205 */
[----:B------:R-:W-:Y:S01]  /*43c0*/  IMAD R5, R36, R2, R31 ;  /* 0x0000000224057224 */ /* 0x000fe200078e021f */
[----:B------:R-:W-:Y:S01]  /*43d0*/  IABS R31, R59 ;  /* 0x0000003b001f7213 */ /* 0x000fe20000000000 */
[----:B------:R-:W-:Y:S01]  /*43e0*/  @P3 VIADD R56, R56, 0x1 ;  /* 0x0000000138383836 */ /* 0x000fe20000000000 */
[----:B------:R-:W-:Y:S01]  /*43f0*/  IABS R2, R61 ;  /* 0x0000003d00027213 */ /* 0x000fe20000000000 */
[----:B------:R-:W-:Y:S01]  /*4400*/  @!P0 IMAD.MOV R10, RZ, RZ, -R10 ;  /* 0x000000ffff0a8224 */ /* 0x000fe200078e0a0a */
[----:B------:R-:W-:Y:S01]  /*4410*/  ISETP.GE.AND P0, PT, R4, RZ, PT ;  /* 0x000000ff0400720c */ /* 0x000fe20003f06270 */
[----:B------:R-:W-:Y:S01]  /*4420*/  IMAD.HI.U32 R8, R26, R31, RZ ;  /* 0x0000001f1a087227 */ /* 0x000fe200078e00ff */
[----:B------:R-:W-:-:S02]  /*4430*/  @!P2 IADD3 R11, PT, PT, R11, -R36, RZ ;  /* 0x800000240b0ba210 */ /* 0x000fc40007ffe0ff */
[----:B------:R-:W-:Y:S01]  /*4440*/  @!P5 IADD3 R56, PT, PT, -R56, RZ, RZ ;  /* 0x000000ff3838d210 */ /* 0x000fe20007ffe1ff */
[----:B------:R-:W-:Y:S01]  /*4450*/  @!P6 IMAD.IADD R15, R15, 0x1, -R36 ;  /* 0x000000010f0fe824 */ /* 0x000fe200078e0a24 */
[-C--:B------:R-:W-:Y:S01]  /*4460*/  ISETP.GE.U32.AND P3, PT, R11, R36.reuse, PT ;  /* 0x000000240b00720c */ /* 0x080fe20003f66070 */
[----:B------:R-:W-:Y:S01]  /*4470*/  @!P2 VIADD R54, R54, 0x1 ;  /* 0x000000013636a836 */ /* 0x000fe20000000000 */
[----:B------:R-:W-:Y:S01]  /*4480*/  ISETP.GT.U32.AND P5, PT, R36, R3, PT ;  /* 0x000000032400720c */ /* 0x000fe20003fa4070 */
[----:B------:R-:W-:Y:S01]  /*4490*/  IMAD.MOV R11, RZ, RZ, -R8 ;  /* 0x000000ffff0b7224 */ /* 0x000fe200078e0a08 */
[----:B------:R-:W-:Y:S01]  /*44a0*/  ISETP.GE.U32.AND P2, PT, R15, R36, PT ;  /* 0x000000240f00720c */ /* 0x000fe20003f46070 */
[----:B------:R-:W-:Y:S01]  /*44b0*/  IMAD.HI.U32 R6, R26, R2, RZ ;  /* 0x000000021a067227 */ /* 0x000fe200078e00ff */
[----:B------:R-:W-:Y:S02]  /*44c0*/  LOP3.LUT R4, R44, R24, RZ, 0x3c, !PT ;  /* 0x000000182c047212 */ /* 0x000fe400078e3cff */
[----:B------:R-:W-:Y:S01]  /*44d0*/  @!P6 IADD3 R52, PT, PT, R52, 0x1, RZ ;  /* 0x000000013434e810 */ /* 0x000fe20007ffe0ff */
[----:B------:R-:W-:Y:S01]  /*44e0*/  IMAD R11, R36, R11, R31 ;  /* 0x0000000b240b7224 */ /* 0x000fe200078e021f */
[----:B------:R-:W-:Y:S01]  /*44f0*/  IADD3 R15, PT, PT, -R6, RZ, RZ ;  /* 0x000000ff060f7210 */ /* 0x000fe20007ffe1ff */
[----:B------:R-:W-:Y:S01]  /*4500*/  @!P4 IMAD.MOV R28, RZ, RZ, -R28 ;  /* 0x000000ffff1cc224 */ /* 0x000fe200078e0a1c */
[----:B------:R-:W-:Y:S01]  /*4510*/  ISETP.GE.AND P4, PT, R4, RZ, PT ;  /* 0x000000ff0400720c */ /* 0x000fe20003f86270 */
[----:B------:R-:W-:Y:S01]  /*4520*/  @P3 VIADD R54, R54, 0x1 ;  /* 0x0000000136363836 */ /* 0x000fe20000000000 */
[C---:B------:R-:W-:Y:S01]  /*4530*/  ISETP.GT.U32.AND P3, PT, R36.reuse, R5, PT ;  /* 0x000000052400720c */ /* 0x040fe20003f64070 */
[----:B------:R-:W-:Y:S01]  /*4540*/  @!P5 IMAD.IADD R3, R3, 0x1, -R36 ;  /* 0x000000010303d824 */ /* 0x000fe200078e0a24 */
[----:B------:R-:W-:Y:S01]  /*4550*/  ISETP.GT.U32.AND P6, PT, R36, R11, PT ;  /* 0x0000000b2400720c */ /* 0x000fe20003fc4070 */
[----:B------:R-:W-:Y:S01]  /*4560*/  IMAD.HI.U32 R4, R26, R34, RZ ;  /* 0x000000221a047227 */ /* 0x000fe200078e00ff */
[----:B------:R-:W-:-:S03]  /*4570*/  @!P5 IADD3 R50, PT, PT, R50, 0x1, RZ ;  /* 0x000000013232d810 */ /* 0x000fc60007ffe0ff */
[----:B------:R-:W-:Y:S02]  /*4580*/  IMAD R15, R36, R15, R2 ;  /* 0x0000000f240f7224 */ /* 0x000fe400078e0202 */
[----:B------:R-:W-:Y:S01]  /*4590*/  @P2 VIADD R52, R52, 0x1 ;  /* 0x0000000134342836 */ /* 0x000fe20000000000 */
[-C--:B------:R-:W-:Y:S01]  /*45a0*/  ISETP.GE.U32.AND P2, PT, R3, R36.reuse, PT ;  /* 0x000000240300720c */ /* 0x080fe20003f46070 */
[----:B------:R-:W-:Y:S01]  /*45b0*/  IMAD.MOV R38, RZ, RZ, -R4 ;  /* 0x000000ffff267224 */ /* 0x000fe200078e0a04 */
[----:B------:R-:W-:Y:S01]  /*45c0*/  IABS R3, R65 ;  /* 0x0000004100037213 */ /* 0x000fe20000000000 */
[----:B------:R-:W-:Y:S01]  /*45d0*/  @!P0 IMAD.MOV R54, RZ, RZ, -R54 ;  /* 0x000000ffff368224 */ /* 0x000fe200078e0a36 */
[----:B------:R-:W-:Y:S01]  /*45e0*/  @!P3 IADD3 R5, PT, PT, R5, -R36, RZ ;  /* 0x800000240505b210 */ /* 0x000fe20007ffe0ff */
[C---:B------:R-:W-:Y:S01]  /*45f0*/  IMAD R31, R36.reuse, R38, R34 ;  /* 0x00000026241f7224 */ /* 0x040fe200078e0222 */
[C---:B------:R-:W-:Y:S01]  /*4600*/  ISETP.GT.U32.AND P0, PT, R36.reuse, R15, PT ;  /* 0x0000000f2400720c */ /* 0x040fe20003f04070 */
[----:B------:R-:W-:Y:S01]  /*4610*/  @!P4 IMAD.MOV R52, RZ, RZ, -R52 ;  /* 0x000000ffff34c224 */ /* 0x000fe200078e0a34 */
[-C--:B------:R-:W-:Y:S01]  /*4620*/  ISETP.GE.U32.AND P4, PT, R5, R36.reuse, PT ;  /* 0x000000240500720c */ /* 0x080fe20003f86070 */
[----:B------:R-:W-:Y:S01]  /*4630*/  @!P6 IMAD.IADD R11, R11, 0x1, -R36 ;  /* 0x000000010b0be824 */ /* 0x000fe200078e0a24 */
[----:B------:R-:W-:Y:S01]  /*4640*/  ISETP.GT.U32.AND P5, PT, R36, R31, PT ;  /* 0x0000001f2400720c */ /* 0x000fe20003fa4070 */
[----:B------:R-:W-:Y:S01]  /*4650*/  @!P6 VIADD R8, R8, 0x1 ;  /* 0x000000010808e836 */ /* 0x000fe20000000000 */
[----:B------:R-:W-:Y:S01]  /*4660*/  @!P3 IADD3 R48, PT, PT, R48, 0x1, RZ ;  /* 0x000000013030b810 */ /* 0x000fe20007ffe0ff */
[----:B------:R-:W-:Y:S01]  /*4670*/  @P2 VIADD R50, R50, 0x1 ;  /* 0x0000000132322836 */ /* 0x000fe20000000000 */
[----:B------:R-:W-:Y:S01]  /*4680*/  ISETP.GE.U32.AND P2, PT, R11, R36, PT ;  /* 0x000000240b00720c */ /* 0x000fe20003f46070 */
[----:B------:R-:W-:Y:S01]  /*4690*/  IMAD.HI.U32 R2, R26, R3, RZ ;  /* 0x000000031a027227 */ /* 0x000fe200078e00ff */
[----:B------:R-:W-:-:S03]  /*46a0*/  LOP3.LUT R5, R42, R24, RZ, 0x3c, !PT ;  /* 0x000000182a057212 */ /* 0x000fc600078e3cff */
[----:B------:R-:W-:Y:S01]  /*46b0*/  @!P0 IMAD.IADD R15, R15, 0x1, -R36 ;  /* 0x000000010f0f8824 */ /* 0x000fe200078e0a24 */
[----:B------:R-:W-:Y:S01]  /*46c0*/  ISETP.GE.AND P3, PT, R5, RZ, PT ;  /* 0x000000ff0500720c */ /* 0x000fe20003f66270 */
[----:B------:R-:W-:Y:S01]  /*46d0*/  IMAD.MOV R34, RZ, RZ, -R2 ;  /* 0x000000ffff227224 */ /* 0x000fe200078e0a02 */
[----:B------:R-:W-:Y:S01]  /*46e0*/  @P4 IADD3 R48, PT, PT, R48, 0x1, RZ ;  /* 0x0000000130304810 */ /* 0x000fe20007ffe0ff */
[----:B------:R-:W-:Y:S01]  /*46f0*/  @!P5 IMAD.IADD R31, R31, 0x1, -R36 ;  /* 0x000000011f1fd824 */ /* 0x000fe200078e0a24 */
[----:B------:R-:W-:Y:S01]  /*4700*/  ISETP.GE.U32.AND P4, PT, R15, R36, PT ;  /* 0x000000240f00720c */ /* 0x000fe20003f86070 */
[----:B------:R-:W-:Y:S01]  /*4710*/  @!P0 VIADD R6, R6, 0x1 ;  /* 0x0000000106068836 */ /* 0x000fe20000000000 */
[----:B------:R-:W-:Y:S01]  /*4720*/  LOP3.LUT R5, R77, R24, RZ, 0x3c, !PT ;  /* 0x000000184d057212 */ /* 0x000fe200078e3cff */
[----:B------:R-:W-:Y:S01]  /*4730*/  IMAD R34, R36, R34, R3 ;  /* 0x0000002224227224 */ /* 0x000fe200078e0203 */
[----:B------:R-:W-:Y:S01]  /*4740*/  @P2 IADD3 R8, PT, PT, R8, 0x1, RZ ;  /* 0x0000000108082810 */ /* 0x000fe20007ffe0ff */
[----:B------:R-:W-:Y:S01]  /*4750*/  @!P5 VIADD R4, R4, 0x1 ;  /* 0x000000010404d836 */ /* 0x000fe20000000000 */
[----:B------:R-:W-:-:S02]  /*4760*/  ISETP.GE.U32.AND P2, PT, R31, R36, PT ;  /* 0x000000241f00720c */ /* 0x000fc40003f46070 */
[----:B------:R-:W-:Y:S01]  /*4770*/  ISETP.GE.AND P6, PT, R5, RZ, PT ;  /* 0x000000ff0500720c */ /* 0x000fe20003fc6270 */
[----:B------:R-:W-:Y:S01]  /*4780*/  @!P3 IMAD.MOV R50, RZ, RZ, -R50 ;  /* 0x000000ffff32b224 */ /* 0x000fe200078e0a32 */
[-C--:B------:R-:W-:Y:S02]  /*4790*/  LOP3.LUT R3, R59, R24.reuse, RZ, 0x3c, !PT ;  /* 0x000000183b037212 */ /* 0x080fe400078e3cff */
[----:B------:R-:W-:Y:S02]  /*47a0*/  LOP3.LUT R5, R61, R24, RZ, 0x3c, !PT ;  /* 0x000000183d057212 */ /* 0x000fe400078e3cff */
[----:B------:R-:W-:Y:S02]  /*47b0*/  @P4 IADD3 R6, PT, PT, R6, 0x1, RZ ;  /* 0x0000000106064810 */ /* 0x000fe40007ffe0ff */
[----:B------:R-:W-:Y:S02]  /*47c0*/  ISETP.GT.U32.AND P4, PT, R36, R34, PT ;  /* 0x000000222400720c */ /* 0x000fe40003f84070 */
[----:B------:R-:W-:-:S02]  /*47d0*/  ISETP.GE.AND P0, PT, R3, RZ, PT ;  /* 0x000000ff0300720c */ /* 0x000fc40003f06270 */
[----:B------:R-:W-:Y:S01]  /*47e0*/  ISETP.GE.AND P3, PT, R5, RZ, PT ;  /* 0x000000ff0500720c */ /* 0x000fe20003f66270 */
[----:B------:R-:W-:Y:S01]  /*47f0*/  @!P6 IMAD.MOV R48, RZ, RZ, -R48 ;  /* 0x000000ffff30e224 */ /* 0x000fe200078e0a30 */
[----:B------:R-:W-:Y:S02]  /*4800*/  @P2 IADD3 R4, PT, PT, R4, 0x1, RZ ;  /* 0x0000000104042810 */ /* 0x000fe40007ffe0ff */
[-C--:B------:R-:W-:Y:S02]  /*4810*/  LOP3.LUT R3, R63, R24.reuse, RZ, 0x3c, !PT ;  /* 0x000000183f037212 */ /* 0x080fe400078e3cff */
[-C--:B------:R-:W-:Y:S02]  /*4820*/  LOP3.LUT R5, R65, R24.reuse, RZ, 0x3c, !PT ;  /* 0x0000001841057212 */ /* 0x080fe400078e3cff */
[----:B------:R-:W-:Y:S01]  /*4830*/  ISETP.NE.AND P2, PT, R24, RZ, PT ;  /* 0x000000ff1800720c */ /* 0x000fe20003f45270 */
[----:B------:R-:W-:Y:S01]  /*4840*/  @!P4 IMAD.IADD R34, R34, 0x1, -R36 ;  /* 0x000000012222c824 */ /* 0x000fe200078e0a24 */
[----:B------:R-:W-:Y:S01]  /*4850*/  LOP3.LUT R15, RZ, R24, RZ, 0x33, !PT ;  /* 0x00000018ff0f7212 */ /* 0x000fe200078e33ff */
[----:B------:R-:W-:Y:S01]  /*4860*/  @!P4 VIADD R2, R2, 0x1 ;  /* 0x000000010202c836 */ /* 0x000fe20000000000 */
[----:B------:R-:W-:Y:S01]  /*4870*/  ISETP.GE.AND P5, PT, R3, RZ, PT ;  /* 0x000000ff0300720c */ /* 0x000fe20003fa6270 */
[----:B------:R-:W-:Y:S01]  /*4880*/  @!P0 IMAD.MOV R8, RZ, RZ, -R8 ;  /* 0x000000ffff088224 */ /* 0x000fe200078e0a08 */
[----:B------:R-:W-:-:S02]  /*4890*/  ISETP.GE.AND P6, PT, R5, RZ, PT ;  /* 0x000000ff0500720c */ /* 0x000fc40003fc6270 */
[C---:B------:R-:W-:Y:S01]  /*48a0*/  SEL R31, R15.reuse, R14, !P2 ;  /* 0x0000000e0f1f7207 */ /* 0x040fe20005000000 */
[----:B--2---:R-:W-:Y:S01]  /*48b0*/  IMAD.U32 R14, RZ, RZ, UR11 ;  /* 0x0000000bff0e7e24 */ /* 0x004fe2000f8e00ff */
[C---:B------:R-:W-:Y:S02]  /*48c0*/  SEL R3, R15.reuse, R0, !P2 ;  /* 0x000000000f037207 */ /* 0x040fe40005000000 */
[----:B------:R-:W-:Y:S01]  /*48d0*/  SEL R5, R15, R12, !P2 ;  /* 0x0000000c0f057207 */ /* 0x000fe20005000000 */
[----:B------:R-:W-:Y:S01]  /*48e0*/  IMAD.IADD R49, R49, 0x1, R14 ;  /* 0x0000000131317824 */ /* 0x000fe200078e020e */
[----:B------:R-:W-:Y:S01]  /*48f0*/  SEL R11, R15, R28, !P2 ;  /* 0x0000001c0f0b7207 */ /* 0x000fe20005000000 */
[----:B------:R-:W-:Y:S01]  /*4900*/  IMAD.MOV R28, RZ, RZ, -R3 ;  /* 0x000000ffff1c7224 */ /* 0x000fe200078e0a03 */
[----:B------:R-:W-:Y:S01]  /*4910*/  IADD3 R0, PT, PT, -R31, RZ, RZ ;  /* 0x000000ff1f007210 */ /* 0x000fe20007ffe1ff */
[----:B------:R-:W-:Y:S01]  /*4920*/  @!P5 IMAD.MOV R4, RZ, RZ, -R4 ;  /* 0x000000ffff04d224 */ /* 0x000fe200078e0a04 */
[----:B------:R-:W-:Y:S01]  /*4930*/  IADD3 R38, PT, PT, -R5, RZ, RZ ;  /* 0x000000ff05267210 */ /* 0x000fe20007ffe1ff */
[----:B------:R-:W-:Y:S01]  /*4940*/  IMAD.MOV R12, RZ, RZ, -R11 ;  /* 0x000000ffff0c7224 */ /* 0x000fe200078e0a0b */
[----:B------:R-:W-:Y:S01]  /*4950*/  ISETP.GE.U32.AND P4, PT, R34, R36, PT ;  /* 0x000000242200720c */ /* 0x000fe20003f86070 */
[C---:B------:R-:W-:Y:S01]  /*4960*/  IMAD R34, R24.reuse, R0, R45 ;  /* 0x0000000018227224 */ /* 0x040fe200078e022d */
[C---:B------:R-:W-:Y:S01]  /*4970*/  SEL R45, R15.reuse, R32, !P2 ;  /* 0x000000200f2d7207 */ /* 0x040fe20005000000 */
[C---:B------:R-:W-:Y:S01]  /*4980*/  IMAD R28, R24.reuse, R28, R41 ;  /* 0x0000001c181c7224 */ /* 0x040fe200078e0229 */
[----:B------:R-:W-:Y:S01]  /*4990*/  SEL R41, R15, R10, !P2 ;  /* 0x0000000a0f297207 */ /* 0x000fe20005000000 */
[C---:B------:R-:W-:Y:S01]  /*49a0*/  IMAD R0, R24.reuse, R38, R13 ;  /* 0x0000002618007224 */ /* 0x040fe200078e020d */
[----:B------:R-:W-:Y:S01]  /*49b0*/  IADD3 R29, PT, PT, R29, R14, RZ ;  /* 0x0000000e1d1d7210 */ /* 0x000fe20007ffe0ff */
[--C-:B------:R-:W-:Y:S01]  /*49c0*/  IMAD.IADD R38, R43, 0x1, R14.reuse ;  /* 0x000000012b267824 */ /* 0x100fe200078e020e */
[----:B------:R-:W-:Y:S01]  /*49d0*/  SEL R43, R15, R30, !P2 ;  /* 0x0000001e0f2b7207 */ /* 0x000fe20005000000 */
[----:B------:R-:W-:Y:S01]  /*49e0*/  IMAD R75, R24, R12, R75 ;  /* 0x0000000c184b7224 */ /* 0x000fe200078e024b */
[----:B0-----:R-:W-:Y:S01]  /*49f0*/  MOV R12, UR9 ;  /* 0x00000009000c7c02 */ /* 0x001fe20008000f00 */
[----:B------:R-:W-:Y:S01]  /*4a00*/  IMAD.U32 R13, RZ, RZ, UR10 ;  /* 0x0000000aff0d7e24 */ /* 0x000fe2000f8e00ff */
[----:B------:R-:W-:Y:S01]  /*4a10*/  IADD3 R30, PT, PT, -R45, RZ, RZ ;  /* 0x000000ff2d1e7210 */ /* 0x000fe20007ffe1ff */
[----:B------:R-:W-:Y:S01]  /*4a20*/  IMAD.IADD R10, R73, 0x1, R14 ;  /* 0x00000001490a7824 */ /* 0x000fe200078e020e */
[----:B------:R-:W0:Y:S01]  /*4a30*/  LDCU UR9, c[0x0][0x384] ;  /* 0x00007080ff0977ac */ /* 0x000e220008000800 */
[----:B------:R-:W-:Y:S01]  /*4a40*/  IMAD.MOV R60, RZ, RZ, -R41 ;  /* 0x000000ffff3c7224 */ /* 0x000fe200078e0a29 */
[----:B------:R-:W-:Y:S01]  /*4a50*/  IADD3 R37, PT, PT, R37, R14, RZ ;  /* 0x0000000e25257210 */ /* 0x000fe20007ffe0ff */
[----:B------:R-:W-:-:S02]  /*4a60*/  IMAD.MOV R58, RZ, RZ, -R43 ;  /* 0x000000ffff3a7224 */ /* 0x000fc400078e0a2b */
[-CC-:B------:R-:W-:Y:S02]  /*4a70*/  IMAD R73, R38, R13.reuse, R12.reuse ;  /* 0x0000000d26497224 */ /* 0x180fe400078e020c */
[----:B------:R-:W-:Y:S02]  /*4a80*/  IMAD R32, R10, R13, R12 ;  /* 0x0000000d0a207224 */ /* 0x000fe400078e020c */
[----:B------:R-:W-:Y:S01]  /*4a90*/  IMAD R10, R24, R30, R71 ;  /* 0x0000001e180a7224 */ /* 0x000fe200078e0247 */
[----:B------:R-:W-:Y:S01]  /*4aa0*/  IADD3 R34, PT, PT, R34, R73, RZ ;  /* 0x0000004922227210 */ /* 0x000fe20007ffe0ff */
[C---:B------:R-:W-:Y:S01]  /*4ab0*/  IMAD R38, R24.reuse, R60, R69 ;  /* 0x0000003c18267224 */ /* 0x040fe200078e0245 */
[C---:B------:R-:W-:Y:S01]  /*4ac0*/  SEL R69, R15.reuse, R54, !P2 ;  /* 0x000000360f457207 */ /* 0x040fe20005000000 */
[----:B------:R-:W-:Y:S01]  /*4ad0*/  IMAD R30, R24, R58, R67 ;  /* 0x0000003a181e7224 */ /* 0x000fe200078e0243 */
[----:B------:R-:W-:Y:S01]  /*4ae0*/  SEL R67, R15, R56, !P2 ;  /* 0x000000380f437207 */ /* 0x000fe20005000000 */
[----:B------:R-:W-:Y:S01]  /*4af0*/  IMAD.IADD R32, R75, 0x1, R32 ;  /* 0x000000014b207824 */ /* 0x000fe200078e0220 */
[----:B------:R-:W-:Y:S01]  /*4b00*/  SEL R73, R15, R50, !P2 ;  /* 0x000000320f497207 */ /* 0x000fe20005000000 */
[----:B------:R-:W-:Y:S01]  /*4b10*/  @P4 VIADD R2, R2, 0x1 ;  /* 0x0000000102024836 */ /* 0x000fe20000000000 */
[----:B------:R-:W-:Y:S01]  /*4b20*/  IADD3 R50, PT, PT, -R69, RZ, RZ ;  /* 0x000000ff45327210 */ /* 0x000fe20007ffe1ff */
[----:B------:R-:W-:Y:S01]  /*4b30*/  IMAD.IADD R27, R27, 0x1, R14 ;  /* 0x000000011b1b7824 */ /* 0x000fe200078e020e */
[C---:B------:R-:W-:Y:S01]  /*4b40*/  SEL R71, R15.reuse, R52, !P2 ;  /* 0x000000340f477207 */ /* 0x040fe20005000000 */
[----:B------:R-:W-:Y:S01]  /*4b50*/  IMAD.MOV R54, RZ, RZ, -R73 ;  /* 0x000000ffff367224 */ /* 0x000fe200078e0a49 */
[----:B------:R-:W-:Y:S01]  /*4b60*/  SEL R75, R15, R48, !P2 ;  /* 0x000000300f4b7207 */ /* 0x000fe20005000000 */
[----:B------:R-:W-:-:S02]  /*4b70*/  IMAD.MOV R48, RZ, RZ, -R67 ;  /* 0x000000ffff307224 */ /* 0x000fc400078e0a43 */
[C---:B------:R-:W-:Y:S01]  /*4b80*/  IMAD R46, R24.reuse, R50, R46 ;  /* 0x00000032182e7224 */ /* 0x040fe200078e022e */
[----:B------:R-:W-:Y:S01]  /*4b90*/  MOV R50, R6 ;  /* 0x0000000600327202 */ /* 0x000fe20000000f00 */
[----:B------:R-:W-:Y:S01]  /*4ba0*/  IMAD.MOV R52, RZ, RZ, -R71 ;  /* 0x000000ffff347224 */ /* 0x000fe200078e0a47 */
[----:B------:R-:W-:Y:S01]  /*4bb0*/  SEL R6, R15, R8, !P2 ;  /* 0x000000080f067207 */ /* 0x000fe20005000000 */
[----:B------:R-:W-:Y:S01]  /*4bc0*/  IMAD R40, R24, R48, R40 ;  /* 0x0000003018287224 */ /* 0x000fe200078e0228 */
[----:B------:R-:W-:Y:S01]  /*4bd0*/  @!P3 IADD3 R50, PT, PT, -R50, RZ, RZ ;  /* 0x000000ff3232b210 */ /* 0x000fe20007ffe1ff */
[----:B------:R-:W-:Y:S01]  /*4be0*/  IMAD.IADD R48, R57, 0x1, R14 ;  /* 0x0000000139307824 */ /* 0x000fe200078e020e */
[----:B------:R-:W-:Y:S01]  /*4bf0*/  IADD3 R8, PT, PT, -R6, RZ, RZ ;  /* 0x000000ff06087210 */ /* 0x000fe20007ffe1ff */
[----:B------:R-:W-:Y:S01]  /*4c00*/  IMAD R44, R24, R52, R44 ;  /* 0x00000034182c7224 */ /* 0x000fe200078e022c */
[C---:B------:R-:W-:Y:S01]  /*4c10*/  SEL R57, R15.reuse, R4, !P2 ;  /* 0x000000040f397207 */ /* 0x040fe20005000000 */
[----:B------:R-:W-:Y:S01]  /*4c20*/  IMAD.MOV.U32 R52, RZ, RZ, R2 ;  /* 0x000000ffff347224 */ /* 0x000fe200078e0002 */
[----:B------:R-:W-:Y:S01]  /*4c30*/  SEL R2, R15, R50, !P2 ;  /* 0x000000320f027207 */ /* 0x000fe20005000000 */
[----:B------:R-:W-:Y:S01]  /*4c40*/  IMAD R48, R48, R13, R12 ;  /* 0x0000000d30307224 */ /* 0x000fe200078e020c */
[----:B------:R-:W-:Y:S01]  /*4c50*/  IADD3 R56, PT, PT, -R75, RZ, RZ ;  /* 0x000000ff4b387210 */ /* 0x000fe20007ffe1ff */
[----:B------:R-:W-:-:S02]  /*4c60*/  @!P6 IMAD.MOV R52, RZ, RZ, -R52 ;  /* 0x000000ffff34e224 */ /* 0x000fc400078e0a34 */
[----:B------:R-:W-:Y:S01]  /*4c70*/  IMAD.IADD R28, R28, 0x1, R48 ;  /* 0x000000011c1c7824 */ /* 0x000fe200078e0230 */
[----:B------:R-:W-:Y:S01]  /*4c80*/  IADD3 R48, PT, PT, R7, R14, RZ ;  /* 0x0000000e07307210 */ /* 0x000fe20007ffe0ff */
[C---:B------:R-:W-:Y:S01]  /*4c90*/  IMAD R59, R24.reuse, R8, R59 ;  /* 0x00000008183b7224 */ /* 0x040fe200078e023b */
[----:B------:R-:W-:Y:S01]  /*4ca0*/  SEL R4, R15, R52, !P2 ;  /* 0x000000340f047207 */ /* 0x000fe20005000000 */
[----:B------:R-:W-:Y:S02]  /*4cb0*/  IMAD.U32 R8, RZ, RZ, UR8 ;  /* 0x00000008ff087e24 */ /* 0x000fe4000f8e00ff */
[----:B0-----:R-:W-:Y:S01]  /*4cc0*/  IMAD.U32 R7, RZ, RZ, UR9 ;  /* 0x00000009ff077e24 */ /* 0x001fe2000f8e00ff */
[----:B------:R-:W0:Y:S01]  /*4cd0*/  LDCU.64 UR8, c[0x0][0x3a0] ;  /* 0x00007400ff0877ac */ /* 0x000e220008000a00 */
[----:B------:R-:W-:Y:S01]  /*4ce0*/  IMAD.IADD R31, R31, 0x1, R8 ;  /* 0x000000011f1f7824 */ /* 0x000fe200078e0208 */
[----:B------:R-:W-:Y:S01]  /*4cf0*/  IADD3 R5, PT, PT, R5, R8, RZ ;  /* 0x0000000805057210 */ /* 0x000fe20007ffe0ff */
[----:B------:R-:W-:Y:S01]  /*4d00*/  IMAD R42, R24, R54, R42 ;  /* 0x00000036182a7224 */ /* 0x000fe200078e022a */
[----:B------:R-:W-:Y:S01]  /*4d10*/  IADD3 R54, PT, PT, -R4, RZ, RZ ;  /* 0x000000ff04367210 */ /* 0x000fe20007ffe1ff */
[----:B------:R-:W-:-:S02]  /*4d20*/  IMAD.MOV R50, RZ, RZ, -R2 ;  /* 0x000000ffff327224 */ /* 0x000fc400078e0a02 */
[----:B------:R-:W-:Y:S01]  /*4d30*/  IMAD R31, R31, R7, R34 ;  /* 0x000000071f1f7224 */ /* 0x000fe200078e0222 */
[----:B------:R-:W-:Y:S01]  /*4d40*/  IADD3 R34, PT, PT, R9, R14, RZ ;  /* 0x0000000e09227210 */ /* 0x000fe20007ffe0ff */
[----:B------:R-:W-:Y:S02]  /*4d50*/  IMAD.MOV R52, RZ, RZ, -R57 ;  /* 0x000000ffff347224 */ /* 0x000fe400078e0a39 */
[----:B------:R-:W-:Y:S02]  /*4d60*/  IMAD.IADD R11, R11, 0x1, R8 ;  /* 0x000000010b0b7824 */ /* 0x000fe400078e0208 */
[C---:B------:R-:W-:Y:S02]  /*4d70*/  IMAD R61, R24.reuse, R50, R61 ;  /* 0x00000032183d7224 */ /* 0x040fe400078e023d */
[----:B------:R-:W-:Y:S02]  /*4d80*/  IMAD.IADD R50, R51, 0x1, R14 ;  /* 0x0000000133327824 */ /* 0x000fe400078e020e */
[----:B------:R-:W-:Y:S01]  /*4d90*/  IMAD R65, R24, R54, R65 ;  /* 0x0000003618417224 */ /* 0x000fe200078e0241 */
[----:B------:R-:W-:Y:S01]  /*4da0*/  IADD3 R54, PT, PT, R55, R14, RZ ;  /* 0x0000000e37367210 */ /* 0x000fe20007ffe0ff */
[----:B------:R-:W-:-:S02]  /*4db0*/  IMAD R51, R48, R13, R12 ;  /* 0x0000000d30337224 */ /* 0x000fc400078e020c */
[----:B------:R-:W-:Y:S02]  /*4dc0*/  IMAD R63, R24, R52, R63 ;  /* 0x00000034183f7224 */ /* 0x000fe400078e023f */
[----:B------:R-:W-:Y:S01]  /*4dd0*/  IMAD.IADD R39, R39, 0x1, R14 ;  /* 0x0000000127277824 */ /* 0x000fe200078e020e */
[----:B------:R-:W-:Y:S01]  /*4de0*/  IADD3 R0, PT, PT, R0, R51, RZ ;  /* 0x0000003300007210 */ /* 0x000fe20007ffe0ff */
[----:B------:R-:W-:Y:S02]  /*4df0*/  IMAD R9, R11, R7, R32 ;  /* 0x000000070b097224 */ /* 0x000fe400078e0220 */
[----:B------:R-:W-:Y:S02]  /*4e00*/  IMAD.IADD R52, R53, 0x1, R14 ;  /* 0x0000000135347824 */ /* 0x000fe400078e020e */
[-CC-:B------:R-:W-:Y:S02]  /*4e10*/  IMAD R49, R49, R13.reuse, R12.reuse ;  /* 0x0000000d31317224 */ /* 0x180fe400078e020c */
[----:B------:R-:W-:-:S02]  /*4e20*/  IMAD R11, R34, R13, R12 ;  /* 0x0000000d220b7224 */ /* 0x000fc400078e020c */
[----:B------:R-:W-:Y:S02]  /*4e30*/  IMAD.IADD R33, R33, 0x1, R14 ;  /* 0x0000000121217824 */ /* 0x000fe400078e020e */
[-CC-:B------:R-:W-:Y:S02]  /*4e40*/  IMAD R53, R50, R13.reuse, R12.reuse ;  /* 0x0000000d32357224 */ /* 0x180fe400078e020c */
[-C--:B------:R-:W-:Y:S02]  /*4e50*/  IMAD R34, R29, R13.reuse, R12 ;  /* 0x0000000d1d227224 */ /* 0x080fe400078e020c */
[----:B------:R-:W-:Y:S02]  /*4e60*/  IMAD.IADD R35, R35, 0x1, R14 ;  /* 0x0000000123237824 */ /* 0x000fe400078e020e */
[----:B------:R-:W-:Y:S01]  /*4e70*/  IMAD.IADD R29, R3, 0x1, R8 ;  /* 0x00000001031d7824 */ /* 0x000fe200078e0208 */
[----:B0-----:R-:W-:Y:S01]  /*4e80*/  MOV R3, UR9 ;  /* 0x0000000900037c02 */ /* 0x001fe20008000f00 */
[----:B------:R-:W-:-:S02]  /*4e90*/  IMAD R27, R27, R13, R12 ;  /* 0x0000000d1b1b7224 */ /* 0x000fc400078e020c */
[-CC-:B------:R-:W-:Y:S02]  /*4ea0*/  IMAD R39, R39, R13.reuse, R12.reuse ;  /* 0x0000000d27277224 */ /* 0x180fe400078e020c */
[--C-:B------:R-:W-:Y:S01]  /*4eb0*/  IMAD R54, R54, R13, R12.reuse ;  /* 0x0000000d36367224 */ /* 0x100fe200078e020c */
[----:B------:R-:W-:Y:S01]  /*4ec0*/  IADD3 R44, PT, PT, R44, R27, RZ ;  /* 0x0000001b2c2c7210 */ /* 0x000fe20007ffe0ff */
[----:B------:R-:W-:Y:S02]  /*4ed0*/  IMAD.IADD R40, R40, 0x1, R49 ;  /* 0x0000000128287824 */ /* 0x000fe400078e0231 */
[-CC-:B------:R-:W-:Y:S01]  /*4ee0*/  IMAD R50, R33, R13.reuse, R12.reuse ;  /* 0x0000000d21327224 */ /* 0x180fe200078e020c */
[----:B------:R-:W-:Y:S01]  /*4ef0*/  IADD3 R38, PT, PT, R38, R54, RZ ;  /* 0x0000003626267210 */ /* 0x000fe20007ffe0ff */
[----:B------:R-:W-:Y:S02]  /*4f00*/  IMAD R55, R52, R13, R12 ;  /* 0x0000000d34377224 */ /* 0x000fe400078e020c */
[----:B------:R-:W-:-:S02]  /*4f10*/  IMAD.IADD R10, R10, 0x1, R53 ;  /* 0x000000010a0a7824 */ /* 0x000fc400078e0235 */
[----:B------:R-:W-:Y:S01]  /*4f20*/  IMAD R32, R35, R13, R12 ;  /* 0x0000000d23207224 */ /* 0x000fe200078e020c */
[----:B------:R-:W-:Y:S01]  /*4f30*/  IADD3 R35, PT, PT, R41, R8, RZ ;  /* 0x0000000829237210 */ /* 0x000fe20007ffe0ff */
[--C-:B------:R-:W-:Y:S02]  /*4f40*/  IMAD.IADD R33, R45, 0x1, R8.reuse ;  /* 0x000000012d217824 */ /* 0x100fe400078e0208 */
[----:B------:R-:W-:Y:S02]  /*4f50*/  IMAD.IADD R49, R2, 0x1, R8 ;  /* 0x0000000102317824 */ /* 0x000fe400078e0208 */
[----:B------:R-:W-:Y:S02]  /*4f60*/  IMAD R29, R29, R7, R28 ;  /* 0x000000071d1d7224 */ /* 0x000fe400078e021c */
[----:B------:R-:W-:Y:S02]  /*4f70*/  IMAD.U32 R2, RZ, RZ, UR8 ;  /* 0x00000008ff027e24 */ /* 0x000fe4000f8e00ff */
[----:B------:R-:W-:-:S02]  /*4f80*/  IMAD R77, R24, R56, R77 ;  /* 0x00000038184d7224 */ /* 0x000fc400078e024d */
[----:B------:R-:W-:Y:S02]  /*4f90*/  IMAD.IADD R42, R42, 0x1, R39 ;  /* 0x000000012a2a7824 */ /* 0x000fe400078e0227 */
[----:B------:R-:W-:Y:S01]  /*4fa0*/  IMAD R39, R5, R7, R0 ;  /* 0x0000000705277224 */ /* 0x000fe200078e0200 */
[----:B------:R-:W-:Y:S01]  /*4fb0*/  IADD3 R34, PT, PT, R77, R34, RZ ;  /* 0x000000224d227210 */ /* 0x000fe20007ffe0ff */
[----:B------:R-:W-:Y:S02]  /*4fc0*/  IMAD.IADD R30, R30, 0x1, R55 ;  /* 0x000000011e1e7824 */ /* 0x000fe400078e0237 */
[----:B------:R-:W-:Y:S02]  /*4fd0*/  IMAD.IADD R46, R46, 0x1, R11 ;  /* 0x000000012e2e7824 */ /* 0x000fe400078e020b */
[----:B------:R-:W-:Y:S02]  /*4fe0*/  IMAD.IADD R47, R47, 0x1, R14 ;  /* 0x000000012f2f7824 */ /* 0x000fe400078e020e */
[----:B------:R-:W-:-:S02]  /*4ff0*/  IMAD.IADD R32, R65, 0x1, R32 ;  /* 0x0000000141207824 */ /* 0x000fc400078e0220 */
[----:B------:R-:W-:Y:S01]  /*5000*/  IMAD.IADD R27, R43, 0x1, R8 ;  /* 0x000000012b1b7824 */ /* 0x000fe200078e0208 */
[----:B------:R-:W-:Y:S01]  /*5010*/  IADD3 R43, PT, PT, R71, R8, RZ ;  /* 0x00000008472b7210 */ /* 0x000fe20007ffe0ff */
[----:B------:R-:W-:Y:S02]  /*5020*/  IMAD R33, R33, R7, R10 ;  /* 0x0000000721217224 */ /* 0x000fe400078e020a */
[----:B------:R-:W-:Y:S02]  /*5030*/  IMAD.IADD R0, R4, 0x1, R8 ;  /* 0x0000000104007824 */ /* 0x000fe400078e0208 */
[----:B------:R-:W-:-:S04]  /*5040*/  IMAD.WIDE R4, R31, 0x4, R2 ;  /* 0x000000041f047825 */ /* 0x000fc800078e0202 */
[----:B------:R-:W-:-:S04]  /*5050*/  IMAD.WIDE R10, R9, 0x4, R2 ;  /* 0x00000004090a7825 */ /* 0x000fc800078e0202 */
[----:B------:R-:W-:Y:S01]  /*5060*/  IMAD.WIDE R28, R29, 0x4, R2 ;  /* 0x000000041d1c7825 */ /* 0x000fe200078e0202 */
[----:B------:R-:W2:Y:S03]  /*5070*/  LDG.E R53, desc[UR6][R10.64] ;  /* 0x000000060a357981 */ /* 0x000ea6000c1e1900 */
[-CC-:B------:R-:W-:Y:S02]  /*5080*/  IMAD R52, R37, R13.reuse, R12.reuse ;  /* 0x0000000d25347224 */ /* 0x180fe400078e020c */
[----:B------:R-:W-:Y:S01]  /*5090*/  IMAD R48, R47, R13, R12 ;  /* 0x0000000d2f307224 */ /* 0x000fe200078e020c */
[----:B------:R-:W-:Y:S01]  /*50a0*/  IADD3 R47, PT, PT, R6, R8, RZ ;  /* 0x00000008062f7210 */ /* 0x000fe20007ffe0ff */
[----:B------:R-:W-:Y:S01]  /*50b0*/  IMAD R27, R27, R7, R30 ;  /* 0x000000071b1b7224 */ /* 0x000fe200078e021e */
[----:B------:R-:W2:Y:S01]  /*50c0*/  LDG.E R6, desc[UR6][R28.64] ;  /* 0x000000061c067981 */ /* 0x000ea2000c1e1900 */
[--C-:B------:R-:W-:Y:S01]  /*50d0*/  IMAD.IADD R69, R69, 0x1, R8.reuse ;  /* 0x0000000145457824 */ /* 0x100fe200078e0208 */
[----:B------:R-:W-:Y:S01]  /*50e0*/  IADD3 R52, PT, PT, R61, R52, RZ ;  /* 0x000000343d347210 */ /* 0x000fe20007ffe0ff */
[----:B------:R-:W-:-:S02]  /*50f0*/  IMAD.IADD R45, R75, 0x1, R8 ;  /* 0x000000014b2d7824 */ /* 0x000fc400078e0208 */
[-C--:B------:R-:W-:Y:S02]  /*5100*/  IMAD R9, R0, R7.reuse, R32 ;  /* 0x0000000700097224 */ /* 0x080fe400078e0220 */
[----:B------:R-:W-:Y:S01]  /*5110*/  IMAD.IADD R67, R67, 0x1, R8 ;  /* 0x0000000143437824 */ /* 0x000fe200078e0208 */
[----:B------:R0:W2:Y:S01]  /*5120*/  LDG.E R0, desc[UR6][R4.64] ;  /* 0x0000000604007981 */ /* 0x0000a2000c1e1900 */
[----:B------:R-:W-:Y:S02]  /*5130*/  IMAD R35, R35, R7, R38 ;  /* 0x0000000723237224 */ /* 0x000fe400078e0226 */
[----:B------:R-:W-:Y:S02]  /*5140*/  IMAD.IADD R37, R73, 0x1, R8 ;  /* 0x0000000149257824 */ /* 0x000fe400078e0208 */
[----:B------:R-:W-:-:S04]  /*5150*/  IMAD.WIDE R30, R39, 0x4, R2 ;  /* 0x00000004271e7825 */ /* 0x000fc800078e0202 */
[----:B------:R-:W-:-:S04]  /*5160*/  IMAD.WIDE R32, R33, 0x4, R2 ;  /* 0x0000000421207825 */ /* 0x000fc800078e0202 */
[-C--:B------:R-:W-:Y:S02]  /*5170*/  IMAD R69, R69, R7.reuse, R46 ;  /* 0x0000000745457224 */ /* 0x080fe400078e022e */
[-C--:B------:R-:W-:Y:S02]  /*5180*/  IMAD R45, R45, R7.reuse, R34 ;  /* 0x000000072d2d7224 */ /* 0x080fe400078e0222 */
[-C--:B------:R-:W-:Y:S02]  /*5190*/  IMAD R41, R67, R7.reuse, R40 ;  /* 0x0000000743297224 */ /* 0x080fe400078e0228 */
[-C--:B------:R-:W-:Y:S02]  /*51a0*/  IMAD R37, R37, R7.reuse, R42 ;  /* 0x0000000725257224 */ /* 0x080fe400078e022a */
[--C-:B------:R-:W-:Y:S01]  /*51b0*/  IMAD.WIDE R38, R27, 0x4, R2.reuse ;  /* 0x000000041b267825 */ /* 0x100fe200078e0202 */
[----:B------:R-:W3:Y:S03]  /*51c0*/  LDG.E R42, desc[UR6][R32.64] ;  /* 0x00000006202a7981 */ /* 0x000ee6000c1e1900 */
[----:B------:R-:W-:Y:S01]  /*51d0*/  IMAD.WIDE R34, R35, 0x4, R2 ;  /* 0x0000000423227825 */ /* 0x000fe200078e0202 */
[----:B------:R1:W3:Y:S03]  /*51e0*/  LDG.E R27, desc[UR6][R30.64] ;  /* 0x000000061e1b7981 */ /* 0x0002e6000c1e1900 */
[----:B------:R-:W-:Y:S01]  /*51f0*/  IMAD.IADD R50, R59, 0x1, R50 ;  /* 0x000000013b327824 */ /* 0x000fe200078e0232 */
[----:B------:R4:W5:Y:S01]  /*5200*/  LDG.E R55, desc[UR6][R38.64] ;  /* 0x0000000626377981 */ /* 0x000962000c1e1900 */
[----:B------:R-:W-:-:S02]  /*5210*/  IMAD R43, R43, R7, R44 ;  /* 0x000000072b2b7224 */ /* 0x000fc400078e022c */
[--C-:B0-----:R-:W-:Y:S01]  /*5220*/  IMAD.WIDE R4, R69, 0x4, R2.reuse ;  /* 0x0000000445047825 */ /* 0x101fe200078e0202 */
[----:B------:R0:W5:Y:S03]  /*5230*/  LDG.E R44, desc[UR6][R34.64] ;  /* 0x00000006222c7981 */ /* 0x000166000c1e1900 */
[----:B------:R-:W-:Y:S02]  /*5240*/  IMAD.WIDE R40, R41, 0x4, R2 ;  /* 0x0000000429287825 */ /* 0x000fe400078e0202 */
[----:B------:R-:W5:Y:S02]  /*5250*/  LDG.E R4, desc[UR6][R4.64] ;  /* 0x0000000604047981 */ /* 0x000f64000c1e1900 */
[----:B------:R-:W-:Y:S02]  /*5260*/  IMAD.IADD R48, R63, 0x1, R48 ;  /* 0x000000013f307824 */ /* 0x000fe400078e0230 */
[----:B------:R-:W-:-:S02]  /*5270*/  IMAD.IADD R51, R57, 0x1, R8 ;  /* 0x0000000139337824 */ /* 0x000fc400078e0208 */
[-C--:B------:R-:W-:Y:S02]  /*5280*/  IMAD R47, R47, R7.reuse, R50 ;  /* 0x000000072f2f7224 */ /* 0x080fe400078e0232 */
[--C-:B------:R-:W-:Y:S02]  /*5290*/  IMAD.WIDE R10, R43, 0x4, R2.reuse ;  /* 0x000000042b0a7825 */ /* 0x100fe400078e0202 */
[----:B------:R0:W5:Y:S02]  /*52a0*/  LDG.E R43, desc[UR6][R40.64] ;  /* 0x00000006282b7981 */ /* 0x000164000c1e1900 */
[----:B------:R-:W-:Y:S02]  /*52b0*/  IMAD.WIDE R28, R37, 0x4, R2 ;  /* 0x00000004251c7825 */ /* 0x000fe400078e0202 */
[----:B------:R-:W5:Y:S02]  /*52c0*/  LDG.E R11, desc[UR6][R10.64] ;  /* 0x000000060a0b7981 */ /* 0x000f64000c1e1900 */
[----:B------:R-:W-:-:S02]  /*52d0*/  IMAD R49, R49, R7, R52 ;  /* 0x0000000731317224 */ /* 0x000fc400078e0234 */
[----:B------:R-:W-:Y:S01]  /*52e0*/  IMAD R51, R51, R7, R48 ;  /* 0x0000000733337224 */ /* 0x000fe200078e0230 */
[----:B------:R-:W5:Y:S01]  /*52f0*/  LDG.E R28, desc[UR6][R28.64] ;  /* 0x000000061c1c7981 */ /* 0x000f62000c1e1900 */
[----:B-1----:R-:W-:-:S04]  /*5300*/  IMAD.WIDE R30, R45, 0x4, R2 ;  /* 0x000000042d1e7825 */ /* 0x002fc800078e0202 */
[--C-:B------:R-:W-:Y:S02]  /*5310*/  IMAD.WIDE R32, R47, 0x4, R2.reuse ;  /* 0x000000042f207825 */ /* 0x100fe400078e0202 */
[----:B------:R-:W5:Y:S02]  /*5320*/  LDG.E R31, desc[UR6][R30.64] ;  /* 0x000000061e1f7981 */ /* 0x000f64000c1e1900 */
[--C-:B----4-:R-:W-:Y:S02]  /*5330*/  IMAD.WIDE R38, R49, 0x4, R2.reuse ;  /* 0x0000000431267825 */ /* 0x110fe400078e0202 */
[----:B------:R-:W4:Y:S02]  /*5340*/  LDG.E R32, desc[UR6][R32.64] ;  /* 0x0000000620207981 */ /* 0x000f24000c1e1900 */
[--C-:B0-----:R-:W-:Y:S02]  /*5350*/  IMAD.WIDE R34, R51, 0x4, R2.reuse ;  /* 0x0000000433227825 */ /* 0x101fe400078e0202 */
[----:B------:R-:W4:Y:S02]  /*5360*/  LDG.E R39, desc[UR6][R38.64] ;  /* 0x0000000626277981 */ /* 0x000f24000c1e1900 */
[----:B------:R-:W-:-:S02]  /*5370*/  IMAD.WIDE R40, R9, 0x4, R2 ;  /* 0x0000000409287825 */ /* 0x000fc400078e0202 */
[----:B------:R-:W4:Y:S04]  /*5380*/  LDG.E R34, desc[UR6][R34.64] ;  /* 0x0000000622227981 */ /* 0x000f28000c1e1900 */
[----:B------:R-:W4:Y:S01]  /*5390*/  LDG.E R40, desc[UR6][R40.64] ;  /* 0x0000000628287981 */ /* 0x000f22000c1e1900 */
[----:B------:R-:W-:-:S04]  /*53a0*/  UIADD3 UR8, UP0, UPT, UR4, -0x1000, URZ ;  /* 0xfffff00004087890 */ /* 0x000fc8000ff1e0ff */
[----:B------:R-:W-:Y:S02]  /*53b0*/  UIADD3.X UR9, UPT, UPT, UR5, -0x1, URZ, UP0, !UPT ;  /* 0xffffffff05097890 */ /* 0x000fe400087fe4ff */
[----:B------:R-:W-:-:S04]  /*53c0*/  UISETP.GE.U32.AND UP0, UPT, UR8, 0x1000, UPT ;  /* 0x000010000800788c */ /* 0x000fc8000bf06070 */
[----:B------:R-:W-:Y:S01]  /*53d0*/  UISETP.GE.U32.AND.EX UP0, UPT, UR9, URZ, UPT, UP0 ;  /* 0x000000ff0900728c */ /* 0x000fe2000bf06100 */
[----:B------:R-:W-:Y:S01]  /*53e0*/  IMAD.MOV.U32 R60, RZ, RZ, RZ ;  /* 0x000000ffff3c7224 */ /* 0x000fe200078e00ff */
[----:B--2---:R-:W-:-:S04]  /*53f0*/  IADD3 R0, PT, PT, R6, R53, R0 ;  /* 0x0000003506007210 */ /* 0x004fc80007ffe000 */
[----:B---3--:R-:W-:-:S04]  /*5400*/  IADD3 R0, PT, PT, R42, R27, R0 ;  /* 0x0000001b2a007210 */ /* 0x008fc80007ffe000 */
[----:B-----5:R-:W-:-:S04]  /*5410*/  IADD3 R0, PT, PT, R44, R55, R0 ;  /* 0x000000372c007210 */ /* 0x020fc80007ffe000 */
[----:B------:R-:W-:-:S04]  /*5420*/  IADD3 R0, PT, PT, R4, R43, R0 ;  /* 0x0000002b04007210 */ /* 0x000fc80007ffe000 */
[----:B------:R-:W-:Y:S01]  /*5430*/  IADD3 R0, PT, PT, R28, R11, R0 ;  /* 0x0000000b1c007210 */ /* 0x000fe20007ffe000 */
[----:B------:R-:W-:-:S03]  /*5440*/  HFMA2 R28, -RZ, RZ, 0, 0.00048828125 ;  /* 0x00001000ff1c7431 */ /* 0x000fc600000001ff */
[----:B----4-:R-:W-:-:S04]  /*5450*/  IADD3 R0, PT, PT, R32, R31, R0 ;  /* 0x0000001f20007210 */ /* 0x010fc80007ffe000 */
[----:B------:R-:W-:-:S05]  /*5460*/  IADD3 R29, PT, PT, R34, R39, R0 ;  /* 0x00000027221d7210 */ /* 0x000fca0007ffe000 */
[----:B------:R-:W-:Y:S01]  /*5470*/  IMAD.IADD R29, R40, 0x1, R29 ;  /* 0x00000001281d7824 */ /* 0x000fe200078e021d */
[----:B------:R-:W-:Y:S06]  /*5480*/  BRA.U !UP0, `(.L_x_96) ;  /* 0x0000002908987547 */ /* 0x000fec000b800000 */
[----:B------:R-:W-:Y:S01]  /*5490*/  MOV R28, 0x1000 ;  /* 0x00001000001c7802 */ /* 0x000fe20000000f00 */
[----:B------:R-:W-:Y:S01]  /*54a0*/  IMAD.MOV.U32 R60, RZ, RZ, RZ ;  /* 0x000000ffff3c7224 */ /* 0x000fe200078e00ff */
[----:B------:R-:W0:Y:S01]  /*54b0*/  LDCU UR10, c[0x0][0x39c] ;  /* 0x00007380ff0a77ac */ /* 0x000e220008000800 */
[----:B------:R-:W1:Y:S01]  /*54c0*/  LDCU UR11, c[0x0][0x398] ;  /* 0x00007300ff0b77ac */ /* 0x000e620008000800 */
[----:B------:R-:W2:Y:S01]  /*54d0*/  LDCU UR16, c[0x0][0x384] ;  /* 0x00007080ff1077ac */ /* 0x000ea20008000800 */
[----:B------:R-:W3:Y:S01]  /*54e0*/  LDCU.64 UR18, c[0x0][0x3a0] ;  /* 0x00007400ff1277ac */ /* 0x000ee20008000a00 */
[----:B------:R-:W4:Y:S01]  /*54f0*/  LDCU.64 UR14, c[0x0][0x388] ;  /* 0x00007100ff0e77ac */ /* 0x000f220008000a00 */
[----:B------:R-:W0:Y:S01]  /*5500*/  LDCU.64 UR12, c[0x0][0x390] ;  /* 0x00007200ff0c77ac */ /* 0x000e220008000a00 */
[----:B------:R-:W0:Y:S01]  /*5510*/  LDCU.64 UR4, c[0x0][0x3b0] ;  /* 0x00007600ff0477ac */ /* 0x000e220008000a00 */
[----:B------:R-:W-:Y:S01]  /*5520*/  NOP ;  /* 0x0000000000007918 */ /* 0x000fe20000000000 */
.L_x_98:
[----:B0-----:R-:W-:Y:S01]  /*5530*/  IMAD.U32 R16, RZ, RZ, UR10 ;  /* 0x0000000aff107e24 */ /* 0x001fe2000f8e00ff */
[-C--:B------:R-:W-:Y:S01]  /*5540*/  IADD3 R5, PT, PT, R21, R28.reuse, RZ ;  /* 0x0000001c15057210 */ /* 0x080fe20007ffe0ff */
[----:B-1----:R-:W-:Y:S01]  /*5550*/  IMAD.U32 R24, RZ, RZ, UR11 ;  /* 0x0000000bff187e24 */ /* 0x002fe2000f8e00ff */
[----:B------:R-:W-:Y:S02]  /*5560*/  IADD3 R15, PT, PT, R23, R28, RZ ;  /* 0x0000001c170f7210 */ /* 0x000fe40007ffe0ff */
[----:B------:R-:W-:Y:S01]  /*5570*/  IABS R17, R16 ;  /* 0x0000001000117213 */ /* 0x000fe20000000000 */
[C---:B------:R-:W-:Y:S01]  /*5580*/  VIADD R13, R5.reuse, 0x200 ;  /* 0x00000200050d7836 */ /* 0x040fe20000000000 */
[----:B------:R-:W-:Y:S01]  /*5590*/  IABS R7, R5 ;  /* 0x0000000500077213 */ /* 0x000fe20000000000 */
[C---:B------:R-:W-:Y:S01]  /*55a0*/  VIADD R35, R5.reuse, 0x300 ;  /* 0x0000030005237836 */ /* 0x040fe20000000000 */
[----:B------:R-:W0:Y:S01]  /*55b0*/  I2F.RP R3, R17 ;  /* 0x0000001100037306 */ /* 0x000e220000209400 */
[----:B------:R-:W-:Y:S01]  /*55c0*/  IABS R6, R15 ;  /* 0x0000000f00067213 */ /* 0x000fe20000000000 */
[C---:B------:R-:W-:Y:S01]  /*55d0*/  VIADD R9, R5.reuse, 0x400 ;  /* 0x0000040005097836 */ /* 0x040fe20000000000 */
[----:B------:R-:W-:Y:S01]  /*55e0*/  IADD3 R11, PT, PT, R5, 0x500, RZ ;  /* 0x00000500050b7810 */ /* 0x000fe20007ffe0ff */
[----:B------:R-:W-:Y:S01]  /*55f0*/  IMAD.HI.U32 R0, R22, R7, RZ ;  /* 0x0000000716007227 */ /* 0x000fe200078e00ff */
[----:B------:R-:W-:-:S02]  /*5600*/  IABS R25, R35 ;  /* 0x0000002300197213 */ /* 0x000fc40000000000 */
[----:B------:R-:W-:Y:S01]  /*5610*/  IADD3 R43, PT, PT, R5, 0x600, RZ ;  /* 0x00000600052b7810 */ /* 0x000fe20007ffe0ff */
[----:B------:R-:W-:Y:S01]  /*5620*/  IMAD.MOV R2, RZ, RZ, -R0 ;  /* 0x000000ffff027224 */ /* 0x000fe200078e0a00 */
[----:B------:R-:W-:Y:S01]  /*5630*/  LOP3.LUT R8, R15, R16, RZ, 0x3c, !PT ;  /* 0x000000100f087212 */ /* 0x000fe200078e3cff */
[C---:B------:R-:W-:Y:S01]  /*5640*/  VIADD R45, R5.reuse, 0x700 ;  /* 0x00000700052d7836 */ /* 0x040fe20000000000 */
[----:B------:R-:W-:Y:S01]  /*5650*/  IADD3 R53, PT, PT, R5, 0x800, RZ ;  /* 0x0000080005357810 */ /* 0x000fe20007ffe0ff */
[----:B------:R-:W-:Y:S01]  /*5660*/  IMAD R7, R17, R2, R7 ;  /* 0x0000000211077224 */ /* 0x000fe200078e0207 */
[----:B------:R-:W-:Y:S01]  /*5670*/  MOV R2, RZ ;  /* 0x000000ff00027202 */ /* 0x000fe20000000f00 */
[C---:B------:R-:W-:Y:S01]  /*5680*/  VIADD R55, R5.reuse, 0x900 ;  /* 0x0000090005377836 */ /* 0x040fe20000000000 */
[----:B0-----:R-:W0:Y:S01]  /*5690*/  MUFU.RCP R3, R3 ;  /* 0x0000000300037308 */ /* 0x001e220000001000 */
[----:B------:R-:W-:Y:S01]  /*56a0*/  ISETP.GE.AND P2, PT, R8, RZ, PT ;  /* 0x000000ff0800720c */ /* 0x000fe20003f46270 */
[C---:B------:R-:W-:Y:S01]  /*56b0*/  VIADD R57, R5.reuse, 0xa00 ;  /* 0x00000a0005397836 */ /* 0x040fe20000000000 */
[----:B------:R-:W-:Y:S01]  /*56c0*/  ISETP.GT.U32.AND P1, PT, R20, R7, PT ;  /* 0x000000071400720c */ /* 0x000fe20003f24070 */
[C---:B------:R-:W-:Y:S01]  /*56d0*/  VIADD R63, R5.reuse, 0xb00 ;  /* 0x00000b00053f7836 */ /* 0x040fe20000000000 */
[----:B------:R-:W-:Y:S01]  /*56e0*/  IABS R36, R24 ;  /* 0x0000001800247213 */ /* 0x000fe20000000000 */
[C---:B------:R-:W-:Y:S01]  /*56f0*/  VIADD R65, R5.reuse, 0xc00 ;  /* 0x00000c0005417836 */ /* 0x040fe20000000000 */
[C---:B------:R-:W-:Y:S01]  /*5700*/  IADD3 R71, PT, PT, R5.reuse, 0xd00, RZ ;  /* 0x00000d0005477810 */ /* 0x040fe20007ffe0ff */
[C---:B------:R-:W-:Y:S01]  /*5710*/  VIADD R73, R5.reuse, 0xe00 ;  /* 0x00000e0005497836 */ /* 0x040fe20000000000 */
[----:B------:R-:W1:Y:S01]  /*5720*/  I2F.RP R27, R36 ;  /* 0x00000024001b7306 */ /* 0x000e620000209400 */
[----:B------:R-:W-:Y:S01]  /*5730*/  VIADD R77, R5, 0xf00 ;  /* 0x00000f00054d7836 */ /* 0x000fe20000000000 */
[----:B------:R-:W-:-:S02]  /*5740*/  IABS R26, R71 ;  /* 0x00000047001a7213 */ /* 0x000fc40000000000 */
[----:B------:R-:W-:Y:S02]  /*5750*/  IABS R31, R73 ;  /* 0x00000049001f7213 */ /* 0x000fe40000000000 */
[-C--:B------:R-:W-:Y:S01]  /*5760*/  LOP3.LUT R33, R71, R16.reuse, RZ, 0x3c, !PT ;  /* 0x0000001047217212 */ /* 0x080fe200078e3cff */
[----:B------:R-:W-:Y:S01]  /*5770*/  @!P1 VIADD R0, R0, 0x1 ;  /* 0x0000000100009836 */ /* 0x000fe20000000000 */
[----:B------:R-:W-:Y:S01]  /*5780*/  @!P1 IADD3 R7, PT, PT, R7, -R17, RZ ;  /* 0x8000001107079210 */ /* 0x000fe20007ffe0ff */
[----:B0-----:R-:W-:Y:S01]  /*5790*/  VIADD R19, R3, 0xffffffe ;  /* 0x0ffffffe03137836 */ /* 0x001fe20000000000 */
[----:B------:R-:W-:Y:S02]  /*57a0*/  LOP3.LUT R37, R77, R16, RZ, 0x3c, !PT ;  /* 0x000000104d257212 */ /* 0x000fe400078e3cff */
[----:B------:R-:W-:Y:S01]  /*57b0*/  ISETP.GE.U32.AND P0, PT, R7, R20, PT ;  /* 0x000000140700720c */ /* 0x000fe20003f06070 */
[----:B------:R-:W-:Y:S02]  /*57c0*/  IMAD.MOV.U32 R20, RZ, RZ, R17 ;  /* 0x000000ffff147224 */ /* 0x000fe400078e0011 */
[----:B------:R-:W0:Y:S08]  /*57d0*/  F2I.FTZ.U32.TRUNC.NTZ R19, R19 ;  /* 0x0000001300137305 */ /* 0x000e30000021f000 */
[----:B-1----:R-:W1:Y:S02]  /*57e0*/  MUFU.RCP R27, R27 ;  /* 0x0000001b001b7308 */ /* 0x002e640000001000 */
[----:B------:R-:W-:-:S02]  /*57f0*/  @P0 VIADD R0, R0, 0x1 ;  /* 0x0000000100000836 */ /* 0x000fc40000000000 */
[----:B0-----:R-:W-:Y:S02]  /*5800*/  IMAD R4, R19, R17, RZ ;  /* 0x0000001113047224 */ /* 0x001fe400078e02ff */
[----:B------:R-:W-:Y:S02]  /*5810*/  IMAD.MOV.U32 R3, RZ, RZ, R19 ;  /* 0x000000ffff037224 */ /* 0x000fe400078e0013 */
[----:B------:R-:W-:-:S04]  /*5820*/  IMAD.MOV R4, RZ, RZ, -R4 ;  /* 0x000000ffff047224 */ /* 0x000fc800078e0a04 */
[----:B------:R-:W-:Y:S01]  /*5830*/  IMAD.HI.U32 R22, R19, R4, R2 ;  /* 0x0000000413167227 */ /* 0x000fe200078e0002 */
[----:B------:R-:W-:-:S03]  /*5840*/  IABS R4, R13 ;  /* 0x0000000d00047213 */ /* 0x000fc60000000000 */
[----:B------:R-:W-:Y:S01]  /*5850*/  IMAD.MOV.U32 R3, RZ, RZ, R6 ;  /* 0x000000ffff037224 */ /* 0x000fe200078e0006 */
[----:B------:R-:W-:Y:S01]  /*5860*/  LOP3.LUT R6, R5, R16, RZ, 0x3c, !PT ;  /* 0x0000001005067212 */ /* 0x000fe200078e3cff */
[----:B------:R-:W-:-:S03]  /*5870*/  IMAD.HI.U32 R38, R22, R4, RZ ;  /* 0x0000000416267227 */ /* 0x000fc600078e00ff */
[----:B------:R-:W-:Y:S01]  /*5880*/  ISETP.GE.AND P5, PT, R6, RZ, PT ;  /* 0x000000ff0600720c */ /* 0x000fe20003fa6270 */
[----:B------:R-:W-:Y:S01]  /*5890*/  IMAD.HI.U32 R32, R22, R3, RZ ;  /* 0x0000000316207227 */ /* 0x000fe200078e00ff */
[----:B------:R-:W-:Y:S02]  /*58a0*/  IADD3 R7, PT, PT, -R38, RZ, RZ ;  /* 0x000000ff26077210 */ /* 0x000fe40007ffe1ff */
[----:B------:R-:W-:Y:S01]  /*58b0*/  LOP3.LUT R6, R9, R16, RZ, 0x3c, !PT ;  /* 0x0000001009067212 */ /* 0x000fe200078e3cff */
[----:B------:R-:W-:Y:S02]  /*58c0*/  IMAD.MOV R2, RZ, RZ, -R32 ;  /* 0x000000ffff027224 */ /* 0x000fe400078e0a20 */
[C---:B------:R-:W-:Y:S01]  /*58d0*/  IMAD R7, R17.reuse, R7, R4 ;  /* 0x0000000711077224 */ /* 0x040fe200078e0204 */
[----:B------:R-:W-:Y:S01]  /*58e0*/  IABS R4, R9 ;  /* 0x0000000900047213 */ /* 0x000fe20000000000 */
[----:B------:R-:W-:Y:S02]  /*58f0*/  IMAD R3, R17, R2, R3 ;  /* 0x0000000211037224 */ /* 0x000fe400078e0203 */
[----:B------:R-:W-:Y:S01]  /*5900*/  IMAD.HI.U32 R44, R22, R25, RZ ;  /* 0x00000019162c7227 */ /* 0x000fe200078e00ff */
[----:B------:R-:W-:-:S02]  /*5910*/  ISETP.GT.U32.AND P6, PT, R20, R7, PT ;  /* 0x000000071400720c */ /* 0x000fc40003fc4070 */
[----:B------:R-:W-:Y:S01]  /*5920*/  ISETP.GT.U32.AND P3, PT, R20, R3, PT ;  /* 0x000000031400720c */ /* 0x000fe20003f64070 */
[----:B------:R-:W-:Y:S01]  /*5930*/  IMAD.HI.U32 R10, R22, R4, RZ ;  /* 0x00000004160a7227 */ /* 0x000fe200078e00ff */
[----:B------:R-:W-:Y:S02]  /*5940*/  IADD3 R2, PT, PT, -R44, RZ, RZ ;  /* 0x000000ff2c027210 */ /* 0x000fe40007ffe1ff */
[----:B------:R-:W-:Y:S01]  /*5950*/  @!P5 IADD3 R0, PT, PT, -R0, RZ, RZ ;  /* 0x000000ff0000d210 */ /* 0x000fe20007ffe1ff */
[----:B-1----:R-:W-:Y:S02]  /*5960*/  VIADD R27, R27, 0xffffffe ;  /* 0x0ffffffe1b1b7836 */ /* 0x002fe40000000000 */
[----:B------:R-:W-:Y:S01]  /*5970*/  IMAD R25, R17, R2, R25 ;  /* 0x0000000211197224 */ /* 0x000fe200078e0219 */
[----:B------:R-:W-:-:S03]  /*5980*/  LOP3.LUT R2, R13, R16, RZ, 0x3c, !PT ;  /* 0x000000100d027212 */ /* 0x000fc600078e3cff */
[----:B------:R-:W-:Y:S01]  /*5990*/  @!P6 IADD3 R7, PT, PT, R7, -R17, RZ ;  /* 0x800000110707e210 */ /* 0x000fe20007ffe0ff */
[----:B------:R-:W0:Y:S01]  /*59a0*/  F2I.FTZ.U32.TRUNC.NTZ R27, R27 ;  /* 0x0000001b001b7305 */ /* 0x000e22000021f000 */
[----:B------:R-:W-:Y:S01]  /*59b0*/  @!P3 IMAD.IADD R3, R3, 0x1, -R17 ;  /* 0x000000010303b824 */ /* 0x000fe200078e0a11 */
[----:B------:R-:W-:Y:S01]  /*59c0*/  ISETP.GT.U32.AND P4, PT, R20, R25, PT ;  /* 0x000000191400720c */ /* 0x000fe20003f84070 */
[----:B------:R-:W-:Y:S01]  /*59d0*/  @!P3 VIADD R32, R32, 0x1 ;  /* 0x000000012020b836 */ /* 0x000fe20000000000 */
[-C--:B------:R-:W-:Y:S02]  /*59e0*/  ISETP.GE.U32.AND P0, PT, R7, R20.reuse, PT ;  /* 0x000000140700720c */ /* 0x080fe40003f06070 */
[----:B------:R-:W-:Y:S01]  /*59f0*/  ISETP.GE.U32.AND P1, PT, R3, R20, PT ;  /* 0x000000140300720c */ /* 0x000fe20003f26070 */
[----:B------:R-:W-:Y:S01]  /*5a00*/  IMAD.MOV R3, RZ, RZ, -R10 ;  /* 0x000000ffff037224 */ /* 0x000fe200078e0a0a */
[----:B------:R-:W-:Y:S02]  /*5a10*/  @!P6 IADD3 R38, PT, PT, R38, 0x1, RZ ;  /* 0x000000012626e810 */ /* 0x000fe40007ffe0ff */
[----:B------:R-:W-:Y:S01]  /*5a20*/  IABS R7, R11 ;  /* 0x0000000b00077213 */ /* 0x000fe20000000000 */
[----:B------:R-:W-:Y:S01]  /*5a30*/  IMAD R3, R17, R3, R4 ;  /* 0x0000000311037224 */ /* 0x000fe200078e0204 */
[----:B------:R-:W-:-:S02]  /*5a40*/  ISETP.GE.AND P3, PT, R2, RZ, PT ;  /* 0x000000ff0200720c */ /* 0x000fc40003f66270 */
[----:B------:R-:W-:Y:S01]  /*5a50*/  LOP3.LUT R2, R35, R16, RZ, 0x3c, !PT ;  /* 0x0000001023027212 */ /* 0x000fe200078e3cff */
[----:B------:R-:W-:Y:S01]  /*5a60*/  @!P4 IMAD.IADD R25, R25, 0x1, -R17 ;  /* 0x000000011919c824 */ /* 0x000fe200078e0a11 */
[----:B------:R-:W-:Y:S01]  /*5a70*/  ISETP.GT.U32.AND P6, PT, R20, R3, PT ;  /* 0x000000031400720c */ /* 0x000fe20003fc4070 */
[----:B------:R-:W-:Y:S01]  /*5a80*/  @P0 VIADD R38, R38, 0x1 ;  /* 0x0000000126260836 */ /* 0x000fe20000000000 */
[----:B------:R-:W-:Y:S01]  /*5a90*/  IABS R4, R43 ;  /* 0x0000002b00047213 */ /* 0x000fe20000000000 */
[----:B------:R-:W-:Y:S01]  /*5aa0*/  IMAD.HI.U32 R14, R22, R7, RZ ;  /* 0x00000007160e7227 */ /* 0x000fe200078e00ff */
[----:B------:R-:W-:Y:S02]  /*5ab0*/  ISETP.GE.U32.AND P0, PT, R25, R20, PT ;  /* 0x000000141900720c */ /* 0x000fe40003f06070 */
[----:B------:R-:W-:Y:S01]  /*5ac0*/  IABS R25, R45 ;  /* 0x0000002d00197213 */ /* 0x000fe20000000000 */
[----:B------:R-:W-:Y:S01]  /*5ad0*/  @P1 VIADD R32, R32, 0x1 ;  /* 0x0000000120201836 */ /* 0x000fe20000000000 */
[----:B------:R-:W-:Y:S01]  /*5ae0*/  ISETP.GE.AND P1, PT, R2, RZ, PT ;  /* 0x000000ff0200720c */ /* 0x000fe20003f26270 */
[----:B------:R-:W-:-:S02]  /*5af0*/  IMAD.MOV R2, RZ, RZ, -R14 ;  /* 0x000000ffff027224 */ /* 0x000fc400078e0a0e */
[----:B------:R-:W-:Y:S01]  /*5b00*/  @!P4 VIADD R44, R44, 0x1 ;  /* 0x000000012c2cc836 */ /* 0x000fe20000000000 */
[----:B------:R-:W-:Y:S01]  /*5b10*/  @!P2 IADD3 R32, PT, PT, -R32, RZ, RZ ;  /* 0x000000ff2020a210 */ /* 0x000fe20007ffe1ff */
[----:B------:R-:W-:Y:S01]  /*5b20*/  @!P6 IMAD.IADD R3, R3, 0x1, -R17 ;  /* 0x000000010303e824 */ /* 0x000fe200078e0a11 */
[----:B------:R-:W-:Y:S01]  /*5b30*/  ISETP.GE.AND P2, PT, R6, RZ, PT ;  /* 0x000000ff0600720c */ /* 0x000fe20003f46270 */
[----:B------:R-:W-:Y:S01]  /*5b40*/  IMAD R7, R17, R2, R7 ;  /* 0x0000000211077224 */ /* 0x000fe200078e0207 */
[----:B------:R-:W-:Y:S01]  /*5b50*/  LOP3.LUT R2, R11, R16, RZ, 0x3c, !PT ;  /* 0x000000100b027212 */ /* 0x000fe200078e3cff */
[----:B------:R-:W-:Y:S01]  /*5b60*/  IMAD.HI.U32 R40, R22, R4, RZ ;  /* 0x0000000416287227 */ /* 0x000fe200078e00ff */
[----:B------:R-:W-:Y:S02]  /*5b70*/  @P0 IADD3 R44, PT, PT, R44, 0x1, RZ ;  /* 0x000000012c2c0810 */ /* 0x000fe40007ffe0ff */
[----:B------:R-:W-:Y:S01]  /*5b80*/  ISETP.GE.U32.AND P4, PT, R3, R20, PT ;  /* 0x000000140300720c */ /* 0x000fe20003f86070 */
[----:B------:R-:W-:Y:S01]  /*5b90*/  IMAD.MOV R3, RZ, RZ, -R40 ;  /* 0x000000ffff037224 */ /* 0x000fe200078e0a28 */
[----:B------:R-:W-:Y:S01]  /*5ba0*/  ISETP.GT.U32.AND P0, PT, R20, R7, PT ;  /* 0x000000071400720c */ /* 0x000fe20003f04070 */
[----:B------:R-:W-:Y:S01]  /*5bb0*/  @!P6 VIADD R10, R10, 0x1 ;  /* 0x000000010a0ae836 */ /* 0x000fe20000000000 */
[-C--:B------:R-:W-:Y:S01]  /*5bc0*/  LOP3.LUT R6, R43, R16.reuse, RZ, 0x3c, !PT ;  /* 0x000000102b067212 */ /* 0x080fe200078e3cff */
[----:B------:R-:W-:Y:S01]  /*5bd0*/  IMAD R3, R17, R3, R4 ;  /* 0x0000000311037224 */ /* 0x000fe200078e0204 */
[----:B------:R-:W-:Y:S01]  /*5be0*/  LOP3.LUT R4, R45, R16, RZ, 0x3c, !PT ;  /* 0x000000102d047212 */ /* 0x000fe200078e3cff */
[----:B------:R-:W-:-:S03]  /*5bf0*/  IMAD.HI.U32 R42, R22, R25, RZ ;  /* 0x00000019162a7227 */ /* 0x000fc600078e00ff */
[----:B------:R-:W-:Y:S01]  /*5c00*/  ISETP.GE.AND P5, PT, R4, RZ, PT ;  /* 0x000000ff0400720c */ /* 0x000fe20003fa6270 */
[----:B------:R-:W-:Y:S01]  /*5c10*/  @!P3 IMAD.MOV R38, RZ, RZ, -R38 ;  /* 0x000000ffff26b224 */ /* 0x000fe200078e0a26 */
[----:B------:R-:W-:Y:S01]  /*5c20*/  ISETP.GE.AND P3, PT, R2, RZ, PT ;  /* 0x000000ff0200720c */ /* 0x000fe20003f66270 */
[----:B------:R-:W-:Y:S01]  /*5c30*/  @P4 VIADD R10, R10, 0x1 ;  /* 0x000000010a0a4836 */ /* 0x000fe20000000000 */
[----:B------:R-:W-:Y:S01]  /*5c40*/  ISETP.GT.U32.AND P4, PT, R20, R3, PT ;  /* 0x000000031400720c */ /* 0x000fe20003f84070 */
[----:B------:R-:W-:Y:S01]  /*5c50*/  @!P0 IMAD.IADD R7, R7, 0x1, -R17 ;  /* 0x0000000107078824 */ /* 0x000fe200078e0a11 */
[----:B------:R-:W-:Y:S01]  /*5c60*/  IADD3 R2, PT, PT, -R42, RZ, RZ ;  /* 0x000000ff2a027210 */ /* 0x000fe20007ffe1ff */
[----:B------:R-:W-:Y:S01]  /*5c70*/  @!P2 IMAD.MOV R10, RZ, RZ, -R10 ;  /* 0x000000ffff0aa224 */ /* 0x000fe200078e0a0a */
[----:B------:R-:W-:Y:S01]  /*5c80*/  @!P0 IADD3 R14, PT, PT, R14, 0x1, RZ ;  /* 0x000000010e0e8810 */ /* 0x000fe20007ffe0ff */
[----:B------:R-:W-:Y:S01]  /*5c90*/  @!P1 IMAD.MOV R44, RZ, RZ, -R44 ;  /* 0x000000ffff2c9224 */ /* 0x000fe200078e0a2c */
[----:B------:R-:W-:Y:S01]  /*5ca0*/  ISETP.GE.U32.AND P6, PT, R7, R20, PT ;  /* 0x000000140700720c */ /* 0x000fe20003fc6070 */
[----:B------:R-:W-:Y:S01]  /*5cb0*/  IMAD R25, R17, R2, R25 ;  /* 0x0000000211197224 */ /* 0x000fe200078e0219 */
[----:B------:R-:W-:-:S02]  /*5cc0*/  IABS R2, R53 ;  /* 0x0000003500027213 */ /* 0x000fc40000000000 */
[----:B------:R-:W-:Y:S02]  /*5cd0*/  IABS R7, R55 ;  /* 0x0000003700077213 */ /* 0x000fe40000000000 */
[----:B------:R-:W-:Y:S01]  /*5ce0*/  ISETP.GT.U32.AND P2, PT, R20, R25, PT ;  /* 0x000000191400720c */ /* 0x000fe20003f44070 */
[----:B------:R-:W-:Y:S01]  /*5cf0*/  @!P4 IMAD.IADD R3, R3, 0x1, -R17 ;  /* 0x000000010303c824 */ /* 0x000fe200078e0a11 */
[----:B------:R-:W-:Y:S01]  /*5d00*/  ISETP.GE.AND P1, PT, R6, RZ, PT ;  /* 0x000000ff0600720c */ /* 0x000fe20003f26270 */
[----:B------:R-:W-:Y:S01]  /*5d10*/  IMAD.HI.U32 R12, R22, R2, RZ ;  /* 0x00000002160c7227 */ /* 0x000fe200078e00ff */
[----:B------:R-:W-:-:S03]  /*5d20*/  LOP3.LUT R6, R53, R16, RZ, 0x3c, !PT ;  /* 0x0000001035067212 */ /* 0x000fc600078e3cff */
[----:B------:R-:W-:Y:S01]  /*5d30*/  @P6 IADD3 R14, PT, PT, R14, 0x1, RZ ;  /* 0x000000010e0e6810 */ /* 0x000fe20007ffe0ff */
[----:B------:R-:W-:Y:S01]  /*5d40*/  IMAD.MOV R4, RZ, RZ, -R12 ;  /* 0x000000ffff047224 */ /* 0x000fe200078e0a0c */
[----:B------:R-:W-:Y:S01]  /*5d50*/  ISETP.GE.U32.AND P6, PT, R3, R20, PT ;  /* 0x000000140300720c */ /* 0x000fe20003fc6070 */
[----:B------:R-:W-:Y:S01]  /*5d60*/  @!P4 VIADD R40, R40, 0x1 ;  /* 0x000000012828c836 */ /* 0x000fe20000000000 */
[----:B------:R-:W-:Y:S01]  /*5d70*/  @!P3 IADD3 R14, PT, PT, -R14, RZ, RZ ;  /* 0x000000ff0e0eb210 */ /* 0x000fe20007ffe1ff */
[----:B------:R-:W-:Y:S01]  /*5d80*/  IMAD R3, R17, R4, R2 ;  /* 0x0000000411037224 */ /* 0x000fe200078e0202 */
[----:B------:R-:W-:Y:S01]  /*5d90*/  ISETP.GE.AND P0, PT, R6, RZ, PT ;  /* 0x000000ff0600720c */ /* 0x000fe20003f06270 */
[----:B------:R-:W-:Y:S01]  /*5da0*/  @!P2 IMAD.IADD R25, R25, 0x1, -R17 ;  /* 0x000000011919a824 */ /* 0x000fe200078e0a11 */
[-C--:B------:R-:W-:Y:S01]  /*5db0*/  LOP3.LUT R4, R55, R16.reuse, RZ, 0x3c, !PT ;  /* 0x0000001037047212 */ /* 0x080fe200078e3cff */
[----:B------:R-:W-:Y:S01]  /*5dc0*/  IMAD.HI.U32 R30, R22, R7, RZ ;  /* 0x00000007161e7227 */ /* 0x000fe200078e00ff */
[----:B------:R-:W-:-:S02]  /*5dd0*/  LOP3.LUT R6, R65, R16, RZ, 0x3c, !PT ;  /* 0x0000001041067212 */ /* 0x000fc400078e3cff */
[----:B------:R-:W-:Y:S01]  /*5de0*/  ISETP.GE.U32.AND P3, PT, R25, R20, PT ;  /* 0x000000141900720c */ /* 0x000fe20003f66070 */
[----:B------:R-:W-:Y:S01]  /*5df0*/  @!P2 VIADD R42, R42, 0x1 ;  /* 0x000000012a2aa836 */ /* 0x000fe20000000000 */
[----:B------:R-:W-:Y:S01]  /*5e00*/  IABS R25, R57 ;  /* 0x0000003900197213 */ /* 0x000fe20000000000 */
[----:B------:R-:W-:Y:S01]  /*5e10*/  IMAD.MOV R2, RZ, RZ, -R30 ;  /* 0x000000ffff027224 */ /* 0x000fe200078e0a1e */
[----:B------:R-:W-:Y:S02]  /*5e20*/  @P6 IADD3 R40, PT, PT, R40, 0x1, RZ ;  /* 0x0000000128286810 */ /* 0x000fe40007ffe0ff */
[----:B------:R-:W-:Y:S01]  /*5e30*/  ISETP.GT.U32.AND P6, PT, R20, R3, PT ;  /* 0x000000031400720c */ /* 0x000fe20003fc4070 */
[----:B------:R-:W-:Y:S01]  /*5e40*/  IMAD R7, R17, R2, R7 ;  /* 0x0000000211077224 */ /* 0x000fe200078e0207 */
[----:B------:R-:W-:Y:S01]  /*5e50*/  LOP3.LUT R2, R57, R16, RZ, 0x3c, !PT ;  /* 0x0000001039027212 */ /* 0x000fe200078e3cff */
[----:B------:R-:W-:Y:S01]  /*5e60*/  IMAD.HI.U32 R46, R22, R25, RZ ;  /* 0x00000019162e7227 */ /* 0x000fe200078e00ff */
[----:B------:R-:W-:-:S02]  /*5e70*/  ISETP.GE.AND P4, PT, R4, RZ, PT ;  /* 0x000000ff0400720c */ /* 0x000fc40003f86270 */
[----:B------:R-:W-:Y:S02]  /*5e80*/  ISETP.GT.U32.AND P2, PT, R20, R7, PT ;  /* 0x000000071400720c */ /* 0x000fe40003f44070 */
[----:B------:R-:W-:Y:S02]  /*5e90*/  @P3 IADD3 R42, PT, PT, R42, 0x1, RZ ;  /* 0x000000012a2a3810 */ /* 0x000fe40007ffe0ff */
[----:B------:R-:W-:Y:S01]  /*5ea0*/  ISETP.GE.AND P3, PT, R2, RZ, PT ;  /* 0x000000ff0200720c */ /* 0x000fe20003f66270 */
[----:B------:R-:W-:Y:S01]  /*5eb0*/  IMAD.MOV R2, RZ, RZ, -R46 ;  /* 0x000000ffff027224 */ /* 0x000fe200078e0a2e */
[----:B------:R-:W-:Y:S01]  /*5ec0*/  LOP3.LUT R4, R63, R16, RZ, 0x3c, !PT ;  /* 0x000000103f047212 */ /* 0x000fe200078e3cff */
[----:B------:R-:W-:Y:S01]  /*5ed0*/  @!P6 IMAD.IADD R3, R3, 0x1, -R17 ;  /* 0x000000010303e824 */ /* 0x000fe200078e0a11 */
[----:B------:R-:W-:Y:S01]  /*5ee0*/  @!P1 IADD3 R40, PT, PT, -R40, RZ, RZ ;  /* 0x000000ff28289210 */ /* 0x000fe20007ffe1ff */
[----:B------:R-:W-:Y:S01]  /*5ef0*/  @!P5 IMAD.MOV R42, RZ, RZ, -R42 ;  /* 0x000000ffff2ad224 */ /* 0x000fe200078e0a2a */
[----:B------:R-:W-:Y:S01]  /*5f00*/  ISETP.GE.AND P1, PT, R4, RZ, PT ;  /* 0x000000ff0400720c */ /* 0x000fe20003f26270 */
[----:B------:R-:W-:Y:S01]  /*5f10*/  IMAD R25, R17, R2, R25 ;  /* 0x0000000211197224 */ /* 0x000fe200078e0219 */
[----:B------:R-:W-:Y:S01]  /*5f20*/  ISETP.GE.U32.AND P5, PT, R3, R20, PT ;  /* 0x000000140300720c */ /* 0x000fe20003fa6070 */
[----:B------:R-:W-:Y:S01]  /*5f30*/  @!P6 VIADD R12, R12, 0x1 ;  /* 0x000000010c0ce836 */ /* 0x000fe20000000000 */
[----:B------:R-:W-:Y:S01]  /*5f40*/  IABS R3, R63 ;  /* 0x0000003f00037213 */ /* 0x000fe20000000000 */
[----:B------:R-:W-:Y:S01]  /*5f50*/  @!P2 VIADD R30, R30, 0x1 ;  /* 0x000000011e1ea836 */ /* 0x000fe20000000000 */
[----:B------:R-:W-:-:S03]  /*5f60*/  @!P2 IADD3 R7, PT, PT, R7, -R17, RZ ;  /* 0x800000110707a210 */ /* 0x000fc60007ffe0ff */
[----:B------:R-:W-:Y:S01]  /*5f70*/  IMAD.HI.U32 R8, R22, R3, RZ ;  /* 0x0000000316087227 */ /* 0x000fe200078e00ff */
[----:B------:R-:W-:Y:S02]  /*5f80*/  ISETP.GE.U32.AND P6, PT, R7, R20, PT ;  /* 0x000000140700720c */ /* 0x000fe40003fc6070 */
[----:B------:R-:W-:Y:S01]  /*5f90*/  IABS R7, R65 ;  /* 0x0000004100077213 */ /* 0x000fe20000000000 */
[----:B------:R-:W-:Y:S02]  /*5fa0*/  IMAD.MOV R2, RZ, RZ, -R8 ;  /* 0x000000ffff027224 */ /* 0x000fe400078e0a08 */
[----:B------:R-:W-:Y:S01]  /*5fb0*/  @P5 VIADD R12, R12, 0x1 ;  /* 0x000000010c0c5836 */ /* 0x000fe20000000000 */
[----:B------:R-:W-:Y:S01]  /*5fc0*/  ISETP.GT.U32.AND P5, PT, R20, R25, PT ;  /* 0x000000191400720c */ /* 0x000fe20003fa4070 */
[----:B------:R-:W-:Y:S02]  /*5fd0*/  IMAD R3, R17, R2, R3 ;  /* 0x0000000211037224 */ /* 0x000fe400078e0203 */
[----:B------:R-:W-:-:S03]  /*5fe0*/  IMAD.HI.U32 R34, R22, R7, RZ ;  /* 0x0000000716227227 */ /* 0x000fc600078e00ff */
[----:B------:R-:W-:Y:S01]  /*5ff0*/  ISETP.GT.U32.AND P2, PT, R20, R3, PT ;  /* 0x000000031400720c */ /* 0x000fe20003f44070 */
[----:B------:R-:W-:Y:S01]  /*6000*/  @!P0 IMAD.MOV R12, RZ, RZ, -R12 ;  /* 0x000000ffff0c8224 */ /* 0x000fe200078e0a0c */
[----:B------:R-:W-:Y:S02]  /*6010*/  @P6 IADD3 R30, PT, PT, R30, 0x1, RZ ;  /* 0x000000011e1e6810 */ /* 0x000fe40007ffe0ff */
[----:B------:R-:W-:Y:S02]  /*6020*/  IADD3 R4, PT, PT, -R34, RZ, RZ ;  /* 0x000000ff22047210 */ /* 0x000fe40007ffe1ff */
[----:B------:R-:W-:Y:S01]  /*6030*/  ISETP.GE.AND P0, PT, R6, RZ, PT ;  /* 0x000000ff0600720c */ /* 0x000fe20003f06270 */
[----:B------:R-:W-:Y:S01]  /*6040*/  IMAD.HI.U32 R6, R22, R26, RZ ;  /* 0x0000001a16067227 */ /* 0x000fe200078e00ff */
[----:B------:R-:W-:Y:S02]  /*6050*/  @!P5 IADD3 R25, PT, PT, R25, -R17, RZ ;  /* 0x800000111919d210 */ /* 0x000fe40007ffe0ff */
[----:B------:R-:W-:Y:S01]  /*6060*/  @!P4 IADD3 R30, PT, PT, -R30, RZ, RZ ;  /* 0x000000ff1e1ec210 */ /* 0x000fe20007ffe1ff */
[----:B------:R-:W-:Y:S01]  /*6070*/  IMAD R7, R17, R4, R7 ;  /* 0x0000000411077224 */ /* 0x000fe200078e0207 */
[----:B------:R-:W-:Y:S01]  /*6080*/  ISETP.GE.U32.AND P6, PT, R25, R20, PT ;  /* 0x000000141900720c */ /* 0x000fe20003fc6070 */
[----:B------:R-:W-:Y:S01]  /*6090*/  IMAD.MOV R2, RZ, RZ, -R6 ;  /* 0x000000ffff027224 */ /* 0x000fe200078e0a06 */
[----:B------:R-:W-:Y:S01]  /*60a0*/  @!P2 IADD3 R8, PT, PT, R8, 0x1, RZ ;  /* 0x000000010808a810 */ /* 0x000fe20007ffe0ff */
[----:B------:R-:W-:Y:S01]  /*60b0*/  @!P5 VIADD R46, R46, 0x1 ;  /* 0x000000012e2ed836 */ /* 0x000fe20000000000 */
[----:B------:R-:W-:Y:S01]  /*60c0*/  ISETP.GT.U32.AND P4, PT, R20, R7, PT ;  /* 0x000000071400720c */ /* 0x000fe20003f84070 */
[----:B------:R-:W-:Y:S01]  /*60d0*/  IMAD R25, R17, R2, R26 ;  /* 0x0000000211197224 */ /* 0x000fe200078e021a */
[----:B------:R-:W-:Y:S01]  /*60e0*/  IABS R2, R77 ;  /* 0x0000004d00027213 */ /* 0x000fe20000000000 */
[----:B------:R-:W-:Y:S01]  /*60f0*/  @!P2 IMAD.IADD R3, R3, 0x1, -R17 ;  /* 0x000000010303a824 */ /* 0x000fe200078e0a11 */
[----:B------:R-:W-:Y:S01]  /*6100*/  ISETP.GE.AND P2, PT, R33, RZ, PT ;  /* 0x000000ff2100720c */ /* 0x000fe20003f46270 */
[----:B------:R-:W-:Y:S01]  /*6110*/  IMAD.HI.U32 R4, R22, R31, RZ ;  /* 0x0000001f16047227 */ /* 0x000fe200078e00ff */
[----:B------:R-:W-:-:S02]  /*6120*/  LOP3.LUT R33, R73, R16, RZ, 0x3c, !PT ;  /* 0x0000001049217212 */ /* 0x000fc400078e3cff */
[----:B------:R-:W-:Y:S01]  /*6130*/  ISETP.GE.U32.AND P5, PT, R3, R20, PT ;  /* 0x000000140300720c */ /* 0x000fe20003fa6070 */
[----:B------:R-:W-:Y:S01]  /*6140*/  IMAD.MOV R26, RZ, RZ, -R4 ;  /* 0x000000ffff1a7224 */ /* 0x000fe200078e0a04 */
[----:B------:R-:W-:Y:S01]  /*6150*/  @P6 IADD3 R46, PT, PT, R46, 0x1, RZ ;  /* 0x000000012e2e6810 */ /* 0x000fe20007ffe0ff */
[----:B------:R-:W-:Y:S01]  /*6160*/  IMAD.MOV.U32 R3, RZ, RZ, R2 ;  /* 0x000000ffff037224 */ /* 0x000fe200078e0002 */
[----:B------:R-:W-:Y:S01]  /*6170*/  ISETP.GT.U32.AND P6, PT, R20, R25, PT ;  /* 0x000000191400720c */ /* 0x000fe20003fc4070 */
[----:B------:R-:W-:Y:S02]  /*6180*/  @!P4 IMAD.IADD R7, R7, 0x1, -R17 ;  /* 0x000000010707c824 */ /* 0x000fe400078e0a11 */
[----:B------:R-:W-:Y:S02]  /*6190*/  IMAD R31, R17, R26, R31 ;  /* 0x0000001a111f7224 */ /* 0x000fe400078e021f */
[----:B------:R-:W-:-:S04]  /*61a0*/  IMAD.HI.U32 R2, R22, R3, RZ ;  /* 0x0000000316027227 */ /* 0x000fc800078e00ff */
[----:B------:R-:W-:Y:S01]  /*61b0*/  @P5 IADD3 R8, PT, PT, R8, 0x1, RZ ;  /* 0x0000000108085810 */ /* 0x000fe20007ffe0ff */
[----:B------:R-:W-:Y:S01]  /*61c0*/  @!P4 VIADD R34, R34, 0x1 ;  /* 0x000000012222c836 */ /* 0x000fe20000000000 */
[-C--:B------:R-:W-:Y:S01]  /*61d0*/  ISETP.GE.U32.AND P5, PT, R7, R20.reuse, PT ;  /* 0x000000140700720c */ /* 0x080fe20003fa6070 */
[----:B------:R-:W-:Y:S01]  /*61e0*/  @!P3 IMAD.MOV R46, RZ, RZ, -R46 ;  /* 0x000000ffff2eb224 */ /* 0x000fe200078e0a2e */
[----:B------:R-:W-:Y:S01]  /*61f0*/  ISETP.GT.U32.AND P4, PT, R20, R31, PT ;  /* 0x0000001f1400720c */ /* 0x000fe20003f84070 */
[----:B------:R-:W-:Y:S01]  /*6200*/  @!P6 IMAD.IADD R25, R25, 0x1, -R17 ;  /* 0x000000011919e824 */ /* 0x000fe200078e0a11 */
[----:B------:R-:W-:Y:S01]  /*6210*/  @!P1 IADD3 R8, PT, PT, -R8, RZ, RZ ;  /* 0x000000ff08089210 */ /* 0x000fe20007ffe1ff */
[----:B------:R-:W-:Y:S01]  /*6220*/  IMAD.MOV R26, RZ, RZ, -R2 ;  /* 0x000000ffff1a7224 */ /* 0x000fe200078e0a02 */
[----:B------:R-:W-:Y:S01]  /*6230*/  ISETP.NE.AND P1, PT, R16, RZ, PT ;  /* 0x000000ff1000720c */ /* 0x000fe20003f25270 */
[----:B------:R-:W-:Y:S01]  /*6240*/  @!P6 VIADD R6, R6, 0x1 ;  /* 0x000000010606e836 */ /* 0x000fe20000000000 */
[----:B------:R-:W-:Y:S01]  /*6250*/  ISETP.GE.U32.AND P3, PT, R25, R20, PT ;  /* 0x000000141900720c */ /* 0x000fe20003f66070 */
[----:B------:R-:W-:Y:S01]  /*6260*/  IMAD R7, R17, R26, R3 ;  /* 0x0000001a11077224 */ /* 0x000fe200078e0203 */
[----:B------:R-:W-:Y:S01]  /*6270*/  LOP3.LUT R25, RZ, R16, RZ, 0x33, !PT ;  /* 0x00000010ff197212 */ /* 0x000fe200078e33ff */
[----:B0-----:R-:W-:Y:S01]  /*6280*/  IMAD R26, R27, R36, RZ ;  /* 0x000000241b1a7224 */ /* 0x001fe200078e02ff */
[----:B------:R-:W-:Y:S01]  /*6290*/  ISETP.GE.AND P6, PT, R33, RZ, PT ;  /* 0x000000ff2100720c */ /* 0x000fe20003fc6270 */
[----:B------:R-:W-:Y:S01]  /*62a0*/  @P5 VIADD R34, R34, 0x1 ;  /* 0x0000000122225836 */ /* 0x000fe20000000000 */
[----:B------:R-:W-:Y:S01]  /*62b0*/  SEL R3, R25, R0, !P1 ;  /* 0x0000000019037207 */ /* 0x000fe20004800000 */
[----:B------:R-:W-:Y:S01]  /*62c0*/  @!P4 IMAD.IADD R31, R31, 0x1, -R17 ;  /* 0x000000011f1fc824 */ /* 0x000fe200078e0a11 */
[----:B------:R-:W-:Y:S01]  /*62d0*/  ISETP.GT.U32.AND P5, PT, R20, R7, PT ;  /* 0x000000071400720c */ /* 0x000fe20003fa4070 */
[----:B------:R-:W-:Y:S01]  /*62e0*/  IMAD.MOV R33, RZ, RZ, -R26 ;  /* 0x000000ffff217224 */ /* 0x000fe200078e0a1a */
[----:B------:R-:W-:Y:S01]  /*62f0*/  IADD3 R0, PT, PT, -R3, RZ, RZ ;  /* 0x000000ff03007210 */ /* 0x000fe20007ffe1ff */
[----:B------:R-:W-:Y:S01]  /*6300*/  IMAD.MOV.U32 R26, RZ, RZ, RZ ;  /* 0x000000ffff1a7224 */ /* 0x000fe200078e00ff */
[----:B------:R-:W-:Y:S01]  /*6310*/  @!P4 IADD3 R4, PT, PT, R4, 0x1, RZ ;  /* 0x000000010404c810 */ /* 0x000fe20007ffe0ff */
[----:B------:R-:W-:Y:S01]  /*6320*/  @!P0 IMAD.MOV R34, RZ, RZ, -R34 ;  /* 0x000000ffff228224 */ /* 0x000fe200078e0a22 */
[----:B------:R-:W-:Y:S01]  /*6330*/  @P3 IADD3 R6, PT, PT, R6, 0x1, RZ ;  /* 0x0000000106063810 */ /* 0x000fe20007ffe0ff */
[----:B------:R-:W-:Y:S01]  /*6340*/  IMAD R5, R16, R0, R5 ;  /* 0x0000000010057224 */ /* 0x000fe200078e0205 */
[----:B------:R-:W-:Y:S01]  /*6350*/  ISETP.GE.U32.AND P0, PT, R31, R20, PT ;  /* 0x000000141f00720c */ /* 0x000fe20003f06070 */
[----:B------:R-:W-:Y:S01]  /*6360*/  IMAD.HI.U32 R26, R27, R33, R26 ;  /* 0x000000211b1a7227 */ /* 0x000fe200078e001a */
[----:B------:R-:W-:-:S02]  /*6370*/  ISETP.GE.AND P3, PT, R37, RZ, PT ;  /* 0x000000ff2500720c */ /* 0x000fc40003f66270 */
[C---:B------:R-:W-:Y:S01]  /*6380*/  SEL R31, R25.reuse, R44, !P1 ;  /* 0x0000002c191f7207 */ /* 0x040fe20004800000 */
[----:B------:R-:W-:Y:S01]  /*6390*/  @!P2 IMAD.MOV R6, RZ, RZ, -R6 ;  /* 0x000000ffff06a224 */ /* 0x000fe200078e0a06 */
[----:B------:R-:W-:Y:S01]  /*63a0*/  IABS R37, R5 ;  /* 0x0000000500257213 */ /* 0x000fe20000000000 */
[----:B------:R-:W-:Y:S01]  /*63b0*/  @!P5 VIADD R2, R2, 0x1 ;  /* 0x000000010202d836 */ /* 0x000fe20000000000 */
[----:B------:R-:W-:Y:S01]  /*63c0*/  SEL R27, R25, R32, !P1 ;  /* 0x00000020191b7207 */ /* 0x000fe20004800000 */
[----:B------:R-:W-:Y:S01]  /*63d0*/  IMAD.MOV R54, RZ, RZ, -R31 ;  /* 0x000000ffff367224 */ /* 0x000fe200078e0a1f */
[----:B------:R-:W-:Y:S01]  /*63e0*/  @!P5 IADD3 R7, PT, PT, R7, -R17, RZ ;  /* 0x800000110707d210 */ /* 0x000fe20007ffe0ff */
[----:B------:R-:W-:Y:S01]  /*63f0*/  IMAD.HI.U32 R0, R26, R37, RZ ;  /* 0x000000251a007227 */ /* 0x000fe200078e00ff */
[----:B------:R-:W-:Y:S02]  /*6400*/  LOP3.LUT R39, R5, R24, RZ, 0x3c, !PT ;  /* 0x0000001805277212 */ /* 0x000fe400078e3cff */
[----:B------:R-:W-:Y:S01]  /*6410*/  ISETP.GE.U32.AND P2, PT, R7, R20, PT ;  /* 0x000000140700720c */ /* 0x000fe20003f46070 */
[----:B------:R-:W-:Y:S01]  /*6420*/  IMAD.MOV R62, RZ, RZ, -R27 ;  /* 0x000000ffff3e7224 */ /* 0x000fe200078e0a1b */
[C---:B------:R-:W-:Y:S01]  /*6430*/  SEL R33, R25.reuse, R38, !P1 ;  /* 0x0000002619217207 */ /* 0x040fe20004800000 */
[C---:B------:R-:W-:Y:S01]  /*6440*/  IMAD R54, R16.reuse, R54, R35 ;  /* 0x0000003610367224 */ /* 0x040fe200078e0223 */
[----:B------:R-:W-:Y:S01]  /*6450*/  SEL R35, R25, R10, !P1 ;  /* 0x0000000a19237207 */ /* 0x000fe20004800000 */
[----:B------:R-:W-:Y:S01]  /*6460*/  IMAD.MOV R7, RZ, RZ, -R0 ;  /* 0x000000ffff077224 */ /* 0x000fe200078e0a00 */
[----:B------:R-:W-:Y:S01]  /*6470*/  ISETP.GE.AND P4, PT, R39, RZ, PT ;  /* 0x000000ff2700720c */ /* 0x000fe20003f86270 */
[----:B------:R-:W-:Y:S01]  /*6480*/  IMAD R62, R16, R62, R15 ;  /* 0x0000003e103e7224 */ /* 0x000fe200078e020f */
[----:B------:R-:W-:Y:S01]  /*6490*/  IADD3 R52, PT, PT, -R33, RZ, RZ ;  /* 0x000000ff21347210 */ /* 0x000fe20007ffe1ff */
[----:B------:R-:W-:Y:S01]  /*64a0*/  IMAD R7, R36, R7, R37 ;  /* 0x0000000724077224 */ /* 0x000fe200078e0225 */
[C---:B------:R-:W-:Y:S01]  /*64b0*/  SEL R37, R25.reuse, R14, !P1 ;  /* 0x0000000e19257207 */ /* 0x040fe20004800000 */
[----:B------:R-:W-:Y:S01]  /*64c0*/  IMAD.MOV R56, RZ, RZ, -R35 ;  /* 0x000000ffff387224 */ /* 0x000fe200078e0a23 */
[----:B------:R-:W-:Y:S01]  /*64d0*/  IABS R14, R62 ;  /* 0x0000003e000e7213 */ /* 0x000fe20000000000 */
[C---:B------:R-:W-:Y:S01]  /*64e0*/  IMAD R52, R16.reuse, R52, R13 ;  /* 0x0000003410347224 */ /* 0x040fe200078e020d */
[----:B------:R-:W-:Y:S01]  /*64f0*/  SEL R39, R25, R40, !P1 ;  /* 0x0000002819277207 */ /* 0x000fe20004800000 */
[----:B------:R-:W-:Y:S01]  /*6500*/  IMAD R56, R16, R56, R9 ;  /* 0x0000003810387224 */ /* 0x000fe200078e0209 */
[----:B------:R-:W-:-:S02]  /*6510*/  MOV R9, R14 ;  /* 0x0000000e00097202 */ /* 0x000fc40000000f00 */
[----:B------:R-:W-:Y:S01]  /*6520*/  IADD3 R58, PT, PT, -R37, RZ, RZ ;  /* 0x000000ff253a7210 */ /* 0x000fe20007ffe1ff */
[----:B------:R-:W-:Y:S01]  /*6530*/  IMAD.MOV R10, RZ, RZ, -R39 ;  /* 0x000000ffff0a7224 */ /* 0x000fe200078e0a27 */
[C---:B------:R-:W-:Y:S01]  /*6540*/  SEL R41, R25.reuse, R42, !P1 ;  /* 0x0000002a19297207 */ /* 0x040fe20004800000 */
[----:B------:R-:W-:Y:S01]  /*6550*/  IMAD.HI.U32 R42, R26, R9, RZ ;  /* 0x000000091a2a7227 */ /* 0x000fe200078e00ff */
[C---:B------:R-:W-:Y:S02]  /*6560*/  SEL R47, R25.reuse, R12, !P1 ;  /* 0x0000000c192f7207 */ /* 0x040fe40004800000 */
[----:B------:R-:W-:Y:S01]  /*6570*/  IABS R14, R52 ;  /* 0x00000034000e7213 */ /* 0x000fe20000000000 */
[C---:B------:R-:W-:Y:S01]  /*6580*/  IMAD R58, R16.reuse, R58, R11 ;  /* 0x0000003a103a7224 */ /* 0x040fe200078e020b */
[C---:B------:R-:W-:Y:S01]  /*6590*/  SEL R51, R25.reuse, R46, !P1 ;  /* 0x0000002e19337207 */ /* 0x040fe20004800000 */
[----:B------:R-:W-:Y:S01]  /*65a0*/  IMAD R43, R16, R10, R43 ;  /* 0x0000000a102b7224 */ /* 0x000fe200078e022b */
[----:B------:R-:W-:Y:S01]  /*65b0*/  @P0 IADD3 R4, PT, PT, R4, 0x1, RZ ;  /* 0x0000000104040810 */ /* 0x000fe20007ffe0ff */
[----:B------:R-:W-:Y:S01]  /*65c0*/  IMAD.MOV R11, RZ, RZ, -R47 ;  /* 0x000000ffff0b7224 */ /* 0x000fe200078e0a2f */
[C---:B------:R-:W-:Y:S01]  /*65d0*/  SEL R59, R25.reuse, R8, !P1 ;  /* 0x00000008193b7207 */ /* 0x040fe20004800000 */
[----:B------:R-:W-:Y:S01]  /*65e0*/  IMAD.MOV R10, RZ, RZ, -R42 ;  /* 0x000000ffff0a7224 */ /* 0x000fe200078e0a2a */
[----:B------:R-:W-:Y:S01]  /*65f0*/  @P2 IADD3 R2, PT, PT, R2, 0x1, RZ ;  /* 0x0000000102022810 */ /* 0x000fe20007ffe0ff */
[----:B------:R-:W-:Y:S01]  /*6600*/  IMAD R53, R16, R11, R53 ;  /* 0x0000000b10357224 */ /* 0x000fe200078e0235 */
[C---:B------:R-:W-:Y:S01]  /*6610*/  SEL R49, R25.reuse, R30, !P1 ;  /* 0x0000001e19317207 */ /* 0x040fe20004800000 */
[----:B------:R-:W-:Y:S01]  /*6620*/  IMAD R9, R36, R10, R9 ;  /* 0x0000000a24097224 */ /* 0x000fe200078e0209 */
[----:B------:R-:W-:Y:S01]  /*6630*/  @!P3 IADD3 R2, PT, PT, -R2, RZ, RZ ;  /* 0x000000ff0202b210 */ /* 0x000fe20007ffe1ff */
[----:B------:R-:W-:Y:S01]  /*6640*/  IMAD.MOV.U32 R11, RZ, RZ, R14 ;  /* 0x000000ffff0b7224 */ /* 0x000fe200078e000e */
[----:B------:R-:W-:Y:S01]  /*6650*/  IABS R15, R53 ;  /* 0x00000035000f7213 */ /* 0x000fe20000000000 */
[----:B------:R-:W-:Y:S01]  /*6660*/  IMAD.MOV R13, RZ, RZ, -R41 ;  /* 0x000000ffff0d7224 */ /* 0x000fe200078e0a29 */
[----:B------:R-:W-:Y:S01]  /*6670*/  ISETP.GT.U32.AND P0, PT, R36, R9, PT ;  /* 0x000000092400720c */ /* 0x000fe20003f04070 */
[----:B------:R-:W-:Y:S01]  /*6680*/  IMAD.HI.U32 R44, R26, R11, RZ ;  /* 0x0000000b1a2c7227 */ /* 0x000fe200078e00ff */
[----:B------:R-:W-:-:S02]  /*6690*/  SEL R75, R25, R2, !P1 ;  /* 0x00000002194b7207 */ /* 0x000fc40004800000 */
[----:B------:R-:W-:Y:S01]  /*66a0*/  LOP3.LUT R2, R62, R24, RZ, 0x3c, !PT ;  /* 0x000000183e027212 */ /* 0x000fe200078e3cff */
[C---:B------:R-:W-:Y:S01]  /*66b0*/  IMAD R45, R16.reuse, R13, R45 ;  /* 0x0000000d102d7224 */ /* 0x040fe200078e022d */
[----:B------:R-:W-:Y:S01]  /*66c0*/  IADD3 R13, PT, PT, -R51, RZ, RZ ;  /* 0x000000ff330d7210 */ /* 0x000fe20007ffe1ff */
[----:B------:R-:W-:Y:S01]  /*66d0*/  IMAD.MOV R8, RZ, RZ, -R44 ;  /* 0x000000ffff087224 */ /* 0x000fe200078e0a2c */
[C---:B------:R-:W-:Y:S01]  /*66e0*/  SEL R67, R25.reuse, R6, !P1 ;  /* 0x0000000619437207 */ /* 0x040fe20004800000 */
[----:B------:R-:W-:Y:S01]  /*66f0*/  @!P6 IMAD.MOV R4, RZ, RZ, -R4 ;  /* 0x000000ffff04e224 */ /* 0x000fe200078e0a04 */
[C---:B------:R-:W-:Y:S01]  /*6700*/  SEL R61, R25.reuse, R34, !P1 ;  /* 0x00000022193d7207 */ /* 0x040fe20004800000 */
[----:B------:R-:W-:Y:S01]  /*6710*/  IMAD R57, R16, R13, R57 ;  /* 0x0000000d10397224 */ /* 0x000fe200078e0239 */
[----:B------:R-:W-:Y:S01]  /*6720*/  IABS R13, R54 ;  /* 0x00000036000d7213 */ /* 0x000fe20000000000 */
[----:B------:R-:W-:Y:S01]  /*6730*/  IMAD R11, R36, R8, R11 ;  /* 0x00000008240b7224 */ /* 0x000fe200078e020b */
[----:B------:R-:W-:Y:S01]  /*6740*/  SEL R69, R25, R4, !P1 ;  /* 0x0000000419457207 */ /* 0x000fe20004800000 */
[----:B------:R-:W-:Y:S01]  /*6750*/  @!P0 IMAD.IADD R9, R9, 0x1, -R36 ;  /* 0x0000000109098824 */ /* 0x000fe200078e0a24 */
[----:B------:R-:W-:Y:S01]  /*6760*/  IADD3 R6, PT, PT, -R67, RZ, RZ ;  /* 0x000000ff43067210 */ /* 0x000fe20007ffe1ff */
[----:B------:R-:W-:Y:S01]  /*6770*/  IMAD.HI.U32 R46, R26, R13, RZ ;  /* 0x0000000d1a2e7227 */ /* 0x000fe200078e00ff */
[----:B------:R-:W-:-:S02]  /*6780*/  ISETP.GT.U32.AND P5, PT, R36, R11, PT ;  /* 0x0000000b2400720c */ /* 0x000fc40003fa4070 */
[----:B------:R-:W-:Y:S01]  /*6790*/  ISETP.GE.U32.AND P2, PT, R9, R36, PT ;  /* 0x000000240900720c */ /* 0x000fe20003f46070 */
[----:B------:R-:W-:Y:S01]  /*67a0*/  IMAD.MOV R4, RZ, RZ, -R46 ;  /* 0x000000ffff047224 */ /* 0x000fe200078e0a2e */
[----:B------:R-:W-:Y:S01]  /*67b0*/  LOP3.LUT R14, R53, R24, RZ, 0x3c, !PT ;  /* 0x00000018350e7212 */ /* 0x000fe200078e3cff */
[----:B------:R-:W-:Y:S01]  /*67c0*/  @!P0 VIADD R42, R42, 0x1 ;  /* 0x000000012a2a8836 */ /* 0x000fe20000000000 */
[C---:B------:R-:W-:Y:S01]  /*67d0*/  ISETP.GT.U32.AND P0, PT, R36.reuse, R7, PT ;  /* 0x000000072400720c */ /* 0x040fe20003f04070 */
[----:B------:R-:W-:Y:S01]  /*67e0*/  IMAD R9, R36, R4, R13 ;  /* 0x0000000424097224 */ /* 0x000fe200078e020d */
[----:B------:R-:W-:Y:S01]  /*67f0*/  LOP3.LUT R4, R52, R24, RZ, 0x3c, !PT ;  /* 0x0000001834047212 */ /* 0x000fe200078e3cff */
[----:B------:R-:W-:Y:S01]  /*6800*/  IMAD.MOV R12, RZ, RZ, -R49 ;  /* 0x000000ffff0c7224 */ /* 0x000fe200078e0a31 */
[----:B------:R-:W-:Y:S01]  /*6810*/  IABS R13, R45 ;  /* 0x0000002d000d7213 */ /* 0x000fe20000000000 */
[----:B------:R-:W-:Y:S01]  /*6820*/  IMAD.HI.U32 R30, R26, R15, RZ ;  /* 0x0000000f1a1e7227 */ /* 0x000fe200078e00ff */
[----:B------:R-:W-:-:S03]  /*6830*/  ISETP.GT.U32.AND P3, PT, R36, R9, PT ;  /* 0x000000092400720c */ /* 0x000fc60003f64070 */
[--C-:B------:R-:W-:Y:S02]  /*6840*/  @!P5 IMAD.IADD R11, R11, 0x1, -R36.reuse ;  /* 0x000000010b0bd824 */ /* 0x100fe400078e0a24 */
[----:B------:R-:W-:Y:S01]  /*6850*/  @P2 VIADD R42, R42, 0x1 ;  /* 0x000000012a2a2836 */ /* 0x000fe20000000000 */
[----:B------:R-:W-:Y:S01]  /*6860*/  ISETP.GE.AND P2, PT, R2, RZ, PT ;  /* 0x000000ff0200720c */ /* 0x000fe20003f46270 */
[----:B------:R-:W-:Y:S01]  /*6870*/  @!P5 VIADD R44, R44, 0x1 ;  /* 0x000000012c2cd836 */ /* 0x000fe20000000000 */
[----:B------:R-:W-:Y:S01]  /*6880*/  ISETP.GE.U32.AND P6, PT, R11, R36, PT ;  /* 0x000000240b00720c */ /* 0x000fe20003fc6070 */
[----:B------:R-:W-:Y:S01]  /*6890*/  @!P0 IMAD.IADD R7, R7, 0x1, -R36 ;  /* 0x0000000107078824 */ /* 0x000fe200078e0a24 */
[----:B------:R-:W-:Y:S01]  /*68a0*/  IABS R11, R56 ;  /* 0x00000038000b7213 */ /* 0x000fe20000000000 */
[----:B------:R-:W-:Y:S01]  /*68b0*/  IMAD.HI.U32 R38, R26, R13, RZ ;  /* 0x0000000d1a267227 */ /* 0x000fe200078e00ff */
[----:B------:R-:W-:Y:S02]  /*68c0*/  IADD3 R2, PT, PT, -R75, RZ, RZ ;  /* 0x000000ff4b027210 */ /* 0x000fe40007ffe1ff */
[----:B------:R-:W-:Y:S01]  /*68d0*/  ISETP.GE.AND P5, PT, R4, RZ, PT ;  /* 0x000000ff0400720c */ /* 0x000fe20003fa6270 */
[----:B------:R-:W-:Y:S01]  /*68e0*/  IMAD.HI.U32 R48, R26, R11, RZ ;  /* 0x0000000b1a307227 */ /* 0x000fe200078e00ff */
[----:B------:R-:W-:-:S02]  /*68f0*/  @!P0 IADD3 R0, PT, PT, R0, 0x1, RZ ;  /* 0x0000000100008810 */ /* 0x000fc40007ffe0ff */
[----:B------:R-:W-:Y:S01]  /*6900*/  LOP3.LUT R4, R54, R24, RZ, 0x3c, !PT ;  /* 0x0000001836047212 */ /* 0x000fe200078e3cff */
[----:B------:R-:W-:Y:S01]  /*6910*/  @!P3 IMAD.IADD R9, R9, 0x1, -R36 ;  /* 0x000000010909b824 */ /* 0x000fe200078e0a24 */
[----:B------:R-:W-:Y:S01]  /*6920*/  @!P2 IADD3 R42, PT, PT, -R42, RZ, RZ ;  /* 0x000000ff2a2aa210 */ /* 0x000fe20007ffe1ff */
[----:B------:R-:W-:Y:S01]  /*6930*/  IMAD R77, R16, R2, R77 ;  /* 0x00000002104d7224 */ /* 0x000fe200078e024d */
[----:B------:R-:W-:Y:S01]  /*6940*/  @P6 IADD3 R44, PT, PT, R44, 0x1, RZ ;  /* 0x000000012c2c6810 */ /* 0x000fe20007ffe0ff */
[----:B------:R-:W-:Y:S01]  /*6950*/  IMAD.MOV R2, RZ, RZ, -R48 ;  /* 0x000000ffff027224 */ /* 0x000fe200078e0a30 */
[-C--:B------:R-:W-:Y:S01]  /*6960*/  ISETP.GE.U32.AND P6, PT, R9, R36.reuse, PT ;  /* 0x000000240900720c */ /* 0x080fe20003fc6070 */
[----:B------:R-:W-:Y:S01]  /*6970*/  @!P3 VIADD R46, R46, 0x1 ;  /* 0x000000012e2eb836 */ /* 0x000fe20000000000 */
[----:B------:R-:W-:Y:S01]  /*6980*/  ISETP.GE.U32.AND P2, PT, R7, R36, PT ;  /* 0x000000240700720c */ /* 0x000fe20003f46070 */
[----:B------:R-:W-:Y:S01]  /*6990*/  IMAD R7, R36, R2, R11 ;  /* 0x0000000224077224 */ /* 0x000fe200078e020b */
[----:B------:R-:W-:Y:S01]  /*69a0*/  IABS R9, R58 ;  /* 0x0000003a00097213 */ /* 0x000fe20000000000 */
[----:B------:R-:W-:Y:S01]  /*69b0*/  IMAD R55, R16, R12, R55 ;  /* 0x0000000c10377224 */ /* 0x000fe200078e0237 */
[----:B------:R-:W-:Y:S01]  /*69c0*/  @!P5 IADD3 R44, PT, PT, -R44, RZ, RZ ;  /* 0x000000ff2c2cd210 */ /* 0x000fe20007ffe1ff */
[----:B------:R-:W-:Y:S01]  /*69d0*/  IMAD R71, R16, R6, R71 ;  /* 0x0000000610477224 */ /* 0x000fe200078e0247 */
[----:B------:R-:W-:Y:S01]  /*69e0*/  ISETP.GT.U32.AND P5, PT, R36, R7, PT ;  /* 0x000000072400720c */ /* 0x000fe20003fa4070 */
[----:B------:R-:W-:Y:S01]  /*69f0*/  IMAD.HI.U32 R50, R26, R9, RZ ;  /* 0x000000091a327227 */ /* 0x000fe200078e00ff */
[----:B------:R-:W-:-:S02]  /*6a00*/  LOP3.LUT R2, R56, R24, RZ, 0x3c, !PT ;  /* 0x0000001838027212 */ /* 0x000fc400078e3cff */
[----:B------:R-:W-:Y:S01]  /*6a10*/  IABS R11, R43 ;  /* 0x0000002b000b7213 */ /* 0x000fe20000000000 */
[----:B------:R-:W-:Y:S01]  /*6a20*/  @P6 VIADD R46, R46, 0x1 ;  /* 0x000000012e2e6836 */ /* 0x000fe20000000000 */
[----:B------:R-:W-:Y:S01]  /*6a30*/  ISETP.GE.AND P6, PT, R2, RZ, PT ;  /* 0x000000ff0200720c */ /* 0x000fe20003fc6270 */
[----:B------:R-:W-:Y:S01]  /*6a40*/  IMAD.MOV R2, RZ, RZ, -R50 ;  /* 0x000000ffff027224 */ /* 0x000fe200078e0a32 */
[----:B------:R-:W-:Y:S01]  /*6a50*/  ISETP.GE.AND P3, PT, R4, RZ, PT ;  /* 0x000000ff0400720c */ /* 0x000fe20003f66270 */
[----:B------:R-:W-:Y:S01]  /*6a60*/  @P2 VIADD R0, R0, 0x1 ;  /* 0x0000000100002836 */ /* 0x000fe20000000000 */
[----:B------:R-:W-:Y:S01]  /*6a70*/  LOP3.LUT R4, R58, R24, RZ, 0x3c, !PT ;  /* 0x000000183a047212 */ /* 0x000fe200078e3cff */
[----:B------:R-:W-:Y:S01]  /*6a80*/  IMAD R9, R36, R2, R9 ;  /* 0x0000000224097224 */ /* 0x000fe200078e0209 */
[----:B------:R-:W-:Y:S01]  /*6a90*/  LOP3.LUT R6, R43, R24, RZ, 0x3c, !PT ;  /* 0x000000182b067212 */ /* 0x000fe200078e3cff */
[----:B------:R-:W-:Y:S01]  /*6aa0*/  @!P5 IMAD.IADD R7, R7, 0x1, -R36 ;  /* 0x000000010707d824 */ /* 0x000fe200078e0a24 */
[----:B------:R-:W-:Y:S01]  /*6ab0*/  MOV R2, R0 ;  /* 0x0000000000027202 */ /* 0x000fe20000000f00 */
[----:B------:R-:W-:Y:S01]  /*6ac0*/  IMAD.HI.U32 R40, R26, R11, RZ ;  /* 0x0000000b1a287227 */ /* 0x000fe200078e00ff */
[----:B------:R-:W-:-:S02]  /*6ad0*/  IADD3 R12, PT, PT, -R61, RZ, RZ ;  /* 0x000000ff3d0c7210 */ /* 0x000fc40007ffe1ff */
[----:B------:R-:W-:Y:S01]  /*6ae0*/  ISETP.GE.U32.AND P2, PT, R7, R36, PT ;  /* 0x000000240700720c */ /* 0x000fe20003f46070 */
[----:B------:R-:W-:Y:S01]  /*6af0*/  @!P4 IMAD.MOV R2, RZ, RZ, -R2 ;  /* 0x000000ffff02c224 */ /* 0x000fe200078e0a02 */
[----:B------:R-:W-:Y:S01]  /*6b00*/  ISETP.GT.U32.AND P4, PT, R36, R9, PT ;  /* 0x000000092400720c */ /* 0x000fe20003f84070 */
[----:B------:R-:W-:Y:S01]  /*6b10*/  IMAD.MOV R0, RZ, RZ, -R40 ;  /* 0x000000ffff007224 */ /* 0x000fe200078e0a28 */
[----:B------:R-:W-:Y:S01]  /*6b20*/  IADD3 R7, PT, PT, -R38, RZ, RZ ;  /* 0x000000ff26077210 */ /* 0x000fe20007ffe1ff */
[----:B------:R-:W-:Y:S01]  /*6b30*/  @!P5 VIADD R48, R48, 0x1 ;  /* 0x000000013030d836 */ /* 0x000fe20000000000 */
[----:B------:R-:W-:Y:S01]  /*6b40*/  ISETP.GE.AND P0, PT, R6, RZ, PT ;  /* 0x000000ff0600720c */ /* 0x000fe20003f06270 */
[----:B------:R-:W-:Y:S01]  /*6b50*/  IMAD R11, R36, R0, R11 ;  /* 0x00000000240b7224 */ /* 0x000fe200078e020b */
[----:B------:R-:W-:Y:S01]  /*6b60*/  IABS R66, R77 ;  /* 0x0000004d00427213 */ /* 0x000fe20000000000 */
[----:B------:R-:W-:Y:S01]  /*6b70*/  @!P3 IMAD.MOV R46, RZ, RZ, -R46 ;  /* 0x000000ffff2eb224 */ /* 0x000fe200078e0a2e */
[----:B------:R-:W-:Y:S01]  /*6b80*/  ISETP.GE.AND P3, PT, R4, RZ, PT ;  /* 0x000000ff0400720c */ /* 0x000fe20003f66270 */
[----:B------:R-:W-:Y:S01]  /*6b90*/  IMAD.MOV R0, RZ, RZ, -R30 ;  /* 0x000000ffff007224 */ /* 0x000fe200078e0a1e */
[----:B------:R-:W-:Y:S01]  /*6ba0*/  LOP3.LUT R4, R45, R24, RZ, 0x3c, !PT ;  /* 0x000000182d047212 */ /* 0x000fe200078e3cff */
[----:B------:R-:W-:Y:S01]  /*6bb0*/  @P2 VIADD R48, R48, 0x1 ;  /* 0x0000000130302836 */ /* 0x000fe20000000000 */
[C---:B------:R-:W-:Y:S01]  /*6bc0*/  ISETP.GT.U32.AND P2, PT, R36.reuse, R11, PT ;  /* 0x0000000b2400720c */ /* 0x040fe20003f44070 */
[----:B------:R-:W-:Y:S01]  /*6bd0*/  IMAD R7, R36, R7, R13 ;  /* 0x0000000724077224 */ /* 0x000fe200078e020d */
[-C--:B------:R-:W-:Y:S01]  /*6be0*/  @!P4 IADD3 R9, PT, PT, R9, -R36.reuse, RZ ;  /* 0x800000240909c210 */ /* 0x080fe20007ffe0ff */
[----:B------:R-:W-:Y:S01]  /*6bf0*/  @!P6 IMAD.MOV R48, RZ, RZ, -R48 ;  /* 0x000000ffff30e224 */ /* 0x000fe200078e0a30 */
[----:B------:R-:W-:Y:S01]  /*6c00*/  ISETP.GE.AND P5, PT, R4, RZ, PT ;  /* 0x000000ff0400720c */ /* 0x000fe20003fa6270 */
[----:B------:R-:W-:Y:S01]  /*6c10*/  @!P4 VIADD R50, R50, 0x1 ;  /* 0x000000013232c836 */ /* 0x000fe20000000000 */
[----:B------:R-:W-:Y:S01]  /*6c20*/  ISETP.GE.U32.AND P6, PT, R9, R36, PT ;  /* 0x000000240900720c */ /* 0x000fe20003fc6070 */
[----:B------:R-:W-:Y:S01]  /*6c30*/  IMAD R9, R36, R0, R15 ;  /* 0x0000000024097224 */ /* 0x000fe200078e020f */
[----:B------:R-:W-:Y:S01]  /*6c40*/  IABS R4, R57 ;  /* 0x0000003900047213 */ /* 0x000fe20000000000 */
[----:B------:R-:W-:Y:S01]  /*6c50*/  IMAD.MOV R10, RZ, RZ, -R59 ;  /* 0x000000ffff0a7224 */ /* 0x000fe200078e0a3b */
[----:B------:R-:W-:Y:S01]  /*6c60*/  IABS R13, R55 ;  /* 0x00000037000d7213 */ /* 0x000fe20000000000 */
[----:B------:R-:W-:Y:S01]  /*6c70*/  IMAD R65, R16, R12, R65 ;  /* 0x0000000c10417224 */ /* 0x000fe200078e0241 */
[----:B------:R-:W-:Y:S01]  /*6c80*/  MOV R0, R4 ;  /* 0x0000000400007202 */ /* 0x000fe20000000f00 */
[----:B------:R-:W-:Y:S01]  /*6c90*/  @!P2 IMAD.IADD R11, R11, 0x1, -R36 ;  /* 0x000000010b0ba824 */ /* 0x000fe200078e0a24 */
[----:B------:R-:W-:Y:S01]  /*6ca0*/  ISETP.GT.U32.AND P4, PT, R36, R7, PT ;  /* 0x000000072400720c */ /* 0x000fe20003f84070 */
[----:B------:R-:W-:Y:S01]  /*6cb0*/  IMAD.HI.U32 R32, R26, R13, RZ ;  /* 0x0000000d1a207227 */ /* 0x000fe200078e00ff */
[----:B------:R-:W-:-:S02]  /*6cc0*/  @!P2 IADD3 R40, PT, PT, R40, 0x1, RZ ;  /* 0x000000012828a810 */ /* 0x000fc40007ffe0ff */
[----:B------:R-:W-:Y:S01]  /*6cd0*/  ISETP.GT.U32.AND P2, PT, R36, R9, PT ;  /* 0x000000092400720c */ /* 0x000fe20003f44070 */
[----:B------:R-:W-:Y:S01]  /*6ce0*/  IMAD.HI.U32 R34, R26, R0, RZ ;  /* 0x000000001a227227 */ /* 0x000fe200078e00ff */
[----:B------:R-:W-:Y:S02]  /*6cf0*/  @P6 IADD3 R50, PT, PT, R50, 0x1, RZ ;  /* 0x0000000132326810 */ /* 0x000fe40007ffe0ff */
[----:B------:R-:W-:Y:S01]  /*6d00*/  ISETP.GE.U32.AND P6, PT, R11, R36, PT ;  /* 0x000000240b00720c */ /* 0x000fe20003fc6070 */
[----:B------:R-:W-:Y:S02]  /*6d10*/  IMAD.MOV R15, RZ, RZ, -R32 ;  /* 0x000000ffff0f7224 */ /* 0x000fe400078e0a20 */
[----:B------:R-:W-:Y:S02]  /*6d20*/  IMAD.MOV R4, RZ, RZ, -R34 ;  /* 0x000000ffff047224 */ /* 0x000fe400078e0a22 */
[----:B------:R-:W-:Y:S02]  /*6d30*/  IMAD R15, R36, R15, R13 ;  /* 0x0000000f240f7224 */ /* 0x000fe400078e020d */
[----:B------:R-:W-:-:S02]  /*6d40*/  IMAD R63, R16, R10, R63 ;  /* 0x0000000a103f7224 */ /* 0x000fc400078e023f */
[----:B------:R-:W-:Y:S01]  /*6d50*/  IMAD R13, R36, R4, R0 ;  /* 0x00000004240d7224 */ /* 0x000fe200078e0200 */
[----:B------:R-:W-:Y:S01]  /*6d60*/  @!P2 IADD3 R9, PT, PT, R9, -R36, RZ ;  /* 0x800000240909a210 */ /* 0x000fe20007ffe0ff */
[----:B------:R-:W-:Y:S01]  /*6d70*/  IMAD.MOV R8, RZ, RZ, -R69 ;  /* 0x000000ffff087224 */ /* 0x000fe200078e0a45 */
[----:B------:R-:W-:Y:S01]  /*6d80*/  IABS R6, R63 ;  /* 0x0000003f00067213 */ /* 0x000fe20000000000 */
[----:B------:R-:W-:Y:S01]  /*6d90*/  @!P4 IMAD.IADD R7, R7, 0x1, -R36 ;  /* 0x000000010707c824 */ /* 0x000fe200078e0a24 */
[----:B------:R-:W-:Y:S01]  /*6da0*/  @P6 IADD3 R40, PT, PT, R40, 0x1, RZ ;  /* 0x0000000128286810 */ /* 0x000fe20007ffe0ff */
[----:B------:R-:W-:Y:S01]  /*6db0*/  @!P4 VIADD R38, R38, 0x1 ;  /* 0x000000012626c836 */ /* 0x000fe20000000000 */
[----:B------:R-:W-:Y:S01]  /*6dc0*/  ISETP.GT.U32.AND P4, PT, R36, R13, PT ;  /* 0x0000000d2400720c */ /* 0x000fe20003f84070 */
[----:B------:R-:W-:Y:S01]  /*6dd0*/  IMAD R73, R16, R8, R73 ;  /* 0x0000000810497224 */ /* 0x000fe200078e0249 */
[----:B------:R-:W-:Y:S01]  /*6de0*/  IABS R8, R65 ;  /* 0x0000004100087213 */ /* 0x000fe20000000000 */
[----:B------:R-:W-:Y:S01]  /*6df0*/  @!P0 IMAD.MOV R40, RZ, RZ, -R40 ;  /* 0x000000ffff288224 */ /* 0x000fe200078e0a28 */
[----:B------:R-:W-:Y:S01]  /*6e00*/  ISETP.GT.U32.AND P6, PT, R36, R15, PT ;  /* 0x0000000f2400720c */ /* 0x000fe20003fc4070 */
[----:B------:R-:W-:Y:S01]  /*6e10*/  IMAD.HI.U32 R11, R26, R6, RZ ;  /* 0x000000061a0b7227 */ /* 0x000fe200078e00ff */
[----:B------:R-:W-:-:S02]  /*6e20*/  ISETP.GE.U32.AND P0, PT, R9, R36, PT ;  /* 0x000000240900720c */ /* 0x000fc40003f06070 */
[----:B------:R-:W-:Y:S01]  /*6e30*/  IABS R12, R73 ;  /* 0x00000049000c7213 */ /* 0x000fe20000000000 */
[----:B------:R-:W-:-:S04]  /*6e40*/  IMAD.HI.U32 R10, R26, R8, RZ ;  /* 0x000000081a0a7227 */ /* 0x000fc800078e00ff */
[----:B------:R-:W-:Y:S02]  /*6e50*/  IMAD.MOV R0, RZ, RZ, -R11 ;  /* 0x000000ffff007224 */ /* 0x000fe400078e0a0b */
[----:B------:R-:W-:Y:S01]  /*6e60*/  @!P3 IMAD.MOV R50, RZ, RZ, -R50 ;  /* 0x000000ffff32b224 */ /* 0x000fe200078e0a32 */
[----:B------:R-:W-:Y:S01]  /*6e70*/  ISETP.GE.U32.AND P3, PT, R7, R36, PT ;  /* 0x000000240700720c */ /* 0x000fe20003f66070 */
[----:B------:R-:W-:Y:S01]  /*6e80*/  IMAD.MOV R4, RZ, RZ, -R10 ;  /* 0x000000ffff047224 */ /* 0x000fe200078e0a0a */
[----:B------:R-:W-:Y:S01]  /*6e90*/  IABS R7, R71 ;  /* 0x0000004700077213 */ /* 0x000fe20000000000 */
[----:B------:R-:W-:Y:S01]  /*6ea0*/  IMAD R0, R36, R0, R6 ;  /* 0x0000000024007224 */ /* 0x000fe200078e0206 */
[----:B------:R-:W-:Y:S01]  /*6eb0*/  @!P6 IADD3 R15, PT, PT, R15, -R36, RZ ;  /* 0x800000240f0fe210 */ /* 0x000fe20007ffe0ff */
[----:B------:R-:W-:Y:S02]  /*6ec0*/  @!P2 VIADD R30, R30, 0x1 ;  /* 0x000000011e1ea836 */ /* 0x000fe40000000000 */
[----:B------:R-:W-:Y:S01]  /*6ed0*/  @!P4 IMAD.IADD R13, R13, 0x1, -R36 ;  /* 0x000000010d0dc824 */ /* 0x000fe200078e0a24 */
[C---:B------:R-:W-:Y:S01]  /*6ee0*/  ISETP.GT.U32.AND P2, PT, R36.reuse, R0, PT ;  /* 0x000000002400720c */ /* 0x040fe20003f44070 */
[----:B------:R-:W-:Y:S01]  /*6ef0*/  IMAD R8, R36, R4, R8 ;  /* 0x0000000424087224 */ /* 0x000fe200078e0208 */
[----:B------:R-:W-:Y:S01]  /*6f00*/  @P0 IADD3 R30, PT, PT, R30, 0x1, RZ ;  /* 0x000000011e1e0810 */ /* 0x000fe20007ffe0ff */
[----:B------:R-:W-:-:S03]  /*6f10*/  IMAD.HI.U32 R9, R26, R7, RZ ;  /* 0x000000071a097227 */ /* 0x000fc600078e00ff */
[----:B------:R-:W-:Y:S01]  /*6f20*/  ISETP.GT.U32.AND P0, PT, R36, R8, PT ;  /* 0x000000082400720c */ /* 0x000fe20003f04070 */
[----:B------:R-:W-:Y:S01]  /*6f30*/  @!P6 VIADD R32, R32, 0x1 ;  /* 0x000000012020e836 */ /* 0x000fe20000000000 */
[-C--:B------:R-:W-:Y:S01]  /*6f40*/  ISETP.GE.U32.AND P6, PT, R13, R36.reuse, PT ;  /* 0x000000240d00720c */ /* 0x080fe20003fc6070 */
[----:B------:R-:W-:Y:S01]  /*6f50*/  @P3 VIADD R38, R38, 0x1 ;  /* 0x0000000126263836 */ /* 0x000fe20000000000 */
[----:B------:R-:W-:Y:S01]  /*6f60*/  IADD3 R4, PT, PT, -R9, RZ, RZ ;  /* 0x000000ff09047210 */ /* 0x000fe20007ffe1ff */
[----:B------:R-:W-:Y:S01]  /*6f70*/  @!P4 VIADD R34, R34, 0x1 ;  /* 0x000000012222c836 */ /* 0x000fe20000000000 */
[----:B------:R-:W-:Y:S01]  /*6f80*/  ISETP.GE.U32.AND P3, PT, R15, R36, PT ;  /* 0x000000240f00720c */ /* 0x000fe20003f66070 */
[----:B------:R-:W-:Y:S01]  /*6f90*/  IMAD.HI.U32 R6, R26, R12, RZ ;  /* 0x0000000c1a067227 */ /* 0x000fe200078e00ff */
[----:B------:R-:W-:Y:S02]  /*6fa0*/  @!P2 IADD3 R0, PT, PT, R0, -R36, RZ ;  /* 0x800000240000a210 */ /* 0x000fe40007ffe0ff */
[----:B------:R-:W-:Y:S01]  /*6fb0*/  @!P5 IADD3 R38, PT, PT, -R38, RZ, RZ ;  /* 0x000000ff2626d210 */ /* 0x000fe20007ffe1ff */
[----:B------:R-:W-:Y:S01]  /*6fc0*/  IMAD R4, R36, R4, R7 ;  /* 0x0000000424047224 */ /* 0x000fe200078e0207 */
[----:B------:R-:W-:Y:S01]  /*6fd0*/  ISETP.GE.U32.AND P4, PT, R0, R36, PT ;  /* 0x000000240000720c */ /* 0x000fe20003f86070 */
[----:B------:R-:W-:-:S02]  /*6fe0*/  @!P0 IMAD.IADD R8, R8, 0x1, -R36 ;  /* 0x0000000108088824 */ /* 0x000fc400078e0a24 */
[----:B------:R-:W-:Y:S01]  /*6ff0*/  @P6 VIADD R34, R34, 0x1 ;  /* 0x0000000122226836 */ /* 0x000fe20000000000 */
[----:B------:R-:W-:Y:S01]  /*7000*/  ISETP.GT.U32.AND P6, PT, R36, R4, PT ;  /* 0x000000042400720c */ /* 0x000fe20003fc4070 */
[----:B------:R-:W-:Y:S01]  /*7010*/  IMAD.HI.U32 R0, R26, R66, RZ ;  /* 0x000000421a007227 */ /* 0x000fe200078e00ff */
[----:B------:R-:W-:-:S03]  /*7020*/  ISETP.GE.U32.AND P5, PT, R8, R36, PT ;  /* 0x000000240800720c */ /* 0x000fc60003fa6070 */
[----:B------:R-:W-:Y:S01]  /*7030*/  @P3 VIADD R32, R32, 0x1 ;  /* 0x0000000120203836 */ /* 0x000fe20000000000 */
[----:B------:R-:W-:Y:S01]  /*7040*/  ISETP.GE.AND P3, PT, R14, RZ, PT ;  /* 0x000000ff0e00720c */ /* 0x000fe20003f66270 */
[----:B------:R-:W-:Y:S01]  /*7050*/  IMAD.MOV R15, RZ, RZ, -R6 ;  /* 0x000000ffff0f7224 */ /* 0x000fe200078e0a06 */
[----:B----4-:R-:W-:Y:S01]  /*7060*/  MOV R14, UR15 ;  /* 0x0000000f000e7c02 */ /* 0x010fe20008000f00 */
[----:B------:R-:W-:Y:S01]  /*7070*/  @!P2 VIADD R11, R11, 0x1 ;  /* 0x000000010b0ba836 */ /* 0x000fe20000000000 */
[----:B------:R-:W-:Y:S01]  /*7080*/  IADD3 R68, PT, PT, -R0, RZ, RZ ;  /* 0x000000ff00447210 */ /* 0x000fe20007ffe1ff */
[----:B------:R-:W-:Y:S01]  /*7090*/  IMAD R7, R36, R15, R12 ;  /* 0x0000000f24077224 */ /* 0x000fe200078e020c */
[----:B------:R-:W-:Y:S01]  /*70a0*/  ISETP.NE.AND P2, PT, R24, RZ, PT ;  /* 0x000000ff1800720c */ /* 0x000fe20003f45270 */
[----:B------:R-:W-:Y:S01]  /*70b0*/  IMAD.IADD R8, R3, 0x1, R14 ;  /* 0x0000000103087824 */ /* 0x000fe200078e020e */
[----:B------:R-:W-:Y:S01]  /*70c0*/  @!P6 IADD3 R4, PT, PT, R4, -R36, RZ ;  /* 0x800000240404e210 */ /* 0x000fe20007ffe0ff */
[----:B------:R-:W-:Y:S01]  /*70d0*/  @!P0 VIADD R10, R10, 0x1 ;  /* 0x000000010a0a8836 */ /* 0x000fe20000000000 */
[----:B------:R-:W-:Y:S01]  /*70e0*/  LOP3.LUT R15, RZ, R24, RZ, 0x33, !PT ;  /* 0x00000018ff0f7212 */ /* 0x000fe200078e33ff */
[----:B------:R-:W-:Y:S01]  /*70f0*/  IMAD R3, R36, R68, R66 ;  /* 0x0000004424037224 */ /* 0x000fe200078e0242 */
[----:B------:R-:W-:Y:S01]  /*7100*/  ISETP.GE.U32.AND P0, PT, R4, R36, PT ;  /* 0x000000240400720c */ /* 0x000fe20003f06070 */
[----:B------:R-:W-:Y:S01]  /*7110*/  @P4 VIADD R11, R11, 0x1 ;  /* 0x000000010b0b4836 */ /* 0x000fe20000000000 */
[----:B------:R-:W-:Y:S01]  /*7120*/  ISETP.GT.U32.AND P4, PT, R36, R7, PT ;  /* 0x000000072400720c */ /* 0x000fe20003f84070 */
[----:B------:R-:W-:Y:S01]  /*7130*/  @!P6 VIADD R9, R9, 0x1 ;  /* 0x000000010909e836 */ /* 0x000fe20000000000 */
[----:B------:R-:W-:Y:S01]  /*7140*/  LOP3.LUT R4, R55, R24, RZ, 0x3c, !PT ;  /* 0x0000001837047212 */ /* 0x000fe200078e3cff */
[----:B------:R-:W-:Y:S01]  /*7150*/  IMAD.U32 R13, RZ, RZ, UR14 ;  /* 0x0000000eff0d7e24 */ /* 0x000fe2000f8e00ff */
[----:B------:R-:W-:Y:S01]  /*7160*/  @P5 IADD3 R10, PT, PT, R10, 0x1, RZ ;  /* 0x000000010a0a5810 */ /* 0x000fe20007ffe0ff */
[----:B------:R-:W-:Y:S01]  /*7170*/  IMAD.U32 R12, RZ, RZ, UR13 ;  /* 0x0000000dff0c7e24 */ /* 0x000fe2000f8e00ff */
[----:B------:R-:W-:-:S02]  /*7180*/  ISETP.GT.U32.AND P5, PT, R36, R3, PT ;  /* 0x000000032400720c */ /* 0x000fc40003fa4070 */
[----:B------:R-:W-:Y:S01]  /*7190*/  SEL R2, R15, R2, !P2 ;  /* 0x000000020f027207 */ /* 0x000fe20005000000 */
[----:B------:R-:W-:Y:S01]  /*71a0*/  IMAD R8, R8, R13, R12 ;  /* 0x0000000d08087224 */ /* 0x000fe200078e020c */
[----:B------:R-:W-:Y:S01]  /*71b0*/  ISETP.GE.AND P6, PT, R4, RZ, PT ;  /* 0x000000ff0400720c */ /* 0x000fe20003fc6270 */
[----:B------:R-:W-:Y:S01]  /*71c0*/  @P0 VIADD R9, R9, 0x1 ;  /* 0x0000000109090836 */ /* 0x000fe20000000000 */
[----:B------:R-:W-:Y:S01]  /*71d0*/  @!P3 IADD3 R30, PT, PT, -R30, RZ, RZ ;  /* 0x000000ff1e1eb210 */ /* 0x000fe20007ffe1ff */
[----:B------:R-:W-:Y:S01]  /*71e0*/  IMAD.MOV R64, RZ, RZ, -R2 ;  /* 0x000000ffff407224 */ /* 0x000fe200078e0a02 */
[-C--:B------:R-:W-:Y:S01]  /*71f0*/  LOP3.LUT R4, R63, R24.reuse, RZ, 0x3c, !PT ;  /* 0x000000183f047212 */ /* 0x080fe200078e3cff */
[----:B------:R-:W-:Y:S01]  /*7200*/  @!P4 IMAD.IADD R7, R7, 0x1, -R36 ;  /* 0x000000010707c824 */ /* 0x000fe200078e0a24 */
[----:B------:R-:W-:Y:S01]  /*7210*/  LOP3.LUT R68, R77, R24, RZ, 0x3c, !PT ;  /* 0x000000184d447212 */ /* 0x000fe200078e3cff */
[----:B------:R-:W-:Y:S01]  /*7220*/  IMAD R5, R24, R64, R5 ;  /* 0x0000004018057224 */ /* 0x000fe200078e0205 */
[----:B------:R-:W-:Y:S01]  /*7230*/  LOP3.LUT R64, R57, R24, RZ, 0x3c, !PT ;  /* 0x0000001839407212 */ /* 0x000fe200078e3cff */
[----:B------:R-:W-:Y:S01]  /*7240*/  @!P4 VIADD R6, R6, 0x1 ;  /* 0x000000010606c836 */ /* 0x000fe20000000000 */
[-C--:B------:R-:W-:Y:S01]  /*7250*/  @!P5 IADD3 R3, PT, PT, R3, -R36.reuse, RZ ;  /* 0x800000240303d210 */ /* 0x080fe20007ffe0ff */
[----:B------:R-:W-:Y:S01]  /*7260*/  IMAD.IADD R5, R5, 0x1, R8 ;  /* 0x0000000105057824 */ /* 0x000fe200078e0208 */
[----:B------:R-:W-:Y:S01]  /*7270*/  ISETP.GE.AND P3, PT, R64, RZ, PT ;  /* 0x000000ff4000720c */ /* 0x000fe20003f66270 */
[----:B------:R-:W-:Y:S01]  /*7280*/  @!P6 IMAD.MOV R32, RZ, RZ, -R32 ;  /* 0x000000ffff20e224 */ /* 0x000fe200078e0a20 */
[----:B------:R-:W-:Y:S01]  /*7290*/  ISETP.GE.U32.AND P0, PT, R7, R36, PT ;  /* 0x000000240700720c */ /* 0x000fe20003f06070 */
[----:B--2---:R-:W-:Y:S01]  /*72a0*/  IMAD.U32 R7, RZ, RZ, UR16 ;  /* 0x00000010ff077e24 */ /* 0x004fe2000f8e00ff */
[----:B------:R-:W-:-:S02]  /*72b0*/  MOV R8, UR12 ;  /* 0x0000000c00087c02 */ /* 0x000fc40008000f00 */
[----:B------:R-:W-:Y:S01]  /*72c0*/  ISETP.GE.U32.AND P6, PT, R3, R36, PT ;  /* 0x000000240300720c */ /* 0x000fe20003fc6070 */
[----:B---3--:R-:W-:Y:S01]  /*72d0*/  IMAD.U32 R3, RZ, RZ, UR19 ;  /* 0x00000013ff037e24 */ /* 0x008fe2000f8e00ff */
[----:B------:R-:W-:Y:S01]  /*72e0*/  @!P5 IADD3 R0, PT, PT, R0, 0x1, RZ ;  /* 0x000000010000d810 */ /* 0x000fe20007ffe0ff */
[----:B------:R-:W-:Y:S01]  /*72f0*/  IMAD.IADD R2, R2, 0x1, R8 ;  /* 0x0000000102027824 */ /* 0x000fe200078e0208 */
[----:B------:R-:W-:Y:S02]  /*7300*/  LOP3.LUT R64, R65, R24, RZ, 0x3c, !PT ;  /* 0x0000001841407212 */ /* 0x000fe400078e3cff */
[----:B------:R-:W-:Y:S01]  /*7310*/  SEL R42, R15, R42, !P2 ;  /* 0x0000002a0f2a7207 */ /* 0x000fe20005000000 */
[----:B------:R-:W-:Y:S01]  /*7320*/  IMAD R5, R2, R7, R5 ;  /* 0x0000000702057224 */ /* 0x000fe200078e0205 */
[----:B------:R-:W-:Y:S01]  /*7330*/  ISETP.GE.AND P4, PT, R4, RZ, PT ;  /* 0x000000ff0400720c */ /* 0x000fe20003f86270 */
[----:B------:R-:W-:Y:S01]  /*7340*/  IMAD.U32 R2, RZ, RZ, UR18 ;  /* 0x00000012ff027e24 */ /* 0x000fe2000f8e00ff */
[----:B------:R-:W-:Y:S01]  /*7350*/  @P0 IADD3 R6, PT, PT, R6, 0x1, RZ ;  /* 0x0000000106060810 */ /* 0x000fe20007ffe0ff */
[----:B------:R-:W-:Y:S01]  /*7360*/  @!P3 IMAD.MOV R34, RZ, RZ, -R34 ;  /* 0x000000ffff22b224 */ /* 0x000fe200078e0a22 */
[----:B------:R-:W-:Y:S01]  /*7370*/  ISETP.GE.AND P0, PT, R64, RZ, PT ;  /* 0x000000ff4000720c */ /* 0x000fe20003f06270 */
[----:B------:R-:W-:Y:S01]  /*7380*/  IMAD.WIDE R4, R5, 0x4, R2 ;  /* 0x0000000405047825 */ /* 0x000fe200078e0202 */
[----:B------:R-:W-:-:S02]  /*7390*/  LOP3.LUT R64, R71, R24, RZ, 0x3c, !PT ;  /* 0x0000001847407212 */ /* 0x000fc400078e3cff */
[----:B------:R-:W-:Y:S01]  /*73a0*/  SEL R50, R15, R50, !P2 ;  /* 0x000000320f327207 */ /* 0x000fe20005000000 */
[----:B------:R-:W-:Y:S01]  /*73b0*/  @P6 VIADD R0, R0, 0x1 ;  /* 0x0000000100006836 */ /* 0x000fe20000000000 */
[----:B------:R-:W-:Y:S01]  /*73c0*/  ISETP.GE.AND P6, PT, R68, RZ, PT ;  /* 0x000000ff4400720c */ /* 0x000fe20003fc6270 */
[----:B------:R0:W2:Y:S01]  /*73d0*/  LDG.E R4, desc[UR6][R4.64] ;  /* 0x0000000604047981 */ /* 0x0000a2000c1e1900 */
[----:B------:R-:W-:Y:S02]  /*73e0*/  IADD3 R68, PT, PT, -R42, RZ, RZ ;  /* 0x000000ff2a447210 */ /* 0x000fe40007ffe1ff */
[----:B------:R-:W-:Y:S02]  /*73f0*/  LOP3.LUT R66, R73, R24, RZ, 0x3c, !PT ;  /* 0x0000001849427212 */ /* 0x000fe400078e3cff */
[C---:B------:R-:W-:Y:S02]  /*7400*/  SEL R34, R15.reuse, R34, !P2 ;  /* 0x000000220f227207 */ /* 0x040fe40005000000 */
[----:B------:R-:W-:Y:S01]  /*7410*/  ISETP.GE.AND P5, PT, R64, RZ, PT ;  /* 0x000000ff4000720c */ /* 0x000fe20003fa6270 */
[----:B------:R-:W-:Y:S01]  /*7420*/  IMAD.MOV R64, RZ, RZ, -R50 ;  /* 0x000000ffff407224 */ /* 0x000fe200078e0a32 */
[----:B------:R-:W-:Y:S01]  /*7430*/  SEL R32, R15, R32, !P2 ;  /* 0x000000200f207207 */ /* 0x000fe20005000000 */
[----:B0-----:R-:W-:Y:S01]  /*7440*/  IMAD R5, R24, R68, R62 ;  /* 0x0000004418057224 */ /* 0x001fe200078e023e */
[----:B------:R-:W-:-:S02]  /*7450*/  ISETP.GE.AND P3, PT, R66, RZ, PT ;  /* 0x000000ff4200720c */ /* 0x000fc40003f66270 */
[----:B------:R-:W-:Y:S01]  /*7460*/  IADD3 R62, PT, PT, -R34, RZ, RZ ;  /* 0x000000ff223e7210 */ /* 0x000fe20007ffe1ff */
[C---:B------:R-:W-:Y:S01]  /*7470*/  IMAD R58, R24.reuse, R64, R58 ;  /* 0x00000040183a7224 */ /* 0x040fe200078e023a */
[C---:B------:R-:W-:Y:S01]  /*7480*/  SEL R48, R15.reuse, R48, !P2 ;  /* 0x000000300f307207 */ /* 0x040fe20005000000 */
[----:B------:R-:W-:Y:S01]  /*7490*/  IMAD.MOV R64, RZ, RZ, -R32 ;  /* 0x000000ffff407224 */ /* 0x000fe200078e0a20 */
[----:B------:R-:W-:Y:S01]  /*74a0*/  SEL R40, R15, R40, !P2 ;  /* 0x000000280f287207 */ /* 0x000fe20005000000 */
[----:B------:R-:W-:Y:S01]  /*74b0*/  IMAD R57, R24, R62, R57 ;  /* 0x0000003e18397224 */ /* 0x000fe200078e0239 */
[----:B------:R-:W-:Y:S01]  /*74c0*/  IADD3 R66, PT, PT, -R48, RZ, RZ ;  /* 0x000000ff30427210 */ /* 0x000fe20007ffe1ff */
[----:B------:R-:W-:Y:S02]  /*74d0*/  IMAD.MOV.U32 R62, RZ, RZ, R9 ;  /* 0x000000ffff3e7224 */ /* 0x000fe400078e0009 */
[----:B------:R-:W-:Y:S02]  /*74e0*/  IMAD R55, R24, R64, R55 ;  /* 0x0000004018377224 */ /* 0x000fe400078e0237 */
[----:B------:R-:W-:-:S02]  /*74f0*/  @!P4 IMAD.MOV R11, RZ, RZ, -R11 ;  /* 0x000000ffff0bc224 */ /* 0x000fc400078e0a0b */
[----:B------:R-:W-:Y:S01]  /*7500*/  IMAD.MOV.U32 R64, RZ, RZ, R6 ;  /* 0x000000ffff407224 */ /* 0x000fe200078e0006 */
[----:B------:R-:W-:Y:S01]  /*7510*/  @!P5 IADD3 R62, PT, PT, -R62, RZ, RZ ;  /* 0x000000ff3e3ed210 */ /* 0x000fe20007ffe1ff */
[C---:B------:R-:W-:Y:S01]  /*7520*/  IMAD R56, R24.reuse, R66, R56 ;  /* 0x0000004218387224 */ /* 0x040fe200078e0238 */
[C---:B------:R-:W-:Y:S01]  /*7530*/  SEL R9, R15.reuse, R11, !P2 ;  /* 0x0000000b0f097207 */ /* 0x040fe20005000000 */
[----:B------:R-:W-:Y:S02]  /*7540*/  IMAD.MOV R66, RZ, RZ, -R40 ;  /* 0x000000ffff427224 */ /* 0x000fe400078e0a28 */
[----:B------:R-:W-:Y:S01]  /*7550*/  @!P3 IMAD.MOV R64, RZ, RZ, -R64 ;  /* 0x000000ffff40b224 */ /* 0x000fe200078e0a40 */
[C---:B------:R-:W-:Y:S01]  /*7560*/  SEL R38, R15.reuse, R38, !P2 ;  /* 0x000000260f267207 */ /* 0x040fe20005000000 */
[----:B------:R-:W-:Y:S01]  /*7570*/  IMAD R43, R24, R66, R43 ;  /* 0x00000042182b7224 */ /* 0x000fe200078e022b */
[C---:B------:R-:W-:Y:S01]  /*7580*/  SEL R6, R15.reuse, R62, !P2 ;  /* 0x0000003e0f067207 */ /* 0x040fe20005000000 */
[----:B------:R-:W-:Y:S01]  /*7590*/  @!P0 IMAD.MOV R10, RZ, RZ, -R10 ;  /* 0x000000ffff0a8224 */ /* 0x000fe200078e0a0a */
[----:B------:R-:W-:-:S02]  /*75a0*/  SEL R44, R15, R44, !P2 ;  /* 0x0000002c0f2c7207 */ /* 0x000fc40005000000 */
[----:B------:R-:W-:Y:S02]  /*75b0*/  MOV R66, R0 ;  /* 0x0000000000427202 */ /* 0x000fe40000000f00 */
[----:B------:R-:W-:Y:S02]  /*75c0*/  IADD3 R62, PT, PT, -R9, RZ, RZ ;  /* 0x000000ff093e7210 */ /* 0x000fe40007ffe1ff */
[C---:B------:R-:W-:Y:S02]  /*75d0*/  SEL R0, R15.reuse, R64, !P2 ;  /* 0x000000400f007207 */ /* 0x040fe40005000000 */
[----:B------:R-:W-:Y:S01]  /*75e0*/  IADD3 R68, PT, PT, -R38, RZ, RZ ;  /* 0x000000ff26447210 */ /* 0x000fe20007ffe1ff */
[----:B------:R-:W-:Y:S01]  /*75f0*/  IMAD.MOV R70, RZ, RZ, -R44 ;  /* 0x000000ffff467224 */ /* 0x000fe200078e0a2c */
[C---:B------:R-:W-:Y:S01]  /*7600*/  SEL R10, R15.reuse, R10, !P2 ;  /* 0x0000000a0f0a7207 */ /* 0x040fe20005000000 */
[----:B------:R-:W-:Y:S01]  /*7610*/  IMAD R63, R24, R62, R63 ;  /* 0x0000003e183f7224 */ /* 0x000fe200078e023f */
[C---:B------:R-:W-:Y:S01]  /*7620*/  SEL R30, R15.reuse, R30, !P2 ;  /* 0x0000001e0f1e7207 */ /* 0x040fe20005000000 */
[----:B------:R-:W-:Y:S01]  /*7630*/  IMAD.MOV R62, RZ, RZ, -R0 ;  /* 0x000000ffff3e7224 */ /* 0x000fe200078e0a00 */
[----:B------:R-:W-:Y:S01]  /*7640*/  SEL R46, R15, R46, !P2 ;  /* 0x0000002e0f2e7207 */ /* 0x000fe20005000000 */
[----:B------:R-:W-:-:S02]  /*7650*/  IMAD.IADD R27, R27, 0x1, R14 ;  /* 0x000000011b1b7824 */ /* 0x000fc400078e020e */
[C---:B------:R-:W-:Y:S02]  /*7660*/  IMAD R45, R24.reuse, R68, R45 ;  /* 0x00000044182d7224 */ /* 0x040fe400078e022d */
[C---:B------:R-:W-:Y:S02]  /*7670*/  IMAD R52, R24.reuse, R70, R52 ;  /* 0x0000004618347224 */ /* 0x040fe400078e0234 */
[----:B------:R-:W-:Y:S01]  /*7680*/  IMAD.MOV R68, RZ, RZ, -R10 ;  /* 0x000000ffff447224 */ /* 0x000fe200078e0a0a */
[----:B------:R-:W-:Y:S01]  /*7690*/  IADD3 R35, PT, PT, R35, R14, RZ ;  /* 0x0000000e23237210 */ /* 0x000fe20007ffe0ff */
[----:B------:R-:W-:Y:S02]  /*76a0*/  IMAD.MOV R70, RZ, RZ, -R30 ;  /* 0x000000ffff467224 */ /* 0x000fe400078e0a1e */
[----:B------:R-:W-:Y:S02]  /*76b0*/  IMAD R73, R24, R62, R73 ;  /* 0x0000003e18497224 */ /* 0x000fe400078e0249 */
[----:B------:R-:W-:Y:S01]  /*76c0*/  IMAD.IADD R47, R47, 0x1, R14 ;  /* 0x000000012f2f7824 */ /* 0x000fe200078e020e */
[----:B------:R-:W-:Y:S01]  /*76d0*/  IADD3 R33, PT, PT, R33, R14, RZ ;  /* 0x0000000e21217210 */ /* 0x000fe20007ffe0ff */
[----:B------:R-:W-:-:S02]  /*76e0*/  @!P6 IMAD.MOV R66, RZ, RZ, -R66 ;  /* 0x000000ffff42e224 */ /* 0x000fc400078e0a42 */
[----:B------:R-:W-:Y:S02]  /*76f0*/  IMAD R62, R27, R13, R12 ;  /* 0x0000000d1b3e7224 */ /* 0x000fe400078e020c */
[----:B------:R-:W-:Y:S02]  /*7700*/  IMAD.MOV R72, RZ, RZ, -R46 ;  /* 0x000000ffff487224 */ /* 0x000fe400078e0a2e */
[--C-:B------:R-:W-:Y:S02]  /*7710*/  IMAD.IADD R31, R31, 0x1, R14.reuse ;  /* 0x000000011f1f7824 */ /* 0x100fe400078e020e */
[C---:B------:R-:W-:Y:S01]  /*7720*/  IMAD R65, R24.reuse, R68, R65 ;  /* 0x0000004418417224 */ /* 0x040fe200078e0241 */
[----:B------:R-:W-:Y:S01]  /*7730*/  IADD3 R49, PT, PT, R49, R14, RZ ;  /* 0x0000000e31317210 */ /* 0x000fe20007ffe0ff */
[----:B------:R-:W-:Y:S02]  /*7740*/  IMAD R53, R24, R70, R53 ;  /* 0x0000004618357224 */ /* 0x000fe400078e0235 */
[----:B------:R-:W-:-:S02]  /*7750*/  IMAD.IADD R37, R37, 0x1, R14 ;  /* 0x0000000125257824 */ /* 0x000fc400078e020e */
[-C--:B------:R-:W-:Y:S01]  /*7760*/  IMAD R68, R47, R13.reuse, R12 ;  /* 0x0000000d2f447224 */ /* 0x080fe200078e020c */
[----:B------:R-:W-:Y:S01]  /*7770*/  SEL R11, R15, R66, !P2 ;  /* 0x000000420f0b7207 */ /* 0x000fe20005000000 */
[----:B------:R-:W-:Y:S01]  /*7780*/  IMAD.IADD R59, R59, 0x1, R14 ;  /* 0x000000013b3b7824 */ /* 0x000fe200078e020e */
[----:B------:R-:W-:Y:S01]  /*7790*/  IADD3 R62, PT, PT, R5, R62, RZ ;  /* 0x0000003e053e7210 */ /* 0x000fe20007ffe0ff */
[----:B------:R-:W-:Y:S02]  /*77a0*/  IMAD R54, R24, R72, R54 ;  /* 0x0000004818367224 */ /* 0x000fe400078e0236 */
[-CC-:B------:R-:W-:Y:S02]  /*77b0*/  IMAD R31, R31, R13.reuse, R12.reuse ;  /* 0x0000000d1f1f7224 */ /* 0x180fe400078e020c */
[-CC-:B------:R-:W-:Y:S01]  /*77c0*/  IMAD R35, R35, R13.reuse, R12.reuse ;  /* 0x0000000d23237224 */ /* 0x180fe200078e020c */
[----:B------:R-:W-:Y:S01]  /*77d0*/  IADD3 R64, PT, PT, -R6, RZ, RZ ;  /* 0x000000ff06407210 */ /* 0x000fe20007ffe1ff */
[----:B------:R-:W-:-:S02]  /*77e0*/  IMAD R33, R33, R13, R12 ;  /* 0x0000000d21217224 */ /* 0x000fc400078e020c */
[----:B------:R-:W-:Y:S01]  /*77f0*/  IMAD.IADD R5, R42, 0x1, R8 ;  /* 0x000000012a057824 */ /* 0x000fe200078e0208 */
[----:B------:R-:W-:Y:S01]  /*7800*/  IADD3 R68, PT, PT, R53, R68, RZ ;  /* 0x0000004435447210 */ /* 0x000fe20007ffe0ff */
[-CC-:B------:R-:W-:Y:S01]  /*7810*/  IMAD R37, R37, R13.reuse, R12.reuse ;  /* 0x0000000d25257224 */ /* 0x180fe200078e020c */
[-C--:B------:R-:W-:Y:S01]  /*7820*/  IADD3 R48, PT, PT, R48, R8.reuse, RZ ;  /* 0x0000000830307210 */ /* 0x080fe20007ffe0ff */
[-C--:B------:R-:W-:Y:S01]  /*7830*/  IMAD R70, R59, R13.reuse, R12 ;  /* 0x0000000d3b467224 */ /* 0x080fe200078e020c */
[-C--:B------:R-:W-:Y:S01]  /*7840*/  IADD3 R30, PT, PT, R30, R8.reuse, RZ ;  /* 0x000000081e1e7210 */ /* 0x080fe20007ffe0ff */
[----:B------:R-:W-:Y:S01]  /*7850*/  IMAD.IADD R39, R39, 0x1, R14 ;  /* 0x0000000127277824 */ /* 0x000fe200078e020e */
[----:B------:R-:W-:Y:S01]  /*7860*/  IADD3 R66, PT, PT, -R11, RZ, RZ ;  /* 0x000000ff0b427210 */ /* 0x000fe20007ffe1ff */
[----:B------:R-:W-:Y:S01]  /*7870*/  IMAD.IADD R56, R56, 0x1, R35 ;  /* 0x0000000138387824 */ /* 0x000fe200078e0223 */
[----:B------:R-:W-:Y:S01]  /*7880*/  IADD3 R27, PT, PT, R44, R8, RZ ;  /* 0x000000082c1b7210 */ /* 0x000fe20007ffe0ff */
[----:B------:R-:W-:Y:S01]  /*7890*/  IMAD R72, R49, R13, R12 ;  /* 0x0000000d31487224 */ /* 0x000fe200078e020c */
[----:B------:R-:W-:Y:S01]  /*78a0*/  IADD3 R54, PT, PT, R54, R31, RZ ;  /* 0x0000001f36367210 */ /* 0x000fe20007ffe0ff */
[----:B------:R-:W-:Y:S01]  /*78b0*/  IMAD.IADD R52, R52, 0x1, R33 ;  /* 0x0000000134347824 */ /* 0x000fe200078e0221 */
[----:B------:R-:W-:Y:S01]  /*78c0*/  IADD3 R41, PT, PT, R41, R14, RZ ;  /* 0x0000000e29297210 */ /* 0x000fe20007ffe0ff */
[----:B------:R-:W-:Y:S01]  /*78d0*/  IMAD R49, R5, R7, R62 ;  /* 0x0000000705317224 */ /* 0x000fe200078e023e */
[----:B------:R-:W-:Y:S01]  /*78e0*/  IADD3 R58, PT, PT, R58, R37, RZ ;  /* 0x000000253a3a7210 */ /* 0x000fe20007ffe0ff */
[----:B------:R-:W-:Y:S01]  /*78f0*/  IMAD.IADD R46, R46, 0x1, R8 ;  /* 0x000000012e2e7824 */ /* 0x000fe200078e0208 */
[----:B------:R-:W-:Y:S01]  /*7900*/  IADD3 R63, PT, PT, R63, R70, RZ ;  /* 0x000000463f3f7210 */ /* 0x000fe20007ffe0ff */
[----:B------:R-:W-:-:S02]  /*7910*/  IMAD R71, R24, R64, R71 ;  /* 0x0000004018477224 */ /* 0x000fc400078e0247 */
[----:B------:R-:W-:Y:S02]  /*7920*/  IMAD R64, R39, R13, R12 ;  /* 0x0000000d27407224 */ /* 0x000fe400078e020c */
[--C-:B------:R-:W-:Y:S02]  /*7930*/  IMAD.IADD R51, R51, 0x1, R14.reuse ;  /* 0x0000000133337824 */ /* 0x100fe400078e020e */
[----:B------:R-:W-:Y:S02]  /*7940*/  IMAD.IADD R67, R67, 0x1, R14 ;  /* 0x0000000143437824 */ /* 0x000fe400078e020e */
[----:B------:R-:W-:Y:S02]  /*7950*/  IMAD.IADD R50, R50, 0x1, R8 ;  /* 0x0000000132327824 */ /* 0x000fe400078e0208 */
[-C--:B------:R-:W-:Y:S02]  /*7960*/  IMAD R33, R48, R7.reuse, R56 ;  /* 0x0000000730217224 */ /* 0x080fe400078e0238 */
[----:B------:R-:W-:-:S02]  /*7970*/  IMAD R47, R30, R7, R68 ;  /* 0x000000071e2f7224 */ /* 0x000fc400078e0244 */
[----:B------:R-:W-:Y:S02]  /*7980*/  IMAD R77, R24, R66, R77 ;  /* 0x00000042184d7224 */ /* 0x000fe400078e024d */
[----:B------:R-:W-:Y:S02]  /*7990*/  IMAD R27, R27, R7, R52 ;  /* 0x000000071b1b7224 */ /* 0x000fe400078e0234 */
[----:B------:R-:W-:Y:S02]  /*79a0*/  IMAD.IADD R30, R9, 0x1, R8 ;  /* 0x00000001091e7824 */ /* 0x000fe400078e0208 */
[----:B------:R-:W-:Y:S01]  /*79b0*/  IMAD.WIDE R48, R49, 0x4, R2 ;  /* 0x0000000431307825 */ /* 0x000fe200078e0202 */
[----:B------:R-:W-:-:S03]  /*79c0*/  IADD3 R69, PT, PT, R69, R14, RZ ;  /* 0x0000000e45457210 */ /* 0x000fc60007ffe0ff */
[----:B------:R-:W-:Y:S02]  /*79d0*/  IMAD R66, R41, R13, R12 ;  /* 0x0000000d29427224 */ /* 0x000fe400078e020c */
[----:B------:R-:W-:Y:S01]  /*79e0*/  IMAD R31, R46, R7, R54 ;  /* 0x000000072e1f7224 */ /* 0x000fe200078e0236 */
[----:B------:R-:W-:Y:S01]  /*79f0*/  IADD3 R64, PT, PT, R43, R64, RZ ;  /* 0x000000402b407210 */ /* 0x000fe20007ffe0ff */
[-CC-:B------:R-:W-:Y:S01]  /*7a00*/  IMAD R74, R51, R13.reuse, R12.reuse ;  /* 0x0000000d334a7224 */ /* 0x180fe200078e020c */
[----:B------:R-:W-:Y:S01]  /*7a10*/  IADD3 R40, PT, PT, R40, R8, RZ ;  /* 0x0000000828287210 */ /* 0x000fe20007ffe0ff */
[----:B------:R-:W-:Y:S01]  /*7a20*/  IMAD R67, R67, R13, R12 ;  /* 0x0000000d43437224 */ /* 0x000fe200078e020c */
[----:B------:R-:W2:Y:S01]  /*7a30*/  LDG.E R48, desc[UR6][R48.64] ;  /* 0x0000000630307981 */ /* 0x000ea2000c1e1900 */
[----:B------:R-:W-:Y:S02]  /*7a40*/  IMAD R35, R50, R7, R58 ;  /* 0x0000000732237224 */ /* 0x000fe400078e023a */
[----:B------:R-:W-:-:S02]  /*7a50*/  IMAD.IADD R72, R55, 0x1, R72 ;  /* 0x0000000137487824 */ /* 0x000fc400078e0248 */
[----:B------:R-:W-:Y:S02]  /*7a60*/  IMAD.IADD R32, R32, 0x1, R8 ;  /* 0x0000000120207824 */ /* 0x000fe400078e0208 */
[----:B------:R-:W-:Y:S02]  /*7a70*/  IMAD R63, R30, R7, R63 ;  /* 0x000000071e3f7224 */ /* 0x000fe400078e023f */
[----:B------:R-:W-:Y:S01]  /*7a80*/  IMAD.WIDE R50, R27, 0x4, R2 ;  /* 0x000000041b327825 */ /* 0x000fe200078e0202 */
[----:B------:R-:W-:-:S03]  /*7a90*/  IADD3 R61, PT, PT, R61, R14, RZ ;  /* 0x0000000e3d3d7210 */ /* 0x000fc60007ffe0ff */
[----:B------:R-:W-:Y:S02]  /*7aa0*/  IMAD.IADD R66, R45, 0x1, R66 ;  /* 0x000000012d427824 */ /* 0x000fe400078e0242 */
[----:B------:R-:W-:Y:S01]  /*7ab0*/  IMAD.IADD R38, R38, 0x1, R8 ;  /* 0x0000000126267824 */ /* 0x000fe200078e0208 */
[----:B------:R-:W-:Y:S01]  /*7ac0*/  IADD3 R70, PT, PT, R71, R67, RZ ;  /* 0x0000004347467210 */ /* 0x000fe20007ffe0ff */
[----:B------:R-:W-:Y:S01]  /*7ad0*/  IMAD.WIDE R30, R31, 0x4, R2 ;  /* 0x000000041f1e7825 */ /* 0x000fe200078e0202 */
[-C--:B------:R-:W-:Y:S01]  /*7ae0*/  IADD3 R5, PT, PT, R34, R8.reuse, RZ ;  /* 0x0000000822057210 */ /* 0x080fe20007ffe0ff */
[----:B------:R-:W3:Y:S02]  /*7af0*/  LDG.E R50, desc[UR6][R50.64] ;  /* 0x0000000632327981 */ /* 0x000ee4000c1e1900 */
[----:B------:R-:W-:Y:S02]  /*7b00*/  IMAD R69, R69, R13, R12 ;  /* 0x0000000d45457224 */ /* 0x000fe400078e020c */
[-C--:B------:R-:W-:Y:S01]  /*7b10*/  IMAD R45, R32, R7.reuse, R72 ;  /* 0x00000007202d7224 */ /* 0x080fe200078e0248 */
[----:B------:R0:W3:Y:S01]  /*7b20*/  LDG.E R37, desc[UR6][R30.64] ;  /* 0x000000061e257981 */ /* 0x0000e2000c1e1900 */
[----:B------:R-:W-:Y:S01]  /*7b30*/  IMAD.IADD R6, R6, 0x1, R8 ;  /* 0x0000000106067824 */ /* 0x000fe200078e0208 */
[----:B------:R-:W-:Y:S01]  /*7b40*/  IADD3 R0, PT, PT, R0, R8, RZ ;  /* 0x0000000800007210 */ /* 0x000fe20007ffe0ff */
[----:B------:R-:W-:-:S02]  /*7b50*/  IMAD R39, R40, R7, R64 ;  /* 0x0000000728277224 */ /* 0x000fc400078e0240 */
[----:B------:R-:W-:Y:S02]  /*7b60*/  IMAD R41, R38, R7, R66 ;  /* 0x0000000726297224 */ /* 0x000fe400078e0242 */
[----:B------:R-:W-:Y:S01]  /*7b70*/  IMAD.WIDE R32, R33, 0x4, R2 ;  /* 0x0000000421207825 */ /* 0x000fe200078e0202 */
[----:B------:R-:W-:-:S03]  /*7b80*/  IADD3 R74, PT, PT, R57, R74, RZ ;  /* 0x0000004a394a7210 */ /* 0x000fc60007ffe0ff */
[----:B------:R-:W-:-:S04]  /*7b90*/  IMAD.WIDE R34, R35, 0x4, R2 ;  /* 0x0000000423227825 */ /* 0x000fc800078e0202 */
[----:B------:R-:W-:Y:S01]  /*7ba0*/  IMAD.IADD R75, R75, 0x1, R14 ;  /* 0x000000014b4b7824 */ /* 0x000fe200078e020e */
[----:B------:R-:W4:Y:S01]  /*7bb0*/  LDG.E R52, desc[UR6][R34.64] ;  /* 0x0000000622347981 */ /* 0x000f22000c1e1900 */
[----:B------:R-:W-:Y:S02]  /*7bc0*/  IMAD.IADD R44, R73, 0x1, R69 ;  /* 0x00000001492c7824 */ /* 0x000fe400078e0245 */
[----:B------:R-:W-:Y:S02]  /*7bd0*/  IMAD R76, R61, R13, R12 ;  /* 0x0000000d3d4c7224 */ /* 0x000fe400078e020c */
[----:B------:R-:W-:Y:S02]  /*7be0*/  IMAD R27, R6, R7, R70 ;  /* 0x00000007061b7224 */ /* 0x000fe400078e0246 */
[----:B------:R-:W-:Y:S01]  /*7bf0*/  IMAD.WIDE R38, R39, 0x4, R2 ;  /* 0x0000000427267825 */ /* 0x000fe200078e0202 */
[----:B------:R1:W4:Y:S01]  /*7c00*/  LDG.E R6, desc[UR6][R32.64] ;  /* 0x0000000620067981 */ /* 0x000322000c1e1900 */
[----:B------:R-:W-:-:S02]  /*7c10*/  IADD3 R9, PT, PT, R10, R8, RZ ;  /* 0x000000080a097210 */ /* 0x000fc40007ffe0ff */
[----:B------:R-:W-:Y:S01]  /*7c20*/  IMAD.WIDE R40, R41, 0x4, R2 ;  /* 0x0000000429287825 */ /* 0x000fe200078e0202 */
[----:B------:R5:W4:Y:S03]  /*7c30*/  LDG.E R49, desc[UR6][R38.64] ;  /* 0x0000000626317981 */ /* 0x000b26000c1e1900 */
[----:B------:R-:W-:Y:S01]  /*7c40*/  IMAD R75, R75, R13, R12 ;  /* 0x0000000d4b4b7224 */ /* 0x000fe200078e020c */
[----:B------:R5:W4:Y:S01]  /*7c50*/  LDG.E R51, desc[UR6][R40.64] ;  /* 0x0000000628337981 */ /* 0x000b22000c1e1900 */
[-C--:B------:R-:W-:Y:S02]  /*7c60*/  IMAD R43, R0, R7.reuse, R44 ;  /* 0x00000007002b7224 */ /* 0x080fe400078e022c */
[----:B------:R-:W-:Y:S02]  /*7c70*/  IMAD.IADD R76, R65, 0x1, R76 ;  /* 0x00000001414c7824 */ /* 0x000fe400078e024c */
[----:B------:R-:W-:-:S02]  /*7c80*/  IMAD R5, R5, R7, R74 ;  /* 0x0000000705057224 */ /* 0x000fc400078e024a */
[----:B------:R-:W-:Y:S01]  /*7c90*/  IMAD.WIDE R46, R47, 0x4, R2 ;  /* 0x000000042f2e7825 */ /* 0x000fe200078e0202 */
[----:B------:R-:W-:-:S03]  /*7ca0*/  IADD3 R42, PT, PT, R77, R75, RZ ;  /* 0x0000004b4d2a7210 */ /* 0x000fc60007ffe0ff */
[----:B------:R-:W-:Y:S02]  /*7cb0*/  IMAD.WIDE R44, R45, 0x4, R2 ;  /* 0x000000042d2c7825 */ /* 0x000fe400078e0202 */
[----:B------:R-:W4:Y:S02]  /*7cc0*/  LDG.E R47, desc[UR6][R46.64] ;  /* 0x000000062e2f7981 */ /* 0x000f24000c1e1900 */
[----:B------:R-:W-:Y:S02]  /*7cd0*/  IMAD.IADD R0, R11, 0x1, R8 ;  /* 0x000000010b007824 */ /* 0x000fe400078e0208 */
[----:B------:R-:W-:Y:S01]  /*7ce0*/  IMAD R9, R9, R7, R76 ;  /* 0x0000000709097224 */ /* 0x000fe200078e024c */
[----:B------:R-:W4:Y:S01]  /*7cf0*/  LDG.E R44, desc[UR6][R44.64] ;  /* 0x000000062c2c7981 */ /* 0x000f22000c1e1900 */
[----:B------:R-:W-:-:S04]  /*7d00*/  IMAD.WIDE R10, R5, 0x4, R2 ;  /* 0x00000004050a7825 */ /* 0x000fc800078e0202 */
[--C-:B0-----:R-:W-:Y:S02]  /*7d10*/  IMAD.WIDE R30, R63, 0x4, R2.reuse ;  /* 0x000000043f1e7825 */ /* 0x101fe400078e0202 */
[----:B------:R-:W4:Y:S02]  /*7d20*/  LDG.E R11, desc[UR6][R10.64] ;  /* 0x000000060a0b7981 */ /* 0x000f24000c1e1900 */
[----:B-1----:R-:W-:Y:S02]  /*7d30*/  IMAD.WIDE R32, R9, 0x4, R2 ;  /* 0x0000000409207825 */ /* 0x002fe400078e0202 */
[----:B------:R-:W4:Y:S02]  /*7d40*/  LDG.E R30, desc[UR6][R30.64] ;  /* 0x000000061e1e7981 */ /* 0x000f24000c1e1900 */
[----:B------:R-:W-:Y:S02]  /*7d50*/  IMAD R5, R0, R7, R42 ;  /* 0x0000000700057224 */ /* 0x000fe400078e022a */
[--C-:B------:R-:W-:Y:S01]  /*7d60*/  IMAD.WIDE R34, R27, 0x4, R2.reuse ;  /* 0x000000041b227825 */ /* 0x100fe200078e0202 */
[----:B------:R-:W4:Y:S03]  /*7d70*/  LDG.E R33, desc[UR6][R32.64] ;  /* 0x0000000620217981 */ /* 0x000f26000c1e1900 */
[----:B-----5:R-:W-:-:S02]  /*7d80*/  IMAD.WIDE R38, R43, 0x4, R2 ;  /* 0x000000042b267825 */ /* 0x020fc400078e0202 */
[----:B------:R-:W5:Y:S02]  /*7d90*/  LDG.E R34, desc[UR6][R34.64] ;  /* 0x0000000622227981 */ /* 0x000f64000c1e1900 */
[----:B------:R-:W-:Y:S02]  /*7da0*/  IMAD.WIDE R40, R5, 0x4, R2 ;  /* 0x0000000405287825 */ /* 0x000fe400078e0202 */
[----:B------:R-:W5:Y:S04]  /*7db0*/  LDG.E R38, desc[UR6][R38.64] ;  /* 0x0000000626267981 */ /* 0x000f68000c1e1900 */
[----:B------:R-:W5:Y:S01]  /*7dc0*/  LDG.E R40, desc[UR6][R40.64] ;  /* 0x0000000628287981 */ /* 0x000f62000c1e1900 */
[----:B------:R-:W-:-:S04]  /*7dd0*/  IADD3 R0, P3, PT, -R28, UR4, RZ ;  /* 0x000000041c007c10 */ /* 0x000fc8000ff7e1ff */
[----:B------:R-:W-:Y:S02]  /*7de0*/  ISETP.GE.U32.AND P0, PT, R0, 0x1000, PT ;  /* 0x000010000000780c */ /* 0x000fe40003f06070 */
[----:B------:R-:W-:-:S04]  /*7df0*/  IADD3.X R0, PT, PT, ~R60, UR5, RZ, P3, !PT ;  /* 0x000000053c007c10 */ /* 0x000fc80009ffe5ff */
[----:B------:R-:W-:Y:S02]  /*7e00*/  ISETP.GE.U32.AND.EX P0, PT, R0, RZ, PT, P0 ;  /* 0x000000ff0000720c */ /* 0x000fe40003f06100 */
[----:B--2---:R-:W-:-:S04]  /*7e10*/  IADD3 R4, PT, PT, R48, R4, R29 ;  /* 0x0000000430047210 */ /* 0x004fc80007ffe01d */
[----:B---3--:R-:W-:-:S04]  /*7e20*/  IADD3 R37, PT, PT, R37, R50, R4 ;  /* 0x0000003225257210 */ /* 0x008fc80007ffe004 */
[----:B----4-:R-:W-:-:S04]  /*7e30*/  IADD3 R6, PT, PT, R52, R6, R37 ;  /* 0x0000000634067210 */ /* 0x010fc80007ffe025 */
[----:B------:R-:W-:-:S04]  /*7e40*/  IADD3 R6, PT, PT, R51, R49, R6 ;  /* 0x0000003133067210 */ /* 0x000fc80007ffe006 */
[----:B------:R-:W-:-:S04]  /*7e50*/  IADD3 R6, PT, PT, R44, R47, R6 ;  /* 0x0000002f2c067210 */ /* 0x000fc80007ffe006 */
[----:B------:R-:W-:-:S04]  /*7e60*/  IADD3 R6, PT, PT, R30, R11, R6 ;  /* 0x0000000b1e067210 */ /* 0x000fc80007ffe006 */
[----:B-----5:R-:W-:-:S04]  /*7e70*/  IADD3 R29, PT, PT, R34, R33, R6 ;  /* 0x00000021221d7210 */ /* 0x020fc80007ffe006 */
[----:B------:R-:W-:Y:S01]  /*7e80*/  IADD3 R29, PT, PT, R40, R38, R29 ;  /* 0x00000026281d7210 */ /* 0x000fe20007ffe01d */
[----:B------:R-:W-:Y:S06]  /*7e90*/  @!P0 BRA `(.L_x_97) ;  /* 0x0000001400948947 */ /* 0x000fec0003800000 */
[----:B------:R-:W-:-:S04]  /*7ea0*/  IADD3 R28, P0, PT, R28, 0x1000, RZ ;  /* 0x000010001c1c7810 */ /* 0x000fc80007f1e0ff */
[----:B------:R-:W-:Y:S02]  /*7eb0*/  IADD3.X R60, PT, PT, RZ, R60, RZ, P0, !PT ;  /* 0x0000003cff3c7210 */ /* 0x000fe400007fe4ff */
[----:B------:R-:W-:-:S04]  /*7ec0*/  ISETP.GT.U32.AND P0, PT, R28, UR8, PT ;  /* 0x000000081c007c0c */ /* 0x000fc8000bf04070 */
[----:B------:R-:W-:-:S13]  /*7ed0*/  ISETP.GT.U32.AND.EX P0, PT, R60, UR9, PT, P0 ;  /* 0x000000093c007c0c */ /* 0x000fda000bf04100 */
[----:B------:R-:W-:Y:S05]  /*7ee0*/  @!P0 BRA `(.L_x_98) ;  /* 0xffffffd400908947 */ /* 0x000fea000383ffff */
.L_x_96:
[C---:B------:R-:W-:Y:S01]  /*7ef0*/  IADD3 R5, PT, PT, -R28.reuse, UR4, RZ ;  /* 0x000000041c057c10 */ /* 0x040fe2000fffe1ff */
[----:B------:R-:W-:Y:S01]  /*7f00*/  BSSY.RECONVERGENT B1, `(.L_x_97) ;  /* 0x000015e000017945 */ /* 0x000fe20003800200 */
[----:B------:R-:W-:Y:S02]  /*7f10*/  ISETP.GE.U32.AND P3, PT, R28, UR4, PT ;  /* 0x000000041c007c0c */ /* 0x000fe4000bf66070 */
[----:B------:R-:W-:-:S04]  /*7f20*/  ISETP.GE.AND P0, PT, R18, R5, PT ;  /* 0x000000051200720c */ /* 0x000fc80003f06270 */
[----:B------:R-:W-:-:S13]  /*7f30*/  ISETP.GE.U32.OR.EX P0, PT, R60, UR5, P0, P3 ;  /* 0x000000053c007c0c */ /* 0x000fda0008706530 */
[----:B------:R-:W-:Y:S05]  /*7f40*/  @P0 BRA `(.L_x_99) ;  /* 0x0000001400640947 */ /* 0x000fea0003800000 */
[----:B------:R-:W-:Y:S01]  /*7f50*/  LOP3.LUT R5, RZ, R18, RZ, 0x33, !PT ;  /* 0x00000012ff057212 */ /* 0x000fe200078e33ff */
[----:B------:R-:W0:Y:S01]  /*7f60*/  LDCU UR5, c[0x0][0x380] ;  /* 0x00007000ff0577ac */ /* 0x000e220008000800 */
[----:B------:R-:W-:Y:S01]  /*7f70*/  BSSY.RECONVERGENT B2, `(.L_x_100) ;  /* 0x00000d1000027945 */ /* 0x000fe20003800200 */
[----:B------:R-:W-:Y:S01]  /*7f80*/  IMAD.MOV.U32 R11, RZ, RZ, R18 ;  /* 0x000000ffff0b7224 */ /* 0x000fe200078e0012 */
[----:B------:R-:W-:-:S04]  /*7f90*/  IADD3 R10, PT, PT, -R28, UR4, R5 ;  /* 0x000000041c0a7c10 */ /* 0x000fc8000fffe105 */
[C---:B------:R-:W-:Y:S02]  /*7fa0*/  ISETP.GE.U32.AND P0, PT, R10.reuse, 0x300, PT ;  /* 0x000003000a00780c */ /* 0x040fe40003f06070 */
[----:B------:R-:W-:Y:S02]  /*7fb0*/  LEA.HI R6, R10, 0x1, RZ, 0x18 ;  /* 0x000000010a067811 */ /* 0x000fe400078fc0ff */
[----:B0-----:R-:W-:-:S09]  /*7fc0*/  IADD3 R0, PT, PT, R28, UR5, RZ ;  /* 0x000000051c007c10 */ /* 0x001fd2000fffe0ff */
[----:B------:R-:W-:Y:S05]  /*7fd0*/  @!P0 BRA `(.L_x_101) ;  /* 0x0000000c00288947 */ /* 0x000fea0003800000 */
[----:B------:R-:W0:Y:S01]  /*7fe0*/  LDC R16, c[0x0][0x39c] ;  /* 0x0000e700ff107b82 */ /* 0x000e220000000800 */
[----:B------:R-:W-:Y:S01]  /*7ff0*/  LOP3.LUT R23, R6, 0x1fffffc, RZ, 0xc0, !PT ;  /* 0x01fffffc06177812 */ /* 0x000fe200078ec0ff */
[----:B------:R-:W-:Y:S01]  /*8000*/  BSSY.RECONVERGENT B3, `(.L_x_102) ;  /* 0x00000c6000037945 */ /* 0x000fe20003800200 */
[----:B------:R-:W-:Y:S01]  /*8010*/  IMAD.IADD R21, R21, 0x1, R28 ;  /* 0x0000000115157824 */ /* 0x000fe200078e021c */
[----:B------:R-:W-:Y:S02]  /*8020*/  IADD3 R11, PT, PT, R18, 0x200, RZ ;  /* 0x00000200120b7810 */ /* 0x000fe40007ffe0ff */
[----:B------:R-:W-:Y:S02]  /*8030*/  IMAD.MOV R23, RZ, RZ, -R23 ;  /* 0x000000ffff177224 */ /* 0x000fe400078e0a17 */
[----:B------:R-:W1:Y:S08]  /*8040*/  LDC R24, c[0x0][0x398] ;  /* 0x0000e600ff187b82 */ /* 0x000e700000000800 */
[----:B------:R-:W2:Y:S08]  /*8050*/  LDC R7, c[0x0][0x384] ;  /* 0x0000e100ff077b82 */ /* 0x000eb00000000800 */
[----:B------:R-:W3:Y:S08]  /*8060*/  LDC.64 R2, c[0x0][0x3a0] ;  /* 0x0000e800ff027b82 */ /* 0x000ef00000000a00 */
[----:B------:R-:W4:Y:S08]  /*8070*/  LDC.64 R4, c[0x0][0x388] ;  /* 0x0000e200ff047b82 */ /* 0x000f300000000a00 */
[----:B------:R-:W0:Y:S02]  /*8080*/  LDC.64 R8, c[0x0][0x390] ;  /* 0x0000e400ff087b82 */ /* 0x000e240000000a00 */
.L_x_103:
[----:B0-----:R-:W-:Y:S02]  /*8090*/  IABS R17, R16 ;  /* 0x0000001000117213 */ /* 0x001fe40000000000 */
[----:B------:R-:W-:Y:S02]  /*80a0*/  IABS R15, R21 ;  /* 0x00000015000f7213 */ /* 0x000fe40000000000 */
[----:B------:R-:W0:Y:S01]  /*80b0*/  I2F.RP R13, R17 ;  /* 0x00000011000d7306 */ /* 0x000e220000209400 */
[C---:B------:R-:W-:Y:S02]  /*80c0*/  IADD3 R31, PT, PT, R21.reuse, 0x100, RZ ;  /* 0x00000100151f7810 */ /* 0x040fe40007ffe0ff */
[----:B------:R-:W-:Y:S01]  /*80d0*/  IMAD.HI.U32 R14, R22, R15, RZ ;  /* 0x0000000f160e7227 */ /* 0x000fe200078e00ff */
[----:B------:R-:W-:Y:S02]  /*80e0*/  IADD3 R45, PT, PT, R21, 0x200, RZ ;  /* 0x00000200152d7810 */ /* 0x000fe40007ffe0ff */
[----:B------:R-:W-:Y:S01]  /*80f0*/  IABS R25, R31 ;  /* 0x0000001f00197213 */ /* 0x000fe20000000000 */
[----:B------:R-:W-:Y:S01]  /*8100*/  IMAD.MOV R12, RZ, RZ, -R14 ;  /* 0x000000ffff0c7224 */ /* 0x000fe200078e0a0e */
[----:B-1----:R-:W-:-:S02]  /*8110*/  IABS R36, R24 ;  /* 0x0000001800247213 */ /* 0x002fc40000000000 */
[----:B------:R-:W-:Y:S01]  /*8120*/  IADD3 R47, PT, PT, R21, 0x300, RZ ;  /* 0x00000300152f7810 */ /* 0x000fe20007ffe0ff */
[----:B------:R-:W-:Y:S01]  /*8130*/  IMAD R15, R17, R12, R15 ;  /* 0x0000000c110f7224 */ /* 0x000fe200078e020f */
[----:B------:R-:W1:Y:S02]  /*8140*/  I2F.RP R32, R36 ;  /* 0x0000002400207306 */ /* 0x000e640000209400 */
[----:B------:R-:W-:Y:S02]  /*8150*/  IABS R27, R47 ;  /* 0x0000002f001b7213 */ /* 0x000fe40000000000 */
[----:B------:R-:W-:-:S04]  /*8160*/  ISETP.GT.U32.AND P3, PT, R20, R15, PT ;  /* 0x0000000f1400720c */ /* 0x000fc80003f64070 */
[----:B0-----:R-:W0:Y:S08]  /*8170*/  MUFU.RCP R13, R13 ;  /* 0x0000000d000d7308 */ /* 0x001e300000001000 */
[----:B-1----:R-:W1:Y:S01]  /*8180*/  MUFU.RCP R32, R32 ;  /* 0x0000002000207308 */ /* 0x002e620000001000 */
[----:B------:R-:W-:Y:S01]  /*8190*/  @!P3 IMAD.IADD R15, R15, 0x1, -R17 ;  /* 0x000000010f0fb824 */ /* 0x000fe200078e0a11 */
[----:B------:R-:W-:-:S04]  /*81a0*/  @!P3 IADD3 R14, PT, PT, R14, 0x1, RZ ;  /* 0x000000010e0eb810 */ /* 0x000fc80007ffe0ff */
[----:B------:R-:W-:Y:S02]  /*81b0*/  ISETP.GE.U32.AND P5, PT, R15, R20, PT ;  /* 0x000000140f00720c */ /* 0x000fe40003fa6070 */
[----:B------:R-:W-:Y:S02]  /*81c0*/  IABS R20, R45 ;  /* 0x0000002d00147213 */ /* 0x000fe40000000000 */
[----:B0-----:R-:W-:-:S06]  /*81d0*/  IADD3 R19, PT, PT, R13, 0xffffffe, RZ ;  /* 0x0ffffffe0d137810 */ /* 0x001fcc0007ffe0ff */
[----:B------:R-:W0:Y:S01]  /*81e0*/  F2I.FTZ.U32.TRUNC.NTZ R19, R19 ;  /* 0x0000001300137305 */ /* 0x000e22000021f000 */
[----:B-1----:R-:W-:Y:S02]  /*81f0*/  IADD3 R32, PT, PT, R32, 0xffffffe, RZ ;  /* 0x0ffffffe20207810 */ /* 0x002fe40007ffe0ff */
[----:B------:R-:W-:Y:S01]  /*8200*/  @P5 IADD3 R14, PT, PT, R14, 0x1, RZ ;  /* 0x000000010e0e5810 */ /* 0x000fe20007ffe0ff */
[----:B0-----:R-:W-:Y:S02]  /*8210*/  IMAD R12, R19, R17, RZ ;  /* 0x00000011130c7224 */ /* 0x001fe400078e02ff */
[----:B------:R-:W-:Y:S02]  /*8220*/  IMAD.MOV.U32 R13, RZ, RZ, R19 ;  /* 0x000000ffff0d7224 */ /* 0x000fe400078e0013 */
[----:B------:R-:W-:Y:S02]  /*8230*/  IMAD.MOV R22, RZ, RZ, -R12 ;  /* 0x000000ffff167224 */ /* 0x000fe400078e0a0c */
[----:B------:R-:W-:-:S05]  /*8240*/  HFMA2 R12, -RZ, RZ, 0, 0 ;  /* 0x00000000ff0c7431 */ /* 0x000fca00000001ff */
[----:B------:R-:W-:Y:S01]  /*8250*/  IMAD.HI.U32 R22, R19, R22, R12 ;  /* 0x0000001613167227 */ /* 0x000fe200078e000c */
[----:B------:R-:W-:-:S05]  /*8260*/  MOV R12, R25 ;  /* 0x00000019000c7202 */ /* 0x000fca0000000f00 */
[----:B------:R-:W-:-:S04]  /*8270*/  IMAD.HI.U32 R13, R22, R12, RZ ;  /* 0x0000000c160d7227 */ /* 0x000fc800078e00ff */
[----:B------:R-:W-:Y:S02]  /*8280*/  IMAD.MOV R25, RZ, RZ, -R13 ;  /* 0x000000ffff197224 */ /* 0x000fe400078e0a0d */
[----:B------:R-:W-:-:S04]  /*8290*/  IMAD.HI.U32 R28, R22, R27, RZ ;  /* 0x0000001b161c7227 */ /* 0x000fc800078e00ff */
[----:B------:R-:W-:Y:S01]  /*82a0*/  IMAD R15, R17, R25, R12 ;  /* 0x00000019110f7224 */ /* 0x000fe200078e020c */
[----:B------:R-:W-:Y:S01]  /*82b0*/  IADD3 R30, PT, PT, -R28, RZ, RZ ;  /* 0x000000ff1c1e7210 */ /* 0x000fe20007ffe1ff */
[----:B------:R-:W-:Y:S01]  /*82c0*/  IMAD.MOV.U32 R25, RZ, RZ, R20 ;  /* 0x000000ffff197224 */ /* 0x000fe200078e0014 */
[----:B------:R-:W-:-:S03]  /*82d0*/  MOV R20, R17 ;  /* 0x0000001100147202 */ /* 0x000fc60000000f00 */
[----:B------:R-:W-:Y:S01]  /*82e0*/  IMAD.HI.U32 R26, R22, R25, RZ ;  /* 0x00000019161a7227 */ /* 0x000fe200078e00ff */
[----:B------:R-:W-:-:S03]  /*82f0*/  ISETP.GT.U32.AND P4, PT, R20, R15, PT ;  /* 0x0000000f1400720c */ /* 0x000fc60003f84070 */
[----:B------:R-:W-:Y:S02]  /*8300*/  IMAD.MOV R12, RZ, RZ, -R26 ;  /* 0x000000ffff0c7224 */ /* 0x000fe400078e0a1a */
[C---:B------:R-:W-:Y:S02]  /*8310*/  IMAD R27, R17.reuse, R30, R27 ;  /* 0x0000001e111b7224 */ /* 0x040fe400078e021b */
[----:B------:R-:W-:Y:S01]  /*8320*/  IMAD R25, R17, R12, R25 ;  /* 0x0000000c11197224 */ /* 0x000fe200078e0219 */
[-C--:B------:R-:W-:Y:S02]  /*8330*/  LOP3.LUT R12, R31, R16.reuse, RZ, 0x3c, !PT ;  /* 0x000000101f0c7212 */ /* 0x080fe400078e3cff */
[C---:B------:R-:W-:Y:S02]  /*8340*/  ISETP.GT.U32.AND P0, PT, R20.reuse, R27, PT ;  /* 0x0000001b1400720c */ /* 0x040fe40003f04070 */
[----:B------:R-:W-:Y:S01]  /*8350*/  ISETP.GT.U32.AND P2, PT, R20, R25, PT ;  /* 0x000000191400720c */ /* 0x000fe20003f44070 */
[----:B------:R-:W-:Y:S01]  /*8360*/  @!P4 IMAD.IADD R15, R15, 0x1, -R17 ;  /* 0x000000010f0fc824 */ /* 0x000fe200078e0a11 */
[----:B------:R-:W-:Y:S01]  /*8370*/  ISETP.GE.AND P1, PT, R12, RZ, PT ;  /* 0x000000ff0c00720c */ /* 0x000fe20003f26270 */
[----:B------:R-:W-:Y:S01]  /*8380*/  @!P4 VIADD R13, R13, 0x1 ;  /* 0x000000010d0dc836 */ /* 0x000fe20000000000 */
[----:B------:R-:W-:-:S02]  /*8390*/  LOP3.LUT R12, R21, R16, RZ, 0x3c, !PT ;  /* 0x00000010150c7212 */ /* 0x000fc400078e3cff */
[----:B------:R-:W-:Y:S02]  /*83a0*/  ISETP.GE.U32.AND P6, PT, R15, R20, PT ;  /* 0x000000140f00720c */ /* 0x000fe40003fc6070 */
[----:B------:R-:W-:Y:S02]  /*83b0*/  ISETP.GE.AND P4, PT, R12, RZ, PT ;  /* 0x000000ff0c00720c */ /* 0x000fe40003f86270 */
[-C--:B------:R-:W-:Y:S01]  /*83c0*/  LOP3.LUT R15, R45, R16.reuse, RZ, 0x3c, !PT ;  /* 0x000000102d0f7212 */ /* 0x080fe200078e3cff */
[--C-:B------:R-:W-:Y:S02]  /*83d0*/  @!P0 IMAD.IADD R27, R27, 0x1, -R17.reuse ;  /* 0x000000011b1b8824 */ /* 0x100fe400078e0a11 */
[----:B------:R-:W-:Y:S01]  /*83e0*/  @!P2 IMAD.IADD R25, R25, 0x1, -R17 ;  /* 0x000000011919a824 */ /* 0x000fe200078e0a11 */
[----:B------:R-:W-:Y:S01]  /*83f0*/  ISETP.GE.AND P3, PT, R15, RZ, PT ;  /* 0x000000ff0f00720c */ /* 0x000fe20003f66270 */
[----:B------:R-:W-:Y:S01]  /*8400*/  @!P0 VIADD R28, R28, 0x1 ;  /* 0x000000011c1c8836 */ /* 0x000fe20000000000 */
[----:B------:R-:W-:-:S02]  /*8410*/  LOP3.LUT R15, R47, R16, RZ, 0x3c, !PT ;  /* 0x000000102f0f7212 */ /* 0x000fc400078e3cff */
[-C--:B------:R-:W-:Y:S02]  /*8420*/  ISETP.GE.U32.AND P5, PT, R25, R20.reuse, PT ;  /* 0x000000141900720c */ /* 0x080fe40003fa6070 */
[----:B------:R-:W-:Y:S01]  /*8430*/  @P6 IADD3 R13, PT, PT, R13, 0x1, RZ ;  /* 0x000000010d0d6810 */ /* 0x000fe20007ffe0ff */
[----:B------:R-:W-:Y:S01]  /*8440*/  @!P4 IMAD.MOV R14, RZ, RZ, -R14 ;  /* 0x000000ffff0ec224 */ /* 0x000fe200078e0a0e */
[----:B------:R-:W-:Y:S02]  /*8450*/  ISETP.GE.U32.AND P6, PT, R27, R20, PT ;  /* 0x000000141b00720c */ /* 0x000fe40003fc6070 */
[----:B------:R-:W-:Y:S01]  /*8460*/  LOP3.LUT R25, RZ, R16, RZ, 0x33, !PT ;  /* 0x00000010ff197212 */ /* 0x000fe200078e33ff */
[----:B------:R-:W-:Y:S01]  /*8470*/  IMAD.MOV.U32 R12, RZ, RZ, R13 ;  /* 0x000000ffff0c7224 */ /* 0x000fe200078e000d */
[----:B------:R-:W-:Y:S01]  /*8480*/  @!P2 IADD3 R26, PT, PT, R26, 0x1, RZ ;  /* 0x000000011a1aa810 */ /* 0x000fe20007ffe0ff */
[----:B------:R-:W0:Y:S01]  /*8490*/  F2I.FTZ.U32.TRUNC.NTZ R13, R32 ;  /* 0x00000020000d7305 */ /* 0x000e22000021f000 */
[----:B------:R-:W-:-:S02]  /*84a0*/  ISETP.GE.AND P2, PT, R15, RZ, PT ;  /* 0x000000ff0f00720c */ /* 0x000fc40003f46270 */
[----:B------:R-:W-:Y:S02]  /*84b0*/  @!P1 IADD3 R12, PT, PT, -R12, RZ, RZ ;  /* 0x000000ff0c0c9210 */ /* 0x000fe40007ffe1ff */
[----:B------:R-:W-:Y:S02]  /*84c0*/  ISETP.NE.AND P1, PT, R16, RZ, PT ;  /* 0x000000ff1000720c */ /* 0x000fe40003f25270 */
[----:B------:R-:W-:Y:S01]  /*84d0*/  @P5 IADD3 R26, PT, PT, R26, 0x1, RZ ;  /* 0x000000011a1a5810 */ /* 0x000fe20007ffe0ff */
[----:B------:R-:W-:Y:S01]  /*84e0*/  @P6 VIADD R28, R28, 0x1 ;  /* 0x000000011c1c6836 */ /* 0x000fe20000000000 */
[C---:B------:R-:W-:Y:S02]  /*84f0*/  SEL R27, R25.reuse, R12, !P1 ;  /* 0x0000000c191b7207 */ /* 0x040fe40004800000 */
[----:B------:R-:W-:Y:S02]  /*8500*/  SEL R37, R25, R14, !P1 ;  /* 0x0000000e19257207 */ /* 0x000fe40004800000 */
[----:B------:R-:W-:Y:S01]  /*8510*/  @!P3 IADD3 R26, PT, PT, -R26, RZ, RZ ;  /* 0x000000ff1a1ab210 */ /* 0x000fe20007ffe1ff */
[----:B------:R-:W-:Y:S01]  /*8520*/  IMAD.MOV R33, RZ, RZ, -R27 ;  /* 0x000000ffff217224 */ /* 0x000fe200078e0a1b */
[----:B------:R-:W-:Y:S01]  /*8530*/  IADD3 R41, PT, PT, -R37, RZ, RZ ;  /* 0x000000ff25297210 */ /* 0x000fe20007ffe1ff */
[----:B0-----:R-:W-:-:S02]  /*8540*/  IMAD R12, R13, R36, RZ ;  /* 0x000000240d0c7224 */ /* 0x001fc400078e02ff */
[C---:B------:R-:W-:Y:S01]  /*8550*/  IMAD R33, R16.reuse, R33, R31 ;  /* 0x0000002110217224 */ /* 0x040fe200078e021f */
[----:B------:R-:W-:Y:S01]  /*8560*/  SEL R31, R25, R26, !P1 ;  /* 0x0000001a191f7207 */ /* 0x000fe20004800000 */
[----:B------:R-:W-:Y:S02]  /*8570*/  IMAD.MOV R15, RZ, RZ, -R12 ;  /* 0x000000ffff0f7224 */ /* 0x000fe400078e0a0c */
[----:B------:R-:W-:Y:S02]  /*8580*/  HFMA2 R12, -RZ, RZ, 0, 0 ;  /* 0x00000000ff0c7431 */ /* 0x000fe400000001ff */
[----:B------:R-:W-:Y:S01]  /*8590*/  IMAD R41, R16, R41, R21 ;  /* 0x0000002910297224 */ /* 0x000fe200078e0215 */
[----:B------:R-:W-:Y:S01]  /*85a0*/  IADD3 R39, PT, PT, -R31, RZ, RZ ;  /* 0x000000ff1f277210 */ /* 0x000fe20007ffe1ff */
[----:B------:R-:W-:-:S03]  /*85b0*/  @!P2 IMAD.MOV R28, RZ, RZ, -R28 ;  /* 0x000000ffff1ca224 */ /* 0x000fc600078e0a1c */
[----:B------:R-:W-:Y:S01]  /*85c0*/  IABS R14, R41 ;  /* 0x00000029000e7213 */ /* 0x000fe20000000000 */
[----:B------:R-:W-:Y:S01]  /*85d0*/  IMAD R39, R16, R39, R45 ;  /* 0x0000002710277224 */ /* 0x000fe200078e022d */
[----:B------:R-:W-:Y:S01]  /*85e0*/  SEL R35, R25, R28, !P1 ;  /* 0x0000001c19237207 */ /* 0x000fe20004800000 */
[----:B------:R-:W-:Y:S01]  /*85f0*/  IMAD.HI.U32 R26, R13, R15, R12 ;  /* 0x0000000f0d1a7227 */ /* 0x000fe200078e000c */
[----:B------:R-:W-:Y:S02]  /*8600*/  IABS R15, R33 ;  /* 0x00000021000f7213 */ /* 0x000fe40000000000 */
[----:B------:R-:W-:Y:S01]  /*8610*/  IADD3 R43, PT, PT, -R35, RZ, RZ ;  /* 0x000000ff232b7210 */ /* 0x000fe20007ffe1ff */
[----:B------:R-:W-:Y:S01]  /*8620*/  IMAD.MOV.U32 R13, RZ, RZ, R14 ;  /* 0x000000ffff0d7224 */ /* 0x000fe200078e000e */
[----:B------:R-:W-:Y:S01]  /*8630*/  IABS R45, R39 ;  /* 0x00000027002d7213 */ /* 0x000fe20000000000 */
[----:B------:R-:W-:-:S04]  /*8640*/  IMAD.HI.U32 R28, R26, R15, RZ ;  /* 0x0000000f1a1c7227 */ /* 0x000fc800078e00ff */
[----:B------:R-:W-:Y:S01]  /*8650*/  IMAD.HI.U32 R12, R26, R13, RZ ;  /* 0x0000000d1a0c7227 */ /* 0x000fe200078e00ff */
[----:B------:R-:W-:-:S03]  /*8660*/  IADD3 R32, PT, PT, -R28, RZ, RZ ;  /* 0x000000ff1c207210 */ /* 0x000fc60007ffe1ff */
[----:B------:R-:W-:Y:S02]  /*8670*/  IMAD R43, R16, R43, R47 ;  /* 0x0000002b102b7224 */ /* 0x000fe400078e022f */
[----:B------:R-:W-:Y:S02]  /*8680*/  IMAD.MOV R14, RZ, RZ, -R12 ;  /* 0x000000ffff0e7224 */ /* 0x000fe400078e0a0c */
[----:B------:R-:W-:Y:S01]  /*8690*/  IMAD.HI.U32 R30, R26, R45, RZ ;  /* 0x0000002d1a1e7227 */ /* 0x000fe200078e00ff */
[----:B------:R-:W-:-:S03]  /*86a0*/  IABS R47, R43 ;  /* 0x0000002b002f7213 */ /* 0x000fc60000000000 */
[C---:B------:R-:W-:Y:S02]  /*86b0*/  IMAD R13, R36.reuse, R14, R13 ;  /* 0x0000000e240d7224 */ /* 0x040fe400078e020d */
[C---:B------:R-:W-:Y:S02]  /*86c0*/  IMAD R15, R36.reuse, R32, R15 ;  /* 0x00000020240f7224 */ /* 0x040fe400078e020f */
[----:B------:R-:W-:Y:S01]  /*86d0*/  IMAD.MOV R14, RZ, RZ, -R30 ;  /* 0x000000ffff0e7224 */ /* 0x000fe200078e0a1e */
[----:B------:R-:W-:Y:S01]  /*86e0*/  ISETP.GT.U32.AND P4, PT, R36, R13, PT ;  /* 0x0000000d2400720c */ /* 0x000fe20003f84070 */
[----:B------:R-:W-:Y:S01]  /*86f0*/  IMAD.HI.U32 R32, R26, R47, RZ ;  /* 0x0000002f1a207227 */ /* 0x000fe200078e00ff */
[----:B------:R-:W-:-:S03]  /*8700*/  ISETP.GT.U32.AND P0, PT, R36, R15, PT ;  /* 0x0000000f2400720c */ /* 0x000fc60003f04070 */
[----:B------:R-:W-:Y:S01]  /*8710*/  IMAD R45, R36, R14, R45 ;  /* 0x0000000e242d7224 */ /* 0x000fe200078e022d */
[----:B------:R-:W-:-:S04]  /*8720*/  IADD3 R14, PT, PT, -R32, RZ, RZ ;  /* 0x000000ff200e7210 */ /* 0x000fc80007ffe1ff */
[C---:B------:R-:W-:Y:S01]  /*8730*/  ISETP.GT.U32.AND P3, PT, R36.reuse, R45, PT ;  /* 0x0000002d2400720c */ /* 0x040fe20003f64070 */
[----:B------:R-:W-:Y:S01]  /*8740*/  IMAD R47, R36, R14, R47 ;  /* 0x0000000e242f7224 */ /* 0x000fe200078e022f */
[----:B------:R-:W-:Y:S01]  /*8750*/  LOP3.LUT R14, R33, R24, RZ, 0x3c, !PT ;  /* 0x00000018210e7212 */ /* 0x000fe200078e3cff */
[----:B------:R-:W-:Y:S01]  /*8760*/  @!P4 IMAD.IADD R13, R13, 0x1, -R36 ;  /* 0x000000010d0dc824 */ /* 0x000fe200078e0a24 */
[----:B------:R-:W-:Y:S01]  /*8770*/  @!P4 IADD3 R12, PT, PT, R12, 0x1, RZ ;  /* 0x000000010c0cc810 */ /* 0x000fe20007ffe0ff */
[----:B------:R-:W-:Y:S01]  /*8780*/  @!P0 VIADD R28, R28, 0x1 ;  /* 0x000000011c1c8836 */ /* 0x000fe20000000000 */
[-C--:B------:R-:W-:Y:S02]  /*8790*/  @!P0 IADD3 R15, PT, PT, R15, -R36.reuse, RZ ;  /* 0x800000240f0f8210 */ /* 0x080fe40007ffe0ff */
[----:B------:R-:W-:Y:S02]  /*87a0*/  ISETP.GT.U32.AND P2, PT, R36, R47, PT ;  /* 0x0000002f2400720c */ /* 0x000fe40003f44070 */
[----:B------:R-:W-:-:S02]  /*87b0*/  ISETP.GE.U32.AND P5, PT, R13, R36, PT ;  /* 0x000000240d00720c */ /* 0x000fc40003fa6070 */
[----:B------:R-:W-:Y:S01]  /*87c0*/  ISETP.GE.U32.AND P6, PT, R15, R36, PT ;  /* 0x000000240f00720c */ /* 0x000fe20003fc6070 */
[--C-:B------:R-:W-:Y:S01]  /*87d0*/  @!P3 IMAD.IADD R45, R45, 0x1, -R36.reuse ;  /* 0x000000012d2db824 */ /* 0x100fe200078e0a24 */
[-C--:B------:R-:W-:Y:S02]  /*87e0*/  LOP3.LUT R13, R41, R24.reuse, RZ, 0x3c, !PT ;  /* 0x00000018290d7212 */ /* 0x080fe400078e3cff */
[----:B------:R-:W-:Y:S02]  /*87f0*/  @!P3 IADD3 R30, PT, PT, R30, 0x1, RZ ;  /* 0x000000011e1eb810 */ /* 0x000fe40007ffe0ff */
[----:B------:R-:W-:Y:S02]  /*8800*/  ISETP.GE.AND P0, PT, R13, RZ, PT ;  /* 0x000000ff0d00720c */ /* 0x000fe40003f06270 */
[----:B------:R-:W-:Y:S01]  /*8810*/  LOP3.LUT R13, R39, R24, RZ, 0x3c, !PT ;  /* 0x00000018270d7212 */ /* 0x000fe200078e3cff */
[----:B------:R-:W-:Y:S01]  /*8820*/  @!P2 IMAD.IADD R47, R47, 0x1, -R36 ;  /* 0x000000012f2fa824 */ /* 0x000fe200078e0a24 */
[----:B------:R-:W-:Y:S01]  /*8830*/  ISETP.GE.AND P3, PT, R14, RZ, PT ;  /* 0x000000ff0e00720c */ /* 0x000fe20003f66270 */
[----:B----4-:R-:W-:Y:S01]  /*8840*/  IMAD.MOV.U32 R14, RZ, RZ, R5 ;  /* 0x000000ffff0e7224 */ /* 0x010fe200078e0005 */
[----:B------:R-:W-:Y:S01]  /*8850*/  @P5 IADD3 R12, PT, PT, R12, 0x1, RZ ;  /* 0x000000010c0c5810 */ /* 0x000fe20007ffe0ff */
[----:B------:R-:W-:Y:S01]  /*8860*/  @P6 VIADD R28, R28, 0x1 ;  /* 0x000000011c1c6836 */ /* 0x000fe20000000000 */
[----:B------:R-:W-:Y:S01]  /*8870*/  ISETP.GE.AND P5, PT, R13, RZ, PT ;  /* 0x000000ff0d00720c */ /* 0x000fe20003fa6270 */
[----:B------:R-:W-:Y:S01]  /*8880*/  IMAD.IADD R31, R31, 0x1, R14 ;  /* 0x000000011f1f7824 */ /* 0x000fe200078e020e */
[----:B------:R-:W-:-:S02]  /*8890*/  ISETP.GE.U32.AND P6, PT, R47, R36, PT ;  /* 0x000000242f00720c */ /* 0x000fc40003fc6070 */
[----:B------:R-:W-:Y:S01]  /*88a0*/  ISETP.GE.U32.AND P4, PT, R45, R36, PT ;  /* 0x000000242d00720c */ /* 0x000fe20003f86070 */
[----:B------:R-:W-:Y:S01]  /*88b0*/  @!P0 IMAD.MOV R12, RZ, RZ, -R12 ;  /* 0x000000ffff0c8224 */ /* 0x000fe200078e0a0c */
[-C--:B------:R-:W-:Y:S02]  /*88c0*/  LOP3.LUT R13, R43, R24.reuse, RZ, 0x3c, !PT ;  /* 0x000000182b0d7212 */ /* 0x080fe400078e3cff */
[----:B------:R-:W-:Y:S01]  /*88d0*/  @!P2 IADD3 R32, PT, PT, R32, 0x1, RZ ;  /* 0x000000012020a810 */ /* 0x000fe20007ffe0ff */
[----:B------:R-:W-:Y:S01]  /*88e0*/  @!P3 IMAD.MOV R28, RZ, RZ, -R28 ;  /* 0x000000ffff1cb224 */ /* 0x000fe200078e0a1c */
[----:B------:R-:W-:Y:S02]  /*88f0*/  ISETP.GE.AND P0, PT, R13, RZ, PT ;  /* 0x000000ff0d00720c */ /* 0x000fe40003f06270 */
[----:B------:R-:W-:Y:S02]  /*8900*/  ISETP.NE.AND P2, PT, R24, RZ, PT ;  /* 0x000000ff1800720c */ /* 0x000fe40003f45270 */
[----:B------:R-:W-:-:S02]  /*8910*/  LOP3.LUT R15, RZ, R24, RZ, 0x33, !PT ;  /* 0x00000018ff0f7212 */ /* 0x000fc400078e33ff */
[----:B------:R-:W-:Y:S02]  /*8920*/  @P6 IADD3 R32, PT, PT, R32, 0x1, RZ ;  /* 0x0000000120206810 */ /* 0x000fe40007ffe0ff */
[----:B------:R-:W-:Y:S02]  /*8930*/  @P4 IADD3 R30, PT, PT, R30, 0x1, RZ ;  /* 0x000000011e1e4810 */ /* 0x000fe40007ffe0ff */
[C---:B------:R-:W-:Y:S01]  /*8940*/  SEL R45, R15.reuse, R12, !P2 ;  /* 0x0000000c0f2d7207 */ /* 0x040fe20005000000 */
[----:B------:R-:W-:Y:S01]  /*8950*/  IMAD.MOV.U32 R12, RZ, RZ, R9 ;  /* 0x000000ffff0c7224 */ /* 0x000fe200078e0009 */
[----:B------:R-:W-:Y:S01]  /*8960*/  @!P5 IADD3 R30, PT, PT, -R30, RZ, RZ ;  /* 0x000000ff1e1ed210 */ /* 0x000fe20007ffe1ff */
[----:B------:R-:W-:Y:S01]  /*8970*/  @!P0 IMAD.MOV R32, RZ, RZ, -R32 ;  /* 0x000000ffff208224 */ /* 0x000fe200078e0a20 */
[----:B------:R-:W-:Y:S01]  /*8980*/  SEL R47, R15, R28, !P2 ;  /* 0x0000001c0f2f7207 */ /* 0x000fe20005000000 */
[----:B------:R-:W-:Y:S01]  /*8990*/  IMAD.MOV R34, RZ, RZ, -R45 ;  /* 0x000000ffff227224 */ /* 0x000fe200078e0a2d */
[----:B------:R-:W-:-:S02]  /*89a0*/  MOV R13, R4 ;  /* 0x00000004000d7202 */ /* 0x000fc40000000f00 */
[----:B------:R-:W-:Y:S01]  /*89b0*/  IADD3 R37, PT, PT, R37, R14, RZ ;  /* 0x0000000e25257210 */ /* 0x000fe20007ffe0ff */
[C---:B------:R-:W-:Y:S01]  /*89c0*/  IMAD R41, R24.reuse, R34, R41 ;  /* 0x0000002218297224 */ /* 0x040fe200078e0229 */
[C---:B------:R-:W-:Y:S02]  /*89d0*/  SEL R49, R15.reuse, R30, !P2 ;  /* 0x0000001e0f317207 */ /* 0x040fe40005000000 */
[----:B------:R-:W-:Y:S01]  /*89e0*/  SEL R51, R15, R32, !P2 ;  /* 0x000000200f337207 */ /* 0x000fe20005000000 */
[-C--:B------:R-:W-:Y:S01]  /*89f0*/  IMAD R28, R37, R13.reuse, R12 ;  /* 0x0000000d251c7224 */ /* 0x080fe200078e020c */
[----:B------:R-:W-:Y:S01]  /*8a00*/  IADD3 R30, PT, PT, -R47, RZ, RZ ;  /* 0x000000ff2f1e7210 */ /* 0x000fe20007ffe1ff */
[----:B------:R-:W-:Y:S01]  /*8a10*/  IMAD.MOV R32, RZ, RZ, -R49 ;  /* 0x000000ffff207224 */ /* 0x000fe200078e0a31 */
[----:B------:R-:W-:Y:S01]  /*8a20*/  IADD3 R27, PT, PT, R27, R14, RZ ;  /* 0x0000000e1b1b7210 */ /* 0x000fe20007ffe0ff */
[----:B------:R-:W-:Y:S01]  /*8a30*/  IMAD.IADD R41, R41, 0x1, R28 ;  /* 0x0000000129297824 */ /* 0x000fe200078e021c */
[----:B------:R-:W-:Y:S01]  /*8a40*/  IADD3 R34, PT, PT, -R51, RZ, RZ ;  /* 0x000000ff33227210 */ /* 0x000fe20007ffe1ff */
[----:B------:R-:W-:Y:S01]  /*8a50*/  IMAD R33, R24, R30, R33 ;  /* 0x0000001e18217224 */ /* 0x000fe200078e0221 */
[----:B------:R-:W-:Y:S01]  /*8a60*/  IADD3 R35, PT, PT, R35, R14, RZ ;  /* 0x0000000e23237210 */ /* 0x000fe20007ffe0ff */
[----:B------:R-:W-:-:S02]  /*8a70*/  IMAD R30, R27, R13, R12 ;  /* 0x0000000d1b1e7224 */ /* 0x000fc400078e020c */
[----:B------:R-:W-:Y:S02]  /*8a80*/  IMAD.IADD R28, R45, 0x1, R8 ;  /* 0x000000012d1c7824 */ /* 0x000fe400078e0208 */
[C---:B------:R-:W-:Y:S01]  /*8a90*/  IMAD R39, R24.reuse, R32, R39 ;  /* 0x0000002018277224 */ /* 0x040fe200078e0227 */
[----:B------:R-:W-:Y:S01]  /*8aa0*/  IADD3 R30, PT, PT, R33, R30, RZ ;  /* 0x0000001e211e7210 */ /* 0x000fe20007ffe0ff */
[----:B------:R-:W-:Y:S02]  /*8ab0*/  IMAD R43, R24, R34, R43 ;  /* 0x00000022182b7224 */ /* 0x000fe400078e022b */
[-CC-:B------:R-:W-:Y:S02]  /*8ac0*/  IMAD R32, R31, R13.reuse, R12.reuse ;  /* 0x0000000d1f207224 */ /* 0x180fe400078e020c */
[----:B------:R-:W-:Y:S02]  /*8ad0*/  IMAD R34, R35, R13, R12 ;  /* 0x0000000d23227224 */ /* 0x000fe400078e020c */
[----:B--2---:R-:W-:-:S02]  /*8ae0*/  IMAD R31, R28, R7, R41 ;  /* 0x000000071c1f7224 */ /* 0x004fc400078e0229 */
[----:B------:R-:W-:Y:S01]  /*8af0*/  IMAD.IADD R28, R47, 0x1, R8 ;  /* 0x000000012f1c7824 */ /* 0x000fe200078e0208 */
[----:B------:R-:W-:Y:S01]  /*8b00*/  IADD3 R43, PT, PT, R43, R34, RZ ;  /* 0x000000222b2b7210 */ /* 0x000fe20007ffe0ff */
[----:B------:R-:W-:Y:S01]  /*8b10*/  IMAD.IADD R39, R39, 0x1, R32 ;  /* 0x0000000127277824 */ /* 0x000fe200078e0220 */
[----:B------:R-:W-:Y:S01]  /*8b20*/  IADD3 R32, PT, PT, R49, R8, RZ ;  /* 0x0000000831207210 */ /* 0x000fe20007ffe0ff */
[----:B------:R-:W-:Y:S02]  /*8b30*/  IMAD.IADD R34, R51, 0x1, R8 ;  /* 0x0000000133227824 */ /* 0x000fe400078e0208 */
[-C--:B------:R-:W-:Y:S02]  /*8b40*/  IMAD R33, R28, R7.reuse, R30 ;  /* 0x000000071c217224 */ /* 0x080fe400078e021e */
[----:B------:R-:W-:Y:S02]  /*8b50*/  IMAD R35, R32, R7, R39 ;  /* 0x0000000720237224 */ /* 0x000fe400078e0227 */
[----:B---3--:R-:W-:-:S04]  /*8b60*/  IMAD.WIDE R30, R31, 0x4, R2 ;  /* 0x000000041f1e7825 */ /* 0x008fc800078e0202 */
[----:B------:R-:W-:Y:S02]  /*8b70*/  IMAD R39, R34, R7, R43 ;  /* 0x0000000722277224 */ /* 0x000fe400078e022b */
        /* <DEDUP_REMOVED lines=9> */
[----:B------:R-:W-:Y:S01]  /*8c10*/  VIADD R11, R11, 0x400 ;  /* 0x000004000b0b7836 */ /* 0x000fe20000000000 */
[----:B------:R-:W-:Y:S02]  /*8c20*/  IADD3 R21, PT, PT, R21, 0x400, RZ ;  /* 0x0000040015157810 */ /* 0x000fe40007ffe0ff */
[----:B--2---:R-:W-:-:S04]  /*8c30*/  IADD3 R29, PT, PT, R32, R30, R29 ;  /* 0x0000001e201d7210 */ /* 0x004fc80007ffe01d */
[----:B---3--:R-:W-:-:S05]  /*8c40*/  IADD3 R29, PT, PT, R38, R34, R29 ;  /* 0x00000022261d7210 */ /* 0x008fca0007ffe01d */
[----:B------:R-:W-:Y:S05]  /*8c50*/  @P0 BRA `(.L_x_103) ;  /* 0xfffffff4000c0947 */ /* 0x000fea000383ffff */
[----:B------:R-:W-:Y:S05]  /*8c60*/  BSYNC.RECONVERGENT B3 ;  /* 0x0000000000037941 */ /* 0x000fea0003800200 */
.L_x_102:
[----:B------:R-:W-:-:S07]  /*8c70*/  VIADD R11, R11, 0xfffffe00 ;  /* 0xfffffe000b0b7836 */ /* 0x000fce0000000000 */
.L_x_101:
[----:B------:R-:W-:Y:S05]  /*8c80*/  BSYNC.RECONVERGENT B2 ;  /* 0x0000000000027941 */ /* 0x000fea0003800200 */
.L_x_100:
[----:B------:R-:W-:-:S13]  /*8c90*/  LOP3.LUT P0, R6, R6, 0x3, RZ, 0xc0, !PT ;  /* 0x0000000306067812 */ /* 0x000fda000780c0ff */
[----:B------:R-:W-:Y:S05]  /*8ca0*/  @!P0 BRA `(.L_x_99) ;  /* 0x00000008000c8947 */ /* 0x000fea0003800000 */
[----:B------:R-:W-:Y:S01]  /*8cb0*/  ISETP.NE.AND P3, PT, R6, 0x1, PT ;  /* 0x000000010600780c */ /* 0x000fe20003f65270 */
[----:B------:R-:W-:Y:S01]  /*8cc0*/  BSSY.RECONVERGENT B2, `(.L_x_104) ;  /* 0x0000059000027945 */ /* 0x000fe20003800200 */
[----:B------:R-:W-:-:S11]  /*8cd0*/  LOP3.LUT P0, RZ, R10, 0x100, RZ, 0xc0, !PT ;  /* 0x000001000aff7812 */ /* 0x000fd6000780c0ff */
[----:B------:R-:W-:Y:S05]  /*8ce0*/  @!P3 BRA `(.L_x_105) ;  /* 0x000000040058b947 */ /* 0x000fea0003800000 */
[----:B------:R-:W-:Y:S01]  /*8cf0*/  IADD3 R21, PT, PT, R0, R11, RZ ;  /* 0x0000000b00157210 */ /* 0x000fe20007ffe0ff */
[----:B------:R-:W-:Y:S01]  /*8d00*/  IMAD.MOV R10, RZ, RZ, -R19 ;  /* 0x000000ffff0a7224 */ /* 0x000fe200078e0a13 */
[----:B------:R-:W-:Y:S01]  /*8d10*/  MOV R5, R19 ;  /* 0x0000001300057202 */ /* 0x000fe20000000f00 */
[----:B------:R-:W-:Y:S01]  /*8d20*/  IMAD.MOV.U32 R4, RZ, RZ, RZ ;  /* 0x000000ffff047224 */ /* 0x000fe200078e00ff */
[----:B------:R-:W-:Y:S01]  /*8d30*/  IABS R9, R21 ;  /* 0x0000001500097213 */ /* 0x000fe20000000000 */
[----:B------:R-:W-:Y:S01]  /*8d40*/  IMAD R10, R10, R17, RZ ;  /* 0x000000110a0a7224 */ /* 0x000fe200078e02ff */
[----:B------:R-:W-:-:S03]  /*8d50*/  IADD3 R31, PT, PT, R21, 0x100, RZ ;  /* 0x00000100151f7810 */ /* 0x000fc60007ffe0ff */
[----:B------:R-:W-:Y:S01]  /*8d60*/  IMAD.HI.U32 R6, R22, R9, RZ ;  /* 0x0000000916067227 */ /* 0x000fe200078e00ff */
[----:B------:R-:W-:-:S03]  /*8d70*/  IABS R23, R31 ;  /* 0x0000001f00177213 */ /* 0x000fc60000000000 */
[----:B------:R-:W-:Y:S01]  /*8d80*/  IMAD.HI.U32 R22, R19, R10, R4 ;  /* 0x0000000a13167227 */ /* 0x000fe200078e0004 */
[----:B------:R-:W-:-:S03]  /*8d90*/  IADD3 R10, PT, PT, -R6, RZ, RZ ;  /* 0x000000ff060a7210 */ /* 0x000fc60007ffe1ff */
[----:B------:R-:W-:Y:S02]  /*8da0*/  IMAD.MOV.U32 R19, RZ, RZ, R23 ;  /* 0x000000ffff137224 */ /* 0x000fe400078e0017 */
[----:B------:R-:W-:Y:S02]  /*8db0*/  IMAD R5, R17, R10, R9 ;  /* 0x0000000a11057224 */ /* 0x000fe400078e0209 */
[----:B------:R-:W-:-:S03]  /*8dc0*/  IMAD.HI.U32 R4, R22, R19, RZ ;  /* 0x0000001316047227 */ /* 0x000fc600078e00ff */
[----:B------:R-:W-:Y:S01]  /*8dd0*/  ISETP.GT.U32.AND P6, PT, R20, R5, PT ;  /* 0x000000051400720c */ /* 0x000fe20003fc4070 */
[----:B------:R-:W-:-:S04]  /*8de0*/  IMAD.MOV R10, RZ, RZ, -R4 ;  /* 0x000000ffff0a7224 */ /* 0x000fc800078e0a04 */
[----:B------:R-:W-:-:S05]  /*8df0*/  IMAD R9, R17, R10, R19 ;  /* 0x0000000a11097224 */ /* 0x000fca00078e0213 */
[----:B------:R-:W-:-:S03]  /*8e00*/  ISETP.GT.U32.AND P3, PT, R20, R9, PT ;  /* 0x000000091400720c */ /* 0x000fc60003f64070 */
[----:B------:R-:W-:Y:S02]  /*8e10*/  @!P6 IADD3 R5, PT, PT, R5, -R17, RZ ;  /* 0x800000110505e210 */ /* 0x000fe40007ffe0ff */
[----:B------:R-:W-:Y:S02]  /*8e20*/  @!P6 IADD3 R6, PT, PT, R6, 0x1, RZ ;  /* 0x000000010606e810 */ /* 0x000fe40007ffe0ff */
[----:B------:R-:W-:Y:S02]  /*8e30*/  ISETP.GE.U32.AND P4, PT, R5, R20, PT ;  /* 0x000000140500720c */ /* 0x000fe40003f86070 */
[----:B------:R-:W-:-:S04]  /*8e40*/  LOP3.LUT R5, R21, R16, RZ, 0x3c, !PT ;  /* 0x0000001015057212 */ /* 0x000fc800078e3cff */
[----:B------:R-:W-:Y:S01]  /*8e50*/  @!P3 IMAD.IADD R9, R9, 0x1, -R17 ;  /* 0x000000010909b824 */ /* 0x000fe200078e0a11 */
[----:B------:R-:W-:Y:S02]  /*8e60*/  ISETP.GE.AND P6, PT, R5, RZ, PT ;  /* 0x000000ff0500720c */ /* 0x000fe40003fc6270 */
[----:B------:R-:W-:Y:S02]  /*8e70*/  LOP3.LUT R5, R31, R16, RZ, 0x3c, !PT ;  /* 0x000000101f057212 */ /* 0x000fe400078e3cff */
[----:B------:R-:W-:Y:S02]  /*8e80*/  ISETP.GE.U32.AND P5, PT, R9, R20, PT ;  /* 0x000000140900720c */ /* 0x000fe40003fa6070 */
[----:B------:R-:W-:Y:S01]  /*8e90*/  @P4 VIADD R6, R6, 0x1 ;  /* 0x0000000106064836 */ /* 0x000fe20000000000 */
[----:B------:R-:W-:Y:S02]  /*8ea0*/  ISETP.GE.AND P4, PT, R5, RZ, PT ;  /* 0x000000ff0500720c */ /* 0x000fe40003f86270 */
[----:B------:R-:W-:-:S04]  /*8eb0*/  @!P3 IADD3 R4, PT, PT, R4, 0x1, RZ ;  /* 0x000000010404b810 */ /* 0x000fc80007ffe0ff */
[----:B------:R-:W-:-:S04]  /*8ec0*/  @!P6 IADD3 R6, PT, PT, -R6, RZ, RZ ;  /* 0x000000ff0606e210 */ /* 0x000fc80007ffe1ff */
[----:B------:R-:W-:Y:S01]  /*8ed0*/  @P5 VIADD R4, R4, 0x1 ;  /* 0x0000000104045836 */ /* 0x000fe20000000000 */
[----:B------:R-:W-:-:S03]  /*8ee0*/  SEL R23, R25, R6, !P1 ;  /* 0x0000000619177207 */ /* 0x000fc60004800000 */
[----:B------:R-:W-:Y:S01]  /*8ef0*/  @!P4 IMAD.MOV R4, RZ, RZ, -R4 ;  /* 0x000000ffff04c224 */ /* 0x000fe200078e0a04 */
[----:B------:R-:W-:-:S04]  /*8f00*/  IADD3 R5, PT, PT, -R23, RZ, RZ ;  /* 0x000000ff17057210 */ /* 0x000fc80007ffe1ff */
[----:B------:R-:W-:Y:S01]  /*8f10*/  SEL R33, R25, R4, !P1 ;  /* 0x0000000419217207 */ /* 0x000fe20004800000 */
[----:B------:R-:W-:-:S03]  /*8f20*/  IMAD R27, R16, R5, R21 ;  /* 0x00000005101b7224 */ /* 0x000fc600078e0215 */
[----:B------:R-:W-:Y:S01]  /*8f30*/  IADD3 R10, PT, PT, R33, R14, RZ ;  /* 0x0000000e210a7210 */ /* 0x000fe20007ffe0ff */
[----:B------:R-:W-:Y:S01]  /*8f40*/  IMAD.MOV R5, RZ, RZ, -R33 ;  /* 0x000000ffff057224 */ /* 0x000fe200078e0a21 */
[----:B------:R-:W-:-:S03]  /*8f50*/  IABS R4, R27 ;  /* 0x0000001b00047213 */ /* 0x000fc60000000000 */
[----:B------:R-:W-:Y:S01]  /*8f60*/  IMAD R31, R16, R5, R31 ;  /* 0x00000005101f7224 */ /* 0x000fe200078e021f */
[----:B------:R-:W-:-:S04]  /*8f70*/  MOV R5, R4 ;  /* 0x0000000400057202 */ /* 0x000fc80000000f00 */
[----:B------:R-:W-:Y:S01]  /*8f80*/  IABS R19, R31 ;  /* 0x0000001f00137213 */ /* 0x000fe20000000000 */
        /* <DEDUP_REMOVED lines=12> */
[----:B------:R-:W-:Y:S02]  /*9050*/  @!P3 IADD3 R9, PT, PT, R9, -R36, RZ ;  /* 0x800000240909b210 */ /* 0x000fe40007ffe0ff */
[----:B------:R-:W-:Y:S02]  /*9060*/  LOP3.LUT R5, R27, R24, RZ, 0x3c, !PT ;  /* 0x000000181b057212 */ /* 0x000fe400078e3cff */
[----:B------:R-:W-:Y:S02]  /*9070*/  ISETP.GE.U32.AND P5, PT, R9, R36, PT ;  /* 0x000000240900720c */ /* 0x000fe40003fa6070 */
[----:B------:R-:W-:Y:S02]  /*9080*/  ISETP.GE.AND P6, PT, R5, RZ, PT ;  /* 0x000000ff0500720c */ /* 0x000fe40003fc6270 */
[----:B------:R-:W-:-:S03]  /*9090*/  LOP3.LUT R5, R31, R24, RZ, 0x3c, !PT ;  /* 0x000000181f057212 */ /* 0x000fc600078e3cff */
[----:B------:R-:W-:Y:S02]  /*90a0*/  @P4 IADD3 R4, PT, PT, R4, 0x1, RZ ;  /* 0x0000000104044810 */ /* 0x000fe40007ffe0ff */
[----:B------:R-:W-:-:S04]  /*90b0*/  ISETP.GE.AND P4, PT, R5, RZ, PT ;  /* 0x000000ff0500720c */ /* 0x000fc80003f86270 */
[----:B------:R-:W-:Y:S02]  /*90c0*/  @P5 IADD3 R6, PT, PT, R6, 0x1, RZ ;  /* 0x0000000106065810 */ /* 0x000fe40007ffe0ff */
[----:B------:R-:W-:-:S05]  /*90d0*/  @!P6 IMAD.MOV R4, RZ, RZ, -R4 ;  /* 0x000000ffff04e224 */ /* 0x000fca00078e0a04 */
[----:B------:R-:W-:Y:S02]  /*90e0*/  SEL R5, R15, R4, !P2 ;  /* 0x000000040f057207 */ /* 0x000fe40005000000 */
[----:B------:R-:W-:Y:S01]  /*90f0*/  @!P4 IMAD.MOV R6, RZ, RZ, -R6 ;  /* 0x000000ffff06c224 */ /* 0x000fe200078e0a06 */
[----:B------:R-:W-:Y:S02]  /*9100*/  IADD3 R4, PT, PT, R23, R14, RZ ;  /* 0x0000000e17047210 */ /* 0x000fe40007ffe0ff */
[----:B------:R-:W-:Y:S02]  /*9110*/  IADD3 R21, PT, PT, -R5, RZ, RZ ;  /* 0x000000ff05157210 */ /* 0x000fe40007ffe1ff */
[----:B------:R-:W-:Y:S01]  /*9120*/  SEL R19, R15, R6, !P2 ;  /* 0x000000060f137207 */ /* 0x000fe20005000000 */
[----:B------:R-:W-:Y:S02]  /*9130*/  IMAD R9, R4, R13, R12 ;  /* 0x0000000d04097224 */ /* 0x000fe400078e020c */
[----:B------:R-:W-:-:S02]  /*9140*/  IMAD R4, R24, R21, R27 ;  /* 0x0000001518047224 */ /* 0x000fc400078e021b */
[----:B------:R-:W-:Y:S02]  /*9150*/  IMAD.MOV R21, RZ, RZ, -R19 ;  /* 0x000000ffff157224 */ /* 0x000fe400078e0a13 */
[----:B------:R-:W-:Y:S01]  /*9160*/  IMAD.IADD R9, R4, 0x1, R9 ;  /* 0x0000000104097824 */ /* 0x000fe200078e0209 */
[----:B------:R-:W-:Y:S01]  /*9170*/  IADD3 R4, PT, PT, R5, R8, RZ ;  /* 0x0000000805047210 */ /* 0x000fe20007ffe0ff */
[----:B------:R-:W-:Y:S02]  /*9180*/  IMAD R6, R24, R21, R31 ;  /* 0x0000001518067224 */ /* 0x000fe400078e021f */
[----:B------:R-:W-:Y:S02]  /*9190*/  IMAD R21, R10, R13, R12 ;  /* 0x0000000d0a157224 */ /* 0x000fe400078e020c */
[----:B------:R-:W-:Y:S02]  /*91a0*/  IMAD R5, R4, R7, R9 ;  /* 0x0000000704057224 */ /* 0x000fe400078e0209 */
[----:B------:R-:W-:Y:S01]  /*91b0*/  IMAD.IADD R10, R19, 0x1, R8 ;  /* 0x00000001130a7824 */ /* 0x000fe200078e0208 */
[----:B------:R-:W-:Y:S01]  /*91c0*/  IADD3 R6, PT, PT, R6, R21, RZ ;  /* 0x0000001506067210 */ /* 0x000fe20007ffe0ff */
[----:B------:R-:W-:-:S04]  /*91d0*/  IMAD.WIDE R4, R5, 0x4, R2 ;  /* 0x0000000405047825 */ /* 0x000fc800078e0202 */
[----:B------:R-:W-:Y:S02]  /*91e0*/  IMAD R31, R10, R7, R6 ;  /* 0x000000070a1f7224 */ /* 0x000fe400078e0206 */
[----:B------:R-:W2:Y:S02]  /*91f0*/  LDG.E R4, desc[UR6][R4.64] ;  /* 0x0000000604047981 */ /* 0x000ea4000c1e1900 */
[----:B------:R-:W-:-:S06]  /*9200*/  IMAD.WIDE R30, R31, 0x4, R2 ;  /* 0x000000041f1e7825 */ /* 0x000fcc00078e0202 */
[----:B------:R-:W3:Y:S01]  /*9210*/  LDG.E R30, desc[UR6][R30.64] ;  /* 0x000000061e1e7981 */ /* 0x000ee2000c1e1900 */
[----:B------:R-:W-:Y:S01]  /*9220*/  IADD3 R11, PT, PT, R11, 0x200, RZ ;  /* 0x000002000b0b7810 */ /* 0x000fe20007ffe0ff */
[----:B--2---:R-:W-:-:S04]  /*9230*/  IMAD.IADD R29, R29, 0x1, R4 ;  /* 0x000000011d1d7824 */ /* 0x004fc800078e0204 */
[----:B---3--:R-:W-:-:S07]  /*9240*/  IMAD.IADD R29, R29, 0x1, R30 ;  /* 0x000000011d1d7824 */ /* 0x008fce00078e021e */
.L_x_105:
[----:B------:R-:W-:Y:S05]  /*9250*/  BSYNC.RECONVERGENT B2 ;  /* 0x0000000000027941 */ /* 0x000fea0003800200 */
.L_x_104:
[----:B------:R-:W-:Y:S05]  /*9260*/  @P0 BRA `(.L_x_99) ;  /* 0x00000000009c0947 */ /* 0x000fea0003800000 */
[----:B------:R-:W-:-:S04]  /*9270*/  IADD3 R9, PT, PT, R0, R11, RZ ;  /* 0x0000000b00097210 */ /* 0x000fc80007ffe0ff */
        /* <DEDUP_REMOVED lines=10> */
[----:B------:R-:W-:-:S05]  /*9320*/  @P0 IADD3 R22, PT, PT, R22, 0x1, RZ ;  /* 0x0000000116160810 */ /* 0x000fca0007ffe0ff */
[----:B------:R-:W-:-:S05]  /*9330*/  @!P4 IMAD.MOV R22, RZ, RZ, -R22 ;  /* 0x000000ffff16c224 */ /* 0x000fca00078e0a16 */
[----:B------:R-:W-:-:S04]  /*9340*/  SEL R25, R25, R22, !P1 ;  /* 0x0000001619197207 */ /* 0x000fc80004800000 */
[C---:B------:R-:W-:Y:S02]  /*9350*/  IADD3 R5, PT, PT, -R25.reuse, RZ, RZ ;  /* 0x000000ff19057210 */ /* 0x040fe40007ffe1ff */
[----:B------:R-:W-:-:S03]  /*9360*/  IADD3 R14, PT, PT, R25, R14, RZ ;  /* 0x0000000e190e7210 */ /* 0x000fc60007ffe0ff */
        /* <DEDUP_REMOVED lines=15> */
[----:B------:R-:W-:Y:S01]  /*9460*/  IADD3 R8, PT, PT, R15, R8, RZ ;  /* 0x000000080f087210 */ /* 0x000fe20007ffe0ff */
[----:B------:R-:W-:-:S04]  /*9470*/  IMAD.MOV R5, RZ, RZ, -R15 ;  /* 0x000000ffff057224 */ /* 0x000fc800078e0a0f */
[----:B------:R-:W-:-:S04]  /*9480*/  IMAD R24, R24, R5, R9 ;  /* 0x0000000518187224 */ /* 0x000fc800078e0209 */
[----:B------:R-:W-:-:S04]  /*9490*/  IMAD.IADD R13, R24, 0x1, R13 ;  /* 0x00000001180d7824 */ /* 0x000fc800078e020d */
[----:B------:R-:W-:-:S04]  /*94a0*/  IMAD R13, R8, R7, R13 ;  /* 0x00000007080d7224 */ /* 0x000fc800078e020d */
[----:B------:R-:W-:-:S06]  /*94b0*/  IMAD.WIDE R2, R13, 0x4, R2 ;  /* 0x000000040d027825 */ /* 0x000fcc00078e0202 */
[----:B------:R-:W2:Y:S02]  /*94c0*/  LDG.E R2, desc[UR6][R2.64] ;  /* 0x0000000602027981 */ /* 0x000ea4000c1e1900 */
[----:B--2---:R-:W-:-:S07]  /*94d0*/  IADD3 R29, PT, PT, R29, R2, RZ ;  /* 0x000000021d1d7210 */ /* 0x004fce0007ffe0ff */
.L_x_99:
[----:B------:R-:W-:Y:S05]  /*94e0*/  BSYNC.RECONVERGENT B1 ;  /* 0x0000000000017941 */ /* 0x000fea0003800200 */
.L_x_97:
[----:B------:R-:W0:Y:S01]  /*94f0*/  S2R R7, SR_LANEID ;  /* 0x0000000000077919 */ /* 0x000e220000000000 */
[----:B------:R-:W-:Y:S01]  /*9500*/  ISETP.NE.AND P5, PT, R18, RZ, PT ;  /* 0x000000ff1200720c */ /* 0x000fe20003fa5270 */
[----:B------:R-:W1:Y:S01]  /*9510*/  SHFL.DOWN PT, R0, R29, 0x1, 0x1f ;  /* 0x08201f001d007f89 */ /* 0x000e6200000e0000 */
[C---:B0-----:R-:W-:Y:S02]  /*9520*/  ISETP.GT.AND P0, PT, R7.reuse, 0x1e, PT ;  /* 0x0000001e0700780c */ /* 0x041fe40003f04270 */
[C---:B------:R-:W-:Y:S02]  /*9530*/  ISETP.NE.AND P1, PT, R7.reuse, RZ, PT ;  /* 0x000000ff0700720c */ /* 0x040fe40003f25270 */
[----:B-1----:R-:W-:Y:S02]  /*9540*/  SEL R0, R0, RZ, !P0 ;  /* 0x000000ff00007207 */ /* 0x002fe40004000000 */
[----:B------:R-:W-:-:S03]  /*9550*/  ISETP.GT.AND P0, PT, R7, 0x1d, PT ;  /* 0x0000001d0700780c */ /* 0x000fc60003f04270 */
[----:B------:R-:W-:-:S05]  /*9560*/  IMAD.IADD R0, R0, 0x1, R29 ;  /* 0x0000000100007824 */ /* 0x000fca00078e021d */
[----:B------:R-:W0:Y:S01]  /*9570*/  SHFL.DOWN PT, R2, R0, 0x2, 0x1f ;  /* 0x08401f0000027f89 */ /* 0x000e2200000e0000 */
[----:B------:R-:W1:Y:S01]  /*9580*/  @!P1 S2R R6, SR_CgaCtaId ;  /* 0x0000000000069919 */ /* 0x000e620000008800 */
[----:B0-----:R-:W-:Y:S02]  /*9590*/  SEL R3, R2, RZ, !P0 ;  /* 0x000000ff02037207 */ /* 0x001fe40004000000 */
[----:B------:R-:W-:Y:S02]  /*95a0*/  ISETP.GT.AND P0, PT, R7, 0x1b, PT ;  /* 0x0000001b0700780c */ /* 0x000fe40003f04270 */
[----:B------:R-:W-:-:S05]  /*95b0*/  IADD3 R3, PT, PT, R0, R3, RZ ;  /* 0x0000000300037210 */ /* 0x000fca0007ffe0ff */
[----:B------:R-:W0:Y:S02]  /*95c0*/  SHFL.DOWN PT, R2, R3, 0x4, 0x1f ;  /* 0x08801f0003027f89 */ /* 0x000e2400000e0000 */
[----:B0-----:R-:W-:Y:S02]  /*95d0*/  SEL R2, R2, RZ, !P0 ;  /* 0x000000ff02027207 */ /* 0x001fe40004000000 */
[----:B------:R-:W-:-:S03]  /*95e0*/  ISETP.GT.AND P0, PT, R7, 0x17, PT ;  /* 0x000000170700780c */ /* 0x000fc60003f04270 */
[----:B------:R-:W-:Y:S01]  /*95f0*/  IMAD.IADD R2, R3, 0x1, R2 ;  /* 0x0000000103027824 */ /* 0x000fe200078e0202 */
[----:B------:R-:W-:-:S04]  /*9600*/  @!P1 SHF.R.U32.HI R3, RZ, 0x3, R18 ;  /* 0x00000003ff039819 */ /* 0x000fc80000011612 */
[----:B------:R-:W0:Y:S01]  /*9610*/  SHFL.DOWN PT, R4, R2, 0x8, 0x1f ;  /* 0x09001f0002047f89 */ /* 0x000e2200000e0000 */
[----:B------:R-:W-:Y:S02]  /*9620*/  @!P1 LOP3.LUT R3, R3, 0x7c, RZ, 0xc0, !PT ;  /* 0x0000007c03039812 */ /* 0x000fe400078ec0ff */
[----:B0-----:R-:W-:Y:S02]  /*9630*/  SEL R5, R4, RZ, !P0 ;  /* 0x000000ff04057207 */ /* 0x001fe40004000000 */
[----:B------:R-:W-:Y:S02]  /*9640*/  ISETP.GT.AND P0, PT, R7, 0xf, PT ;  /* 0x0000000f0700780c */ /* 0x000fe40003f04270 */
[----:B------:R-:W-:Y:S02]  /*9650*/  IADD3 R0, PT, PT, R2, R5, RZ ;  /* 0x0000000502007210 */ /* 0x000fe40007ffe0ff */
[----:B------:R-:W-:-:S03]  /*9660*/  @!P1 MOV R5, 0x400 ;  /* 0x0000040000059802 */ /* 0x000fc60000000f00 */
[----:B------:R-:W0:Y:S01]  /*9670*/  SHFL.DOWN PT, R4, R0, 0x10, 0x1f ;  /* 0x0a001f0000047f89 */ /* 0x000e2200000e0000 */
[----:B-1----:R-:W-:-:S05]  /*9680*/  @!P1 LEA R6, R6, R5, 0x18 ;  /* 0x0000000506069211 */ /* 0x002fca00078ec0ff */
[----:B------:R-:W-:Y:S01]  /*9690*/  @!P1 IMAD.IADD R6, R3, 0x1, R6 ;  /* 0x0000000103069824 */ /* 0x000fe200078e0206 */
[----:B0-----:R-:W-:-:S04]  /*96a0*/  SEL R5, R4, RZ, !P0 ;  /* 0x000000ff04057207 */ /* 0x001fc80004000000 */
        /* <DEDUP_REMOVED lines=14> */
.L_x_95:
[----:B------:R-:W-:Y:S05]  /*9790*/  BSYNC.RECONVERGENT B0 ;  /* 0x0000000000007941 */ /* 0x000fea0003800200 */
.L_x_82:
[----:B------:R-:W-:Y:S05]  /*97a0*/  @P5 EXIT ;  /* 0x000000000000594d */ /* 0x000fea0003800000 */
[----:B--2---:R-:W2:Y:S01]  /*97b0*/  LDC.64 R2, c[0x0][0x3a8] ;  /* 0x0000ea00ff027b82 */ /* 0x004ea20000000a00 */
[----:B------:R-:W0:Y:S02]  /*97c0*/  LDCU UR4, c[0x0][0x3bc] ;  /* 0x00007780ff0477ac */ /* 0x000e240008000800 */
[----:B01----:R-:W-:-:S05]  /*97d0*/  IADD3 R5, PT, PT, R5, UR4, RZ ;  /* 0x0000000405057c10 */ /* 0x003fca000fffe0ff */
[----:B--2---:R-:W-:Y:S01]  /*97e0*/  STG.E desc[UR6][R2.64], R5 ;  /* 0x0000000502007986 */ /* 0x004fe2000c101906 */
[----:B------:R-:W-:Y:S05]  /*97f0*/  EXIT ;  /* 0x000000000000794d */ /* 0x000fea0003800000 */
.L_x_106:
        /* <DEDUP_REMOVED lines=16> */
.L_x_217:


//--------------------- .text._ZN3cub18CUB_300001_SM_10006detail6reduce28DeviceReduceSingleTileKernelINS2_10policy_hubIijN4cuda3std3__44plusIiEEE10Policy1000EPiSC_iS9_iiNS7_10__identityEEEvT0_T1_T2_T3_T4_T6_ --------------------------
	.section	.text._ZN3cub18CUB_300001_SM_10006detail6reduce28DeviceReduceSingleTileKernelINS2_10policy_hubIijN4cuda3std3__44plusIiEEE10Policy1000EPiSC_iS9_iiNS7_10__identityEEEvT0_T1_T2_T3_T4_T6_,"ax",@progbits
	.align	128
        .global         _ZN3cub18CUB_300001_SM_10006detail6reduce28DeviceReduceSingleTileKernelINS2_10policy_hubIijN4cuda3std3__44plusIiEEE10Policy1000EPiSC_iS9_iiNS7_10__identityEEEvT0_T1_T2_T3_T4_T6_
        .type           _ZN3cub18CUB_300001_SM_10006detail6reduce28DeviceReduceSingleTileKernelINS2_10policy_hubIijN4cuda3std3__44plusIiEEE10Policy1000EPiSC_iS9_iiNS7_10__identityEEEvT0_T1_T2_T3_T4_T6_,@function
        .size           _ZN3cub18CUB_300001_SM_10006detail6reduce28DeviceReduceSingleTileKernelINS2_10policy_hubIijN4cuda3std3__44plusIiEEE10Policy1000EPiSC_iS9_iiNS7_10__identityEEEvT0_T1_T2_T3_T4_T6_,(.L_x_218 - _ZN3cub18CUB_300001_SM_10006detail6reduce28DeviceReduceSingleTileKernelINS2_10policy_hubIijN4cuda3std3__44plusIiEEE10Policy1000EPiSC_iS9_iiNS7_10__identityEEEvT0_T1_T2_T3_T4_T6_)
        .other          _ZN3cub18CUB_300001_SM_10006detail6reduce28DeviceReduceSingleTileKernelINS2_10policy_hubIijN4cuda3std3__44plusIiEEE10Policy1000EPiSC_iS9_iiNS7_10__identityEEEvT0_T1_T2_T3_T4_T6_,@"STO_CUDA_ENTRY STV_DEFAULT"
_ZN3cub18CUB_300001_SM_10006detail6reduce28DeviceReduceSingleTileKernelINS2_10policy_hubIijN4cuda3std3__44plusIiEEE10Policy1000EPiSC_iS9_iiNS7_10__identityEEEvT0_T1_T2_T3_T4_T6_:
.text._ZN3cub18CUB_300001_SM_10006detail6reduce28DeviceReduceSingleTileKernelINS2_10policy_hubIijN4cuda3std3__44plusIiEEE10Policy1000EPiSC_iS9_iiNS7_10__identityEEEvT0_T1_T2_T3_T4_T6_:
        /* <DEDUP_REMOVED lines=13> */
.L_x_107:
        /* <DEDUP_REMOVED lines=16> */
.L_x_112:
[----:B------:R-:W-:Y:S05]  /*01d0*/  BSYNC.RECONVERGENT B1 ;  /* 0x0000000000017941 */ /* 0x000fea0003800200 */
.L_x_111:
        /* <DEDUP_REMOVED lines=16> */
.L_x_117:
        /* <DEDUP_REMOVED lines=9> */
.L_x_116:
[----:B------:R-:W-:Y:S05]  /*0370*/  BSYNC.RECONVERGENT B2 ;  /* 0x0000000000027941 */ /* 0x000fea0003800200 */
.L_x_115:
        /* <DEDUP_REMOVED lines=8> */
.L_x_120:
        /* <DEDUP_REMOVED lines=35> */
.L_x_119:
[----:B------:R-:W-:Y:S05]  /*0630*/  BSYNC.RECONVERGENT B2 ;  /* 0x0000000000027941 */ /* 0x000fea0003800200 */
.L_x_118:
        /* <DEDUP_REMOVED lines=22> */
.L_x_122:
[----:B------:R-:W-:Y:S05]  /*07a0*/  BSYNC.RECONVERGENT B2 ;  /* 0x0000000000027941 */ /* 0x000fea0003800200 */
.L_x_121:
        /* <DEDUP_REMOVED lines=10> */
.L_x_114:
[----:B------:R-:W-:Y:S05]  /*0850*/  BSYNC.RECONVERGENT B1 ;  /* 0x0000000000017941 */ /* 0x000fea0003800200 */
.L_x_113:
        /* <DEDUP_REMOVED lines=45> */
.L_x_123:
        /* <DEDUP_REMOVED lines=67> */
.L_x_110:
        /* <DEDUP_REMOVED lines=22> */
.L_x_127:
        /* <DEDUP_REMOVED lines=20> */
.L_x_125:
        /* <DEDUP_REMOVED lines=20> */
.L_x_131:
        /* <DEDUP_REMOVED lines=8> */
.L_x_130:
[----:B------:R-:W-:Y:S05]  /*13c0*/  BSYNC.RECONVERGENT B2 ;  /* 0x0000000000027941 */ /* 0x000fea0003800200 */
.L_x_129:
        /* <DEDUP_REMOVED lines=16> */
.L_x_134:
        /* <DEDUP_REMOVED lines=39> */
.L_x_133:
[----:B------:R-:W-:Y:S05]  /*1740*/  BSYNC.RECONVERGENT B2 ;  /* 0x0000000000027941 */ /* 0x000fea0003800200 */
.L_x_132:
        /* <DEDUP_REMOVED lines=27> */
.L_x_136:
[----:B------:R-:W-:Y:S05]  /*1900*/  BSYNC.RECONVERGENT B2 ;  /* 0x0000000000027941 */ /* 0x000fea0003800200 */
.L_x_135:
        /* <DEDUP_REMOVED lines=10> */
.L_x_128:
[----:B------:R-:W-:Y:S05]  /*19b0*/  BSYNC.RECONVERGENT B1 ;  /* 0x0000000000017941 */ /* 0x000fea0003800200 */
.L_x_126:
        /* <DEDUP_REMOVED lines=43> */
.L_x_109:
        /* <DEDUP_REMOVED lines=12> */
.L_x_139:
[----:B------:R-:W-:Y:S05]  /*1d30*/  BSYNC.RECONVERGENT B1 ;  /* 0x0000000000017941 */ /* 0x000fea0003800200 */
.L_x_138:
        /* <DEDUP_REMOVED lines=16> */
.L_x_144:
        /* <DEDUP_REMOVED lines=9> */
.L_x_143:
[----:B------:R-:W-:Y:S05]  /*1ed0*/  BSYNC.RECONVERGENT B2 ;  /* 0x0000000000027941 */ /* 0x000fea0003800200 */
.L_x_142:
        /* <DEDUP_REMOVED lines=8> */
.L_x_147:
        /* <DEDUP_REMOVED lines=35> */
.L_x_146:
[----:B------:R-:W-:Y:S05]  /*2190*/  BSYNC.RECONVERGENT B2 ;  /* 0x0000000000027941 */ /* 0x000fea0003800200 */
.L_x_145:
        /* <DEDUP_REMOVED lines=22> */
.L_x_149:
[----:B------:R-:W-:Y:S05]  /*2300*/  BSYNC.RECONVERGENT B2 ;  /* 0x0000000000027941 */ /* 0x000fea0003800200 */
.L_x_148:
        /* <DEDUP_REMOVED lines=10> */
.L_x_141:
[----:B------:R-:W-:Y:S05]  /*23b0*/  BSYNC.RECONVERGENT B1 ;  /* 0x0000000000017941 */ /* 0x000fea0003800200 */
.L_x_140:
        /* <DEDUP_REMOVED lines=45> */
.L_x_150:
        /* <DEDUP_REMOVED lines=67> */
.L_x_137:
        /* <DEDUP_REMOVED lines=33> */
.L_x_153:
        /* <DEDUP_REMOVED lines=32> */
.L_x_151:
        /* <DEDUP_REMOVED lines=20> */
.L_x_157:
        /* <DEDUP_REMOVED lines=8> */
.L_x_156:
[----:B------:R-:W-:Y:S05]  /*3090*/  BSYNC.RECONVERGENT B2 ;  /* 0x0000000000027941 */ /* 0x000fea0003800200 */
.L_x_155:
        /* <DEDUP_REMOVED lines=16> */
.L_x_160:
        /* <DEDUP_REMOVED lines=39> */
.L_x_159:
[----:B------:R-:W-:Y:S05]  /*3410*/  BSYNC.RECONVERGENT B2 ;  /* 0x0000000000027941 */ /* 0x000fea0003800200 */
.L_x_158:
        /* <DEDUP_REMOVED lines=27> */
.L_x_162:
[----:B------:R-:W-:Y:S05]  /*35d0*/  BSYNC.RECONVERGENT B2 ;  /* 0x0000000000027941 */ /* 0x000fea0003800200 */
.L_x_161:
        /* <DEDUP_REMOVED lines=10> */
.L_x_154:
[----:B------:R-:W-:Y:S05]  /*3680*/  BSYNC.RECONVERGENT B1 ;  /* 0x0000000000017941 */ /* 0x000fea0003800200 */
.L_x_152:
        /* <DEDUP_REMOVED lines=42> */
.L_x_124:
[----:B------:R-:W-:Y:S05]  /*3930*/  BSYNC.RECONVERGENT B0 ;  /* 0x0000000000007941 */ /* 0x000fea0003800200 */
.L_x_108:
[----:B------:R-:W-:Y:S05]  /*3940*/  @P0 EXIT ;  /* 0x000000000000094d */ /* 0x000fea0003800000 */
[----:B-1----:R-:W1:Y:S01]  /*3950*/  LDC.64 R4, c[0x0][0x388] ;  /* 0x0000e200ff047b82 */ /* 0x002e620000000a00 */
[----:B------:R-:W0:Y:S02]  /*3960*/  LDCU UR4, c[0x0][0x398] ;  /* 0x00007300ff0477ac */ /* 0x000e240008000800 */
[----:B0-234-:R-:W-:-:S05]  /*3970*/  VIADD R3, R3, UR4 ;  /* 0x0000000403037c36 */ /* 0x01dfca0008000000 */
[----:B-1----:R-:W-:Y:S01]  /*3980*/  STG.E desc[UR6][R4.64], R3 ;  /* 0x0000000304007986 */ /* 0x002fe2000c101906 */
[----:B------:R-:W-:Y:S05]  /*3990*/  EXIT ;  /* 0x000000000000794d */ /* 0x000fea0003800000 */
.L_x_163:
        /* <DEDUP_REMOVED lines=14> */
.L_x_218:


//--------------------- .text._ZN3cub18CUB_300001_SM_10006detail6reduce18DeviceReduceKernelINS2_10policy_hubIijN4cuda3std3__44plusIiEEE10Policy1000EN6thrust24THRUST_300001_SM_1000_NS20permutation_iteratorINSD_10device_ptrIKiEENSD_18transform_iteratorI18SubarrayIndexMap3DNSD_17counting_iteratorIiNSD_11use_defaultESL_SL_EESL_SL_EEEEjS9_iNS7_10__identityEEEvT0_PT3_T1_NS0_13GridEvenShareIST_EET2_T4_ --------------------------
	.section	.text._ZN3cub18CUB_300001_SM_10006detail6reduce18DeviceReduceKernelINS2_10policy_hubIijN4cuda3std3__44plusIiEEE10Policy1000EN6thrust24THRUST_300001_SM_1000_NS20permutation_iteratorINSD_10device_ptrIKiEENSD_18transform_iteratorI18SubarrayIndexMap3DNSD_17counting_iteratorIiNSD_11use_defaultESL_SL_EESL_SL_EEEEjS9_iNS7_10__identityEEEvT0_PT3_T1_NS0_13GridEvenShareIST_EET2_T4_,"ax",@progbits
	.align	128
        .global         _ZN3cub18CUB_300001_SM_10006detail6reduce18DeviceReduceKernelINS2_10policy_hubIijN4cuda3std3__44plusIiEEE10Policy1000EN6thrust24THRUST_300001_SM_1000_NS20permutation_iteratorINSD_10device_ptrIKiEENSD_18transform_iteratorI18SubarrayIndexMap3DNSD_17counting_iteratorIiNSD_11use_defaultESL_SL_EESL_SL_EEEEjS9_iNS7_10__identityEEEvT0_PT3_T1_NS0_13GridEvenShareIST_EET2_T4_
        .type           _ZN3cub18CUB_300001_SM_10006detail6reduce18DeviceReduceKernelINS2_10policy_hubIijN4cuda3std3__44plusIiEEE10Policy1000EN6thrust24THRUST_300001_SM_1000_NS20permutation_iteratorINSD_10device_ptrIKiEENSD_18transform_iteratorI18SubarrayIndexMap3DNSD_17counting_iteratorIiNSD_11use_defaultESL_SL_EESL_SL_EEEEjS9_iNS7_10__identityEEEvT0_PT3_T1_NS0_13GridEvenShareIST_EET2_T4_,@function
        .size           _ZN3cub18CUB_300001_SM_10006detail6reduce18DeviceReduceKernelINS2_10policy_hubIijN4cuda3std3__44plusIiEEE10Policy1000EN6thrust24THRUST_300001_SM_1000_NS20permutation_iteratorINSD_10device_ptrIKiEENSD_18transform_iteratorI18SubarrayIndexMap3DNSD_17counting_iteratorIiNSD_11use_defaultESL_SL_EESL_SL_EEEEjS9_iNS7_10__identityEEEvT0_PT3_T1_NS0_13GridEvenShareIST_EET2_T4_,(.L_x_219 - _ZN3cub18CUB_300001_SM_10006detail6reduce18DeviceReduceKernelINS2_10policy_hubIijN4cuda3std3__44plusIiEEE10Policy1000EN6thrust24THRUST_300001_SM_1000_NS20permutation_iteratorINSD_10device_ptrIKiEENSD_18transform_iteratorI18SubarrayIndexMap3DNSD_17counting_iteratorIiNSD_11use_defaultESL_SL_EESL_SL_EEEEjS9_iNS7_10__identityEEEvT0_PT3_T1_NS0_13GridEvenShareIST_EET2_T4_)
        .other          _ZN3cub18CUB_300001_SM_10006detail6reduce18DeviceReduceKernelINS2_10policy_hubIijN4cuda3std3__44plusIiEEE10Policy1000EN6thrust24THRUST_300001_SM_1000_NS20permutation_iteratorINSD_10device_ptrIKiEENSD_18transform_iteratorI18SubarrayIndexMap3DNSD_17counting_iteratorIiNSD_11use_defaultESL_SL_EESL_SL_EEEEjS9_iNS7_10__identityEEEvT0_PT3_T1_NS0_13GridEvenShareIST_EET2_T4_,@"STO_CUDA_ENTRY STV_DEFAULT"
_ZN3cub18CUB_300001_SM_10006detail6reduce18DeviceReduceKernelINS2_10policy_hubIijN4cuda3std3__44plusIiEEE10Policy1000EN6thrust24THRUST_300001_SM_1000_NS20permutation_iteratorINSD_10device_ptrIKiEENSD_18transform_iteratorI18SubarrayIndexMap3DNSD_17counting_iteratorIiNSD_11use_defaultESL_SL_EESL_SL_EEEEjS9_iNS7_10__identityEEEvT0_PT3_T1_NS0_13GridEvenShareIST_EET2_T4_:
.text._ZN3cub18CUB_300001_SM_10006detail6reduce18DeviceReduceKernelINS2_10policy_hubIijN4cuda3std3__44plusIiEEE10Policy1000EN6thrust24THRUST_300001_SM_1000_NS20permutation_iteratorINSD_10device_ptrIKiEENSD_18transform_iteratorI18SubarrayIndexMap3DNSD_17counting_iteratorIiNSD_11use_defaultESL_SL_EESL_SL_EEEEjS9_iNS7_10__identityEEEvT0_PT3_T1_NS0_13GridEvenShareIST_EET2_T4_:
[----:B------:R-:W-:Y:S01]  /*0000*/  LDC R1, c[0x0][0x37c] ;  /* 0x0000df00ff017b82 */ /* 0x000fe20000000800 */
[----:B------:R-:W0:Y:S07]  /*0010*/  S2R R2, SR_CTAID.X ;  /* 0x0000000000027919 */ /* 0x000e2e0000002500 */
[----:B------:R-:W0:Y:S01]  /*0020*/  LDC R3, c[0x0][0x3c8] ;  /* 0x0000f200ff037b82 */ /* 0x000e220000000800 */
[----:B------:R-:W1:Y:S01]  /*0030*/  LDCU.64 UR6, c[0x0][0x358] ;  /* 0x00006b00ff0677ac */ /* 0x000e620008000a00 */
[----:B------:R-:W-:Y:S01]  /*0040*/  BSSY.RECONVERGENT B0, `(.L_x_164) ;  /* 0x0000980000007945 */ /* 0x000fe20003800200 */
[----:B0-----:R-:W-:-:S05]  /*0050*/  IMAD R21, R2, -0x1000, R3 ;  /* 0xfffff00002157824 */ /* 0x001fca00078e0203 */
[----:B------:R-:W-:-:S13]  /*0060*/  ISETP.GT.U32.AND P0, PT, R21, 0xfff, PT ;  /* 0x00000fff1500780c */ /* 0x000fda0003f04070 */
[----:B-1----:R-:W-:Y:S05]  /*0070*/  @P0 BRA `(.L_x_165) ;  /* 0x0000002400500947 */ /* 0x002fea0003800000 */
[----:B------:R-:W0:Y:S01]  /*0080*/  S2R R0, SR_TID.X ;  /* 0x0000000000007919 */ /* 0x000e220000002100 */
[----:B------:R-:W1:Y:S01]  /*0090*/  LDCU UR9, c[0x0][0x384] ;  /* 0x00007080ff0977ac */ /* 0x000e620008000800 */
[----:B------:R-:W-:Y:S01]  /*00a0*/  BSSY.RECONVERGENT B1, `(.L_x_166) ;  /* 0x000004c000017945 */ /* 0x000fe20003800200 */
[----:B------:R-:W-:Y:S01]  /*00b0*/  IMAD.MOV.U32 R8, RZ, RZ, RZ ;  /* 0x000000ffff087224 */ /* 0x000fe200078e00ff */
[----:B------:R-:W2:Y:S01]  /*00c0*/  LDCU.64 UR10, c[0x0][0x388] ;  /* 0x00007100ff0a77ac */ /* 0x000ea20008000a00 */
[----:B0-----:R-:W-:Y:S01]  /*00d0*/  ISETP.GE.U32.AND P0, PT, R0, R21, PT ;  /* 0x000000150000720c */ /* 0x001fe20003f06070 */
[----:B------:R-:W-:-:S12]  /*00e0*/  IMAD.MOV.U32 R4, RZ, RZ, R0 ;  /* 0x000000ffff047224 */ /* 0x000fd800078e0000 */
[----:B-12---:R-:W-:Y:S05]  /*00f0*/  @P0 BRA `(.L_x_167) ;  /* 0x0000000400180947 */ /* 0x006fea0003800000 */
[----:B------:R-:W0:Y:S01]  /*0100*/  LDC R12, c[0x0][0x39c] ;  /* 0x0000e700ff0c7b82 */ /* 0x000e220000000800 */
[----:B------:R-:W1:Y:S01]  /*0110*/  LDCU UR4, c[0x0][0x380] ;  /* 0x00007000ff0477ac */ /* 0x000e620008000800 */
[----:B------:R-:W-:Y:S01]  /*0120*/  IMAD R5, R2, 0x1000, R0 ;  /* 0x0000100002057824 */ /* 0x000fe200078e0200 */
[----:B------:R-:W2:Y:S05]  /*0130*/  LDCU UR8, c[0x0][0x384] ;  /* 0x00007080ff0877ac */ /* 0x000eaa0008000800 */
[----:B------:R-:W3:Y:S01]  /*0140*/  LDC R4, c[0x0][0x398] ;  /* 0x0000e600ff047b82 */ /* 0x000ee20000000800 */
[----:B-1----:R-:W-:Y:S01]  /*0150*/  IADD3 R5, PT, PT, R5, UR4, RZ ;  /* 0x0000000405057c10 */ /* 0x002fe2000fffe0ff */
[----:B------:R-:W1:Y:S03]  /*0160*/  LDCU.64 UR4, c[0x0][0x388] ;  /* 0x00007100ff0477ac */ /* 0x000e660008000a00 */
[----:B------:R-:W-:-:S02]  /*0170*/  IABS R11, R5 ;  /* 0x00000005000b7213 */ /* 0x000fc40000000000 */
[----:B0-----:R-:W-:-:S04]  /*0180*/  IABS R10, R12 ;  /* 0x0000000c000a7213 */ /* 0x001fc80000000000 */
[----:B------:R-:W0:Y:S01]  /*0190*/  I2F.RP R8, R10 ;  /* 0x0000000a00087306 */ /* 0x000e220000209400 */
[----:B---3--:R-:W-:-:S07]  /*01a0*/  IABS R14, R4 ;  /* 0x00000004000e7213 */ /* 0x008fce0000000000 */
[----:B0-----:R-:W0:Y:S02]  /*01b0*/  MUFU.RCP R8, R8 ;  /* 0x0000000800087308 */ /* 0x001e240000001000 */
[----:B0-----:R-:W-:-:S06]  /*01c0*/  IADD3 R6, PT, PT, R8, 0xffffffe, RZ ;  /* 0x0ffffffe08067810 */ /* 0x001fcc0007ffe0ff */
[----:B------:R-:W0:Y:S08]  /*01d0*/  I2F.RP R8, R14 ;  /* 0x0000000e00087306 */ /* 0x000e300000209400 */
[----:B------:R3:W4:Y:S08]  /*01e0*/  F2I.FTZ.U32.TRUNC.NTZ R7, R6 ;  /* 0x0000000600077305 */ /* 0x000730000021f000 */
[----:B0-----:R-:W0:Y:S01]  /*01f0*/  MUFU.RCP R8, R8 ;  /* 0x0000000800087308 */ /* 0x001e220000001000 */
[----:B---3--:R-:W-:-:S02]  /*0200*/  IMAD.MOV.U32 R6, RZ, RZ, RZ ;  /* 0x000000ffff067224 */ /* 0x008fc400078e00ff */
[----:B----4-:R-:W-:-:S04]  /*0210*/  IMAD.MOV R9, RZ, RZ, -R7 ;  /* 0x000000ffff097224 */ /* 0x010fc800078e0a07 */
[----:B------:R-:W-:-:S04]  /*0220*/  IMAD R9, R9, R10, RZ ;  /* 0x0000000a09097224 */ /* 0x000fc800078e02ff */
[----:B------:R-:W-:-:S04]  /*0230*/  IMAD.HI.U32 R7, R7, R9, R6 ;  /* 0x0000000907077227 */ /* 0x000fc800078e0006 */
[----:B------:R-:W-:-:S04]  /*0240*/  IMAD.MOV.U32 R9, RZ, RZ, R11 ;  /* 0x000000ffff097224 */ /* 0x000fc800078e000b */
[----:B------:R-:W-:-:S05]  /*0250*/  IMAD.HI.U32 R6, R7, R9, RZ ;  /* 0x0000000907067227 */ /* 0x000fca00078e00ff */
[----:B------:R-:W-:-:S05]  /*0260*/  IADD3 R7, PT, PT, -R6, RZ, RZ ;  /* 0x000000ff06077210 */ /* 0x000fca0007ffe1ff */
[----:B------:R-:W-:-:S05]  /*0270*/  IMAD R7, R10, R7, R9 ;  /* 0x000000070a077224 */ /* 0x000fca00078e0209 */
[----:B------:R-:W-:-:S13]  /*0280*/  ISETP.GT.U32.AND P1, PT, R10, R7, PT ;  /* 0x000000070a00720c */ /* 0x000fda0003f24070 */
[----:B------:R-:W-:Y:S01]  /*0290*/  @!P1 IMAD.IADD R7, R7, 0x1, -R10 ;  /* 0x0000000107079824 */ /* 0x000fe200078e0a0a */
[----:B------:R-:W-:Y:S02]  /*02a0*/  @!P1 IADD3 R6, PT, PT, R6, 0x1, RZ ;  /* 0x0000000106069810 */ /* 0x000fe40007ffe0ff */
[----:B------:R-:W-:Y:S02]  /*02b0*/  ISETP.NE.AND P1, PT, R12, RZ, PT ;  /* 0x000000ff0c00720c */ /* 0x000fe40003f25270 */
[----:B------:R-:W-:Y:S02]  /*02c0*/  ISETP.GE.U32.AND P0, PT, R7, R10, PT ;  /* 0x0000000a0700720c */ /* 0x000fe40003f06070 */
[----:B------:R-:W-:-:S04]  /*02d0*/  LOP3.LUT R7, R5, R12, RZ, 0x3c, !PT ;  /* 0x0000000c05077212 */ /* 0x000fc800078e3cff */
[----:B------:R-:W-:Y:S01]  /*02e0*/  ISETP.GE.AND P2, PT, R7, RZ, PT ;  /* 0x000000ff0700720c */ /* 0x000fe20003f46270 */
[----:B0-----:R-:W-:-:S06]  /*02f0*/  VIADD R7, R8, 0xffffffe ;  /* 0x0ffffffe08077836 */ /* 0x001fcc0000000000 */
[----:B------:R-:W-:Y:S01]  /*0300*/  @P0 VIADD R6, R6, 0x1 ;  /* 0x0000000106060836 */ /* 0x000fe20000000000 */
[----:B------:R-:W0:Y:S03]  /*0310*/  F2I.FTZ.U32.TRUNC.NTZ R7, R7 ;  /* 0x0000000700077305 */ /* 0x000e26000021f000 */
[----:B------:R-:W-:-:S05]  /*0320*/  IMAD.MOV.U32 R10, RZ, RZ, R6 ;  /* 0x000000ffff0a7224 */ /* 0x000fca00078e0006 */
[----:B------:R-:W-:Y:S02]  /*0330*/  @!P2 IADD3 R10, PT, PT, -R10, RZ, RZ ;  /* 0x000000ff0a0aa210 */ /* 0x000fe40007ffe1ff */
[----:B------:R-:W-:-:S05]  /*0340*/  @!P1 LOP3.LUT R10, RZ, R12, RZ, 0x33, !PT ;  /* 0x0000000cff0a9212 */ /* 0x000fca00078e33ff */
[----:B------:R-:W-:Y:S02]  /*0350*/  IMAD.MOV R6, RZ, RZ, -R10 ;  /* 0x000000ffff067224 */ /* 0x000fe400078e0a0a */
[----:B0-----:R-:W-:Y:S02]  /*0360*/  IMAD.MOV R9, RZ, RZ, -R7 ;  /* 0x000000ffff097224 */ /* 0x001fe400078e0a07 */
[----:B------:R-:W-:Y:S02]  /*0370*/  IMAD R11, R12, R6, R5 ;  /* 0x000000060c0b7224 */ /* 0x000fe400078e0205 */
[----:B------:R-:W-:Y:S02]  /*0380*/  HFMA2 R6, -RZ, RZ, 0, 0 ;  /* 0x00000000ff067431 */ /* 0x000fe400000001ff */
[----:B------:R-:W-:Y:S01]  /*0390*/  IMAD R5, R9, R14, RZ ;  /* 0x0000000e09057224 */ /* 0x000fe200078e02ff */
[----:B------:R-:W0:Y:S01]  /*03a0*/  LDC.64 R12, c[0x0][0x390] ;  /* 0x0000e400ff0c7b82 */ /* 0x000e220000000a00 */
[----:B-1----:R-:W-:Y:S01]  /*03b0*/  VIADD R10, R10, UR5 ;  /* 0x000000050a0a7c36 */ /* 0x002fe20008000000 */
[----:B------:R-:W-:Y:S01]  /*03c0*/  IABS R8, R11 ;  /* 0x0000000b00087213 */ /* 0x000fe20000000000 */
[----:B------:R-:W-:-:S04]  /*03d0*/  IMAD.HI.U32 R6, R7, R5, R6 ;  /* 0x0000000507067227 */ /* 0x000fc800078e0006 */
[----:B------:R-:W-:Y:S02]  /*03e0*/  IMAD.MOV.U32 R5, RZ, RZ, R8 ;  /* 0x000000ffff057224 */ /* 0x000fe400078e0008 */
[----:B------:R-:W1:Y:S02]  /*03f0*/  LDC.64 R8, c[0x0][0x3a0] ;  /* 0x0000e800ff087b82 */ /* 0x000e640000000a00 */
        /* <DEDUP_REMOVED lines=9> */
[----:B------:R-:W-:-:S07]  /*0490*/  ISETP.GE.AND P2, PT, R5, RZ, PT ;  /* 0x000000ff0500720c */ /* 0x000fce0003f46270 */
[----:B------:R-:W-:-:S06]  /*04a0*/  @P0 VIADD R6, R6, 0x1 ;  /* 0x0000000106060836 */ /* 0x000fcc0000000000 */
        /* <DEDUP_REMOVED lines=8> */
[----:B-1----:R-:W-:-:S06]  /*0530*/  IMAD.WIDE R8, R5, 0x4, R8 ;  /* 0x0000000405087825 */ /* 0x002fcc00078e0208 */
[----:B------:R0:W5:Y:S01]  /*0540*/  LDG.E R8, desc[UR6][R8.64] ;  /* 0x0000000608087981 */ /* 0x000162000c1e1900 */
[----:B------:R-:W-:-:S07]  /*0550*/  VIADD R4, R0, 0x100 ;  /* 0x0000010000047836 */ /* 0x000fce0000000000 */
.L_x_167:
[----:B------:R-:W-:Y:S05]  /*0560*/  BSYNC.RECONVERGENT B1 ;  /* 0x0000000000017941 */ /* 0x000fea0003800200 */
.L_x_166:
[----:B------:R-:W-:Y:S01]  /*0570*/  ISETP.GE.U32.AND P0, PT, R4, R21, PT ;  /* 0x000000150400720c */ /* 0x000fe20003f06070 */
[----:B------:R-:W-:-:S12]  /*0580*/  BSSY.RECONVERGENT B1, `(.L_x_168) ;  /* 0x0000193000017945 */ /* 0x000fd80003800200 */
[----:B------:R-:W-:Y:S05]  /*0590*/  @P0 BRA `(.L_x_169) ;  /* 0x0000001800440947 */ /* 0x000fea0003800000 */
[----:B------:R-:W-:Y:S01]  /*05a0*/  LOP3.LUT R6, RZ, R4, RZ, 0x33, !PT ;  /* 0x00000004ff067212 */ /* 0x000fe200078e33ff */
[----:B------:R-:W1:Y:S01]  /*05b0*/  LDC R5, c[0x0][0x380] ;  /* 0x0000e000ff057b82 */ /* 0x000e620000000800 */
[----:B------:R-:W-:Y:S02]  /*05c0*/  BSSY.RECONVERGENT B2, `(.L_x_170) ;  /* 0x00000d7000027945 */ /* 0x000fe40003800200 */
[----:B------:R-:W-:-:S05]  /*05d0*/  IADD3 R13, PT, PT, R6, R3, RZ ;  /* 0x00000003060d7210 */ /* 0x000fca0007ffe0ff */
[----:B------:R-:W-:-:S05]  /*05e0*/  IMAD R11, R2, -0x1000, R13 ;  /* 0xfffff000020b7824 */ /* 0x000fca00078e020d */
[C---:B------:R-:W-:Y:S02]  /*05f0*/  ISETP.GE.U32.AND P0, PT, R11.reuse, 0x300, PT ;  /* 0x000003000b00780c */ /* 0x040fe40003f06070 */
[----:B------:R-:W-:Y:S01]  /*0600*/  LEA.HI R11, R11, 0x1, RZ, 0x18 ;  /* 0x000000010b0b7811 */ /* 0x000fe200078fc0ff */
[----:B-1----:R-:W-:-:S10]  /*0610*/  IMAD R3, R2, 0x1000, R5 ;  /* 0x0000100002037824 */ /* 0x002fd400078e0205 */
[----:B------:R-:W-:Y:S05]  /*0620*/  @!P0 BRA `(.L_x_171) ;  /* 0x0000000c00408947 */ /* 0x000fea0003800000 */
[----:B------:R-:W1:Y:S01]  /*0630*/  LDC R6, c[0x0][0x39c] ;  /* 0x0000e700ff067b82 */ /* 0x000e620000000800 */
[----:B------:R-:W-:Y:S01]  /*0640*/  LOP3.LUT R12, R11, 0x1fffffc, RZ, 0xc0, !PT ;  /* 0x01fffffc0b0c7812 */ /* 0x000fe200078ec0ff */
[C---:B------:R-:W-:Y:S01]  /*0650*/  IMAD.IADD R5, R4.reuse, 0x1, R5 ;  /* 0x0000000104057824 */ /* 0x040fe200078e0205 */
[----:B------:R-:W-:Y:S01]  /*0660*/  BSSY.RECONVERGENT B3, `(.L_x_172) ;  /* 0x00000cb000037945 */ /* 0x000fe20003800200 */
[----:B------:R-:W-:Y:S02]  /*0670*/  IADD3 R15, PT, PT, R4, 0x200, RZ ;  /* 0x00000200040f7810 */ /* 0x000fe40007ffe0ff */
[----:B------:R-:W-:Y:S01]  /*0680*/  IMAD.MOV R12, RZ, RZ, -R12 ;  /* 0x000000ffff0c7224 */ /* 0x000fe200078e0a0c */
[----:B-1----:R-:W-:-:S04]  /*0690*/  IABS R10, R6 ;  /* 0x00000006000a7213 */ /* 0x002fc80000000000 */
[----:B------:R-:W1:Y:S08]  /*06a0*/  I2F.RP R14, R10 ;  /* 0x0000000a000e7306 */ /* 0x000e700000209400 */
[----:B-1----:R-:W1:Y:S02]  /*06b0*/  MUFU.RCP R14, R14 ;  /* 0x0000000e000e7308 */ /* 0x002e640000001000 */
[----:B-1----:R-:W-:-:S02]  /*06c0*/  VIADD R6, R14, 0xffffffe ;  /* 0x0ffffffe0e067836 */ /* 0x002fc40000000000 */
[----:B------:R-:W-:-:S04]  /*06d0*/  IMAD R14, R2, 0x1000, R5 ;  /* 0x00001000020e7824 */ /* 0x000fc800078e0205 */
[----:B------:R1:W0:Y:S02]  /*06e0*/  F2I.FTZ.U32.TRUNC.NTZ R7, R6 ;  /* 0x0000000600077305 */ /* 0x000224000021f000 */
[----:B-1----:R-:W-:Y:S01]  /*06f0*/  IMAD.MOV.U32 R6, RZ, RZ, RZ ;  /* 0x000000ffff067224 */ /* 0x002fe200078e00ff */
[----:B0-----:R-:W-:-:S05]  /*0700*/  IADD3 R9, PT, PT, RZ, -R7, RZ ;  /* 0x80000007ff097210 */ /* 0x001fca0007ffe0ff */
[----:B------:R-:W-:-:S04]  /*0710*/  IMAD R9, R9, R10, RZ ;  /* 0x0000000a09097224 */ /* 0x000fc800078e02ff */
[----:B------:R-:W-:-:S07]  /*0720*/  IMAD.HI.U32 R9, R7, R9, R6 ;  /* 0x0000000907097227 */ /* 0x000fce00078e0006 */
.L_x_173:
[----:B------:R-:W0:Y:S01]  /*0730*/  LDC R25, c[0x0][0x39c] ;  /* 0x0000e700ff197b82 */ /* 0x000e220000000800 */
[----:B------:R-:W-:Y:S01]  /*0740*/  IABS R5, R14 ;  /* 0x0000000e00057213 */ /* 0x000fe20000000000 */
[C---:B------:R-:W-:Y:S01]  /*0750*/  VIADD R24, R14.reuse, 0x200 ;  /* 0x000002000e187836 */ /* 0x040fe20000000000 */
[C---:B------:R-:W-:Y:S02]  /*0760*/  IADD3 R22, PT, PT, R14.reuse, 0x100, RZ ;  /* 0x000001000e167810 */ /* 0x040fe40007ffe0ff */
[----:B------:R-:W-:Y:S01]  /*0770*/  IADD3 R20, PT, PT, R14, 0x300, RZ ;  /* 0x000003000e147810 */ /* 0x000fe20007ffe0ff */
[----:B------:R-:W-:Y:S01]  /*0780*/  IMAD.HI.U32 R7, R9, R5, RZ ;  /* 0x0000000509077227 */ /* 0x000fe200078e00ff */
[----:B------:R-:W-:Y:S01]  /*0790*/  IABS R23, R22 ;  /* 0x0000001600177213 */ /* 0x000fe20000000000 */
[----:B------:R-:W1:Y:S01]  /*07a0*/  LDC R16, c[0x0][0x398] ;  /* 0x0000e600ff107b82 */ /* 0x000e620000000800 */
[----:B------:R-:W-:Y:S01]  /*07b0*/  IABS R29, R20 ;  /* 0x00000014001d7213 */ /* 0x000fe20000000000 */
[----:B------:R-:W-:Y:S01]  /*07c0*/  IMAD.MOV R6, RZ, RZ, -R7 ;  /* 0x000000ffff067224 */ /* 0x000fe200078e0a07 */
[----:B------:R-:W-:-:S02]  /*07d0*/  IABS R27, R24 ;  /* 0x00000018001b7213 */ /* 0x000fc40000000000 */
[----:B0-----:R-:W-:Y:S02]  /*07e0*/  IABS R4, R25 ;  /* 0x0000001900047213 */ /* 0x001fe40000000000 */
[----:B------:R-:W-:Y:S02]  /*07f0*/  ISETP.NE.AND P4, PT, R25, RZ, PT ;  /* 0x000000ff1900720c */ /* 0x000fe40003f85270 */
[----:B------:R-:W0:Y:S01]  /*0800*/  I2F.RP R17, R4 ;  /* 0x0000000400117306 */ /* 0x000e220000209400 */
[----:B------:R-:W-:Y:S01]  /*0810*/  IMAD R5, R4, R6, R5 ;  /* 0x0000000604057224 */ /* 0x000fe200078e0205 */
[----:B-1----:R-:W-:-:S04]  /*0820*/  IABS R6, R16 ;  /* 0x0000001000067213 */ /* 0x002fc80000000000 */
[----:B------:R-:W-:Y:S02]  /*0830*/  ISETP.GT.U32.AND P0, PT, R10, R5, PT ;  /* 0x000000050a00720c */ /* 0x000fe40003f04070 */
[----:B------:R-:W1:Y:S08]  /*0840*/  I2F.RP R30, R6 ;  /* 0x00000006001e7306 */ /* 0x000e700000209400 */
[----:B0-----:R-:W0:Y:S03]  /*0850*/  MUFU.RCP R17, R17 ;  /* 0x0000001100117308 */ /* 0x001e260000001000 */
[----:B------:R-:W-:Y:S01]  /*0860*/  @!P0 IMAD.IADD R5, R5, 0x1, -R4 ;  /* 0x0000000105058824 */ /* 0x000fe200078e0a04 */
[----:B------:R-:W-:-:S04]  /*0870*/  @!P0 IADD3 R7, PT, PT, R7, 0x1, RZ ;  /* 0x0000000107078810 */ /* 0x000fc80007ffe0ff */
[----:B------:R-:W-:Y:S01]  /*0880*/  ISETP.GE.U32.AND P2, PT, R5, R10, PT ;  /* 0x0000000a0500720c */ /* 0x000fe20003f46070 */
[----:B-1----:R-:W1:Y:S01]  /*0890*/  MUFU.RCP R30, R30 ;  /* 0x0000001e001e7308 */ /* 0x002e620000001000 */
[----:B------:R-:W-:Y:S02]  /*08a0*/  MOV R10, R4 ;  /* 0x00000004000a7202 */ /* 0x000fe40000000f00 */
[----:B------:R-:W-:-:S04]  /*08b0*/  LOP3.LUT R5, R14, R25, RZ, 0x3c, !PT ;  /* 0x000000190e057212 */ /* 0x000fc800078e3cff */
[----:B------:R-:W-:Y:S02]  /*08c0*/  ISETP.GE.AND P6, PT, R5, RZ, PT ;  /* 0x000000ff0500720c */ /* 0x000fe40003fc6270 */
[----:B0-----:R-:W-:Y:S02]  /*08d0*/  IADD3 R18, PT, PT, R17, 0xffffffe, RZ ;  /* 0x0ffffffe11127810 */ /* 0x001fe40007ffe0ff */
[----:B------:R-:W-:Y:S02]  /*08e0*/  LOP3.LUT R5, R22, R25, RZ, 0x3c, !PT ;  /* 0x0000001916057212 */ /* 0x000fe400078e3cff */
[----:B------:R0:W2:Y:S01]  /*08f0*/  F2I.FTZ.U32.TRUNC.NTZ R19, R18 ;  /* 0x0000001200137305 */ /* 0x0000a2000021f000 */
[----:B------:R-:W-:Y:S02]  /*0900*/  @P2 IADD3 R7, PT, PT, R7, 0x1, RZ ;  /* 0x0000000107072810 */ /* 0x000fe40007ffe0ff */
[----:B------:R-:W-:Y:S01]  /*0910*/  ISETP.GE.AND P2, PT, R5, RZ, PT ;  /* 0x000000ff0500720c */ /* 0x000fe20003f46270 */
[----:B-1----:R-:W-:-:S03]  /*0920*/  VIADD R30, R30, 0xffffffe ;  /* 0x0ffffffe1e1e7836 */ /* 0x002fc60000000000 */
[----:B------:R-:W-:Y:S01]  /*0930*/  @!P6 IMAD.MOV R7, RZ, RZ, -R7 ;  /* 0x000000ffff07e224 */ /* 0x000fe200078e0a07 */
[----:B------:R-:W1:Y:S01]  /*0940*/  F2I.FTZ.U32.TRUNC.NTZ R5, R30 ;  /* 0x0000001e00057305 */ /* 0x000e62000021f000 */
[----:B0-----:R-:W-:Y:S02]  /*0950*/  IMAD.MOV.U32 R18, RZ, RZ, RZ ;  /* 0x000000ffff127224 */ /* 0x001fe400078e00ff */
[----:B--2---:R-:W-:-:S04]  /*0960*/  IMAD.MOV R9, RZ, RZ, -R19 ;  /* 0x000000ffff097224 */ /* 0x004fc800078e0a13 */
[----:B------:R-:W-:-:S04]  /*0970*/  IMAD R9, R9, R4, RZ ;  /* 0x0000000409097224 */ /* 0x000fc800078e02ff */
[----:B------:R-:W-:Y:S01]  /*0980*/  IMAD.HI.U32 R9, R19, R9, R18 ;  /* 0x0000000913097227 */ /* 0x000fe200078e0012 */
[----:B-1----:R-:W-:-:S05]  /*0990*/  IADD3 R31, PT, PT, RZ, -R5, RZ ;  /* 0x80000005ff1f7210 */ /* 0x002fca0007ffe0ff */
[----:B------:R-:W-:-:S04]  /*09a0*/  IMAD.HI.U32 R17, R9, R23, RZ ;  /* 0x0000001709117227 */ /* 0x000fc800078e00ff */
[----:B------:R-:W-:Y:S02]  /*09b0*/  IMAD.MOV R18, RZ, RZ, -R17 ;  /* 0x000000ffff127224 */ /* 0x000fe400078e0a11 */
[----:B------:R-:W-:-:S04]  /*09c0*/  IMAD.HI.U32 R19, R9, R27, RZ ;  /* 0x0000001b09137227 */ /* 0x000fc800078e00ff */
[----:B------:R-:W-:Y:S02]  /*09d0*/  IMAD R23, R4, R18, R23 ;  /* 0x0000001204177224 */ /* 0x000fe400078e0217 */
[----:B------:R-:W-:-:S03]  /*09e0*/  IMAD.HI.U32 R18, R9, R29, RZ ;  /* 0x0000001d09127227 */ /* 0x000fc600078e00ff */
[----:B------:R-:W-:Y:S01]  /*09f0*/  ISETP.GT.U32.AND P5, PT, R10, R23, PT ;  /* 0x000000170a00720c */ /* 0x000fe20003fa4070 */
[----:B------:R-:W-:Y:S02]  /*0a00*/  IMAD.MOV R28, RZ, RZ, -R18 ;  /* 0x000000ffff1c7224 */ /* 0x000fe400078e0a12 */
[----:B------:R-:W-:Y:S02]  /*0a10*/  IMAD.MOV R26, RZ, RZ, -R19 ;  /* 0x000000ffff1a7224 */ /* 0x000fe400078e0a13 */
[C---:B------:R-:W-:Y:S02]  /*0a20*/  IMAD R29, R4.reuse, R28, R29 ;  /* 0x0000001c041d7224 */ /* 0x040fe400078e021d */
[----:B------:R-:W-:Y:S01]  /*0a30*/  IMAD R27, R4, R26, R27 ;  /* 0x0000001a041b7224 */ /* 0x000fe200078e021b */
[----:B------:R-:W-:Y:S01]  /*0a40*/  LOP3.LUT R26, RZ, R25, RZ, 0x33, !PT ;  /* 0x00000019ff1a7212 */ /* 0x000fe200078e33ff */
[----:B------:R-:W-:Y:S01]  /*0a50*/  IMAD R31, R31, R6, RZ ;  /* 0x000000061f1f7224 */ /* 0x000fe200078e02ff */
[----:B------:R-:W-:-:S02]  /*0a60*/  ISETP.GT.U32.AND P1, PT, R10, R29, PT ;  /* 0x0000001d0a00720c */ /* 0x000fc40003f24070 */
[----:B------:R-:W-:Y:S01]  /*0a70*/  ISETP.GT.U32.AND P0, PT, R10, R27, PT ;  /* 0x0000001b0a00720c */ /* 0x000fe20003f04070 */
[----:B------:R-:W-:Y:S01]  /*0a80*/  @!P5 IMAD.IADD R23, R23, 0x1, -R4 ;  /* 0x000000011717d824 */ /* 0x000fe200078e0a04 */
[----:B------:R-:W-:Y:S02]  /*0a90*/  @!P5 IADD3 R17, PT, PT, R17, 0x1, RZ ;  /* 0x000000011111d810 */ /* 0x000fe40007ffe0ff */
[----:B------:R-:W-:Y:S02]  /*0aa0*/  SEL R7, R26, R7, !P4 ;  /* 0x000000071a077207 */ /* 0x000fe40006000000 */
[----:B------:R-:W-:Y:S02]  /*0ab0*/  ISETP.GE.U32.AND P3, PT, R23, R10, PT ;  /* 0x0000000a1700720c */ /* 0x000fe40003f66070 */
[----:B------:R-:W-:-:S03]  /*0ac0*/  LOP3.LUT R23, R24, R25, RZ, 0x3c, !PT ;  /* 0x0000001918177212 */ /* 0x000fc600078e3cff */
[--C-:B------:R-:W-:Y:S01]  /*0ad0*/  @!P1 IMAD.IADD R29, R29, 0x1, -R4.reuse ;  /* 0x000000011d1d9824 */ /* 0x100fe200078e0a04 */
[----:B------:R-:W-:Y:S01]  /*0ae0*/  ISETP.GE.AND P5, PT, R23, RZ, PT ;  /* 0x000000ff1700720c */ /* 0x000fe20003fa6270 */
[----:B------:R-:W-:Y:S01]  /*0af0*/  @!P0 IMAD.IADD R27, R27, 0x1, -R4 ;  /* 0x000000011b1b8824 */ /* 0x000fe200078e0a04 */
[----:B------:R-:W-:Y:S01]  /*0b00*/  LOP3.LUT R4, R20, R25, RZ, 0x3c, !PT ;  /* 0x0000001914047212 */ /* 0x000fe200078e3cff */
[----:B------:R-:W-:Y:S02]  /*0b10*/  @!P0 VIADD R19, R19, 0x1 ;  /* 0x0000000113138836 */ /* 0x000fe40000000000 */
[----:B------:R-:W-:Y:S01]  /*0b20*/  @!P1 VIADD R18, R18, 0x1 ;  /* 0x0000000112129836 */ /* 0x000fe20000000000 */
[-C--:B------:R-:W-:Y:S01]  /*0b30*/  ISETP.GE.U32.AND P6, PT, R27, R10.reuse, PT ;  /* 0x0000000a1b00720c */ /* 0x080fe20003fc6070 */
[----:B------:R-:W-:Y:S01]  /*0b40*/  @P3 VIADD R17, R17, 0x1 ;  /* 0x0000000111113836 */ /* 0x000fe20000000000 */
[----:B------:R-:W-:Y:S01]  /*0b50*/  ISETP.GE.U32.AND P3, PT, R29, R10, PT ;  /* 0x0000000a1d00720c */ /* 0x000fe20003f66070 */
[----:B------:R-:W-:Y:S01]  /*0b60*/  IMAD.MOV R29, RZ, RZ, -R7 ;  /* 0x000000ffff1d7224 */ /* 0x000fe200078e0a07 */
[----:B------:R-:W-:Y:S01]  /*0b70*/  ISETP.GE.AND P0, PT, R4, RZ, PT ;  /* 0x000000ff0400720c */ /* 0x000fe20003f06270 */
[----:B------:R-:W-:Y:S01]  /*0b80*/  HFMA2 R4, -RZ, RZ, 0, 0 ;  /* 0x00000000ff047431 */ /* 0x000fe200000001ff */
[----:B------:R-:W-:Y:S01]  /*0b90*/  @!P2 IADD3 R17, PT, PT, -R17, RZ, RZ ;  /* 0x000000ff1111a210 */ /* 0x000fe20007ffe1ff */
[----:B------:R-:W-:-:S03]  /*0ba0*/  IMAD R29, R25, R29, R14 ;  /* 0x0000001d191d7224 */ /* 0x000fc600078e020e */
[----:B------:R-:W-:Y:S02]  /*0bb0*/  SEL R17, R26, R17, !P4 ;  /* 0x000000111a117207 */ /* 0x000fe40006000000 */
[----:B------:R-:W-:Y:S01]  /*0bc0*/  IABS R28, R29 ;  /* 0x0000001d001c7213 */ /* 0x000fe20000000000 */
[----:B------:R-:W-:Y:S02]  /*0bd0*/  @P6 VIADD R19, R19, 0x1 ;  /* 0x0000000113136836 */ /* 0x000fe40000000000 */
[----:B------:R-:W-:Y:S02]  /*0be0*/  @P3 VIADD R18, R18, 0x1 ;  /* 0x0000000112123836 */ /* 0x000fe40000000000 */
[----:B------:R-:W-:Y:S01]  /*0bf0*/  IMAD.HI.U32 R4, R5, R31, R4 ;  /* 0x0000001f05047227 */ /* 0x000fe200078e0004 */
[----:B------:R-:W-:-:S03]  /*0c00*/  @!P5 IADD3 R19, PT, PT, -R19, RZ, RZ ;  /* 0x000000ff1313d210 */ /* 0x000fc60007ffe1ff */
[----:B------:R-:W-:Y:S01]  /*0c10*/  IMAD.MOV.U32 R27, RZ, RZ, R18 ;  /* 0x000000ffff1b7224 */ /* 0x000fe200078e0012 */
[----:B------:R-:W-:Y:S01]  /*0c20*/  SEL R18, R26, R19, !P4 ;  /* 0x000000131a127207 */ /* 0x000fe20006000000 */
[----:B------:R-:W-:Y:S02]  /*0c30*/  IMAD.MOV.U32 R31, RZ, RZ, R28 ;  /* 0x000000ffff1f7224 */ /* 0x000fe400078e001c */
[----:B------:R-:W-:Y:S01]  /*0c40*/  IMAD.MOV R23, RZ, RZ, -R17 ;  /* 0x000000ffff177224 */ /* 0x000fe200078e0a11 */
[----:B------:R-:W-:Y:S01]  /*0c50*/  @!P0 IADD3 R27, PT, PT, -R27, RZ, RZ ;  /* 0x000000ff1b1b8210 */ /* 0x000fe20007ffe1ff */
[----:B------:R-:W-:-:S03]  /*0c60*/  IMAD.HI.U32 R5, R4, R31, RZ ;  /* 0x0000001f04057227 */ /* 0x000fc600078e00ff */
[----:B------:R-:W-:Y:S01]  /*0c70*/  SEL R19, R26, R27, !P4 ;  /* 0x0000001b1a137207 */ /* 0x000fe20006000000 */
[----:B------:R-:W-:Y:S01]  /*0c80*/  IMAD R23, R25, R23, R22 ;  /* 0x0000001719177224 */ /* 0x000fe200078e0216 */
[----:B------:R-:W-:Y:S01]  /*0c90*/  IADD3 R22, PT, PT, -R5, RZ, RZ ;  /* 0x000000ff05167210 */ /* 0x000fe20007ffe1ff */
[----:B------:R-:W-:Y:S01]  /*0ca0*/  IMAD.MOV R27, RZ, RZ, -R18 ;  /* 0x000000ffff1b7224 */ /* 0x000fe200078e0a12 */
[----:B------:R-:W-:Y:S01]  /*0cb0*/  IADD3 R18, PT, PT, R18, UR11, RZ ;  /* 0x0000000b12127c10 */ /* 0x000fe2000fffe0ff */
[----:B------:R-:W-:Y:S01]  /*0cc0*/  IMAD.MOV R26, RZ, RZ, -R19 ;  /* 0x000000ffff1a7224 */ /* 0x000fe200078e0a13 */
[----:B------:R-:W-:Y:S01]  /*0cd0*/  IABS R33, R23 ;  /* 0x0000001700217213 */ /* 0x000fe20000000000 */
[C---:B------:R-:W-:Y:S02]  /*0ce0*/  IMAD R27, R25.reuse, R27, R24 ;  /* 0x0000001b191b7224 */ /* 0x040fe400078e0218 */
[----:B------:R-:W-:Y:S02]  /*0cf0*/  IMAD R25, R25, R26, R20 ;  /* 0x0000001a19197224 */ /* 0x000fe400078e0214 */
[----:B------:R-:W-:Y:S01]  /*0d00*/  IMAD R31, R6, R22, R31 ;  /* 0x00000016061f7224 */ /* 0x000fe200078e021f */
[----:B------:R-:W-:Y:S01]  /*0d10*/  IABS R35, R27 ;  /* 0x0000001b00237213 */ /* 0x000fe20000000000 */
[----:B------:R-:W-:Y:S01]  /*0d20*/  IMAD.HI.U32 R20, R4, R33, RZ ;  /* 0x0000002104147227 */ /* 0x000fe200078e00ff */
[----:B------:R-:W-:-:S02]  /*0d30*/  IABS R37, R25 ;  /* 0x0000001900257213 */ /* 0x000fc40000000000 */
[----:B------:R-:W-:Y:S01]  /*0d40*/  ISETP.GT.U32.AND P4, PT, R6, R31, PT ;  /* 0x0000001f0600720c */ /* 0x000fe20003f84070 */
[----:B------:R-:W-:Y:S01]  /*0d50*/  IMAD.MOV R24, RZ, RZ, -R20 ;  /* 0x000000ffff187224 */ /* 0x000fe200078e0a14 */
[----:B------:R-:W-:Y:S01]  /*0d60*/  LOP3.LUT R28, R27, R16, RZ, 0x3c, !PT ;  /* 0x000000101b1c7212 */ /* 0x000fe200078e3cff */
[----:B------:R-:W-:-:S04]  /*0d70*/  IMAD.HI.U32 R22, R4, R35, RZ ;  /* 0x0000002304167227 */ /* 0x000fc800078e00ff */
[----:B------:R-:W-:Y:S02]  /*0d80*/  IMAD R33, R6, R24, R33 ;  /* 0x0000001806217224 */ /* 0x000fe400078e0221 */
[----:B------:R-:W-:Y:S02]  /*0d90*/  IMAD.MOV R26, RZ, RZ, -R22 ;  /* 0x000000ffff1a7224 */ /* 0x000fe400078e0a16 */
[----:B------:R-:W-:Y:S01]  /*0da0*/  IMAD.HI.U32 R24, R4, R37, RZ ;  /* 0x0000002504187227 */ /* 0x000fe200078e00ff */
[C---:B------:R-:W-:Y:S02]  /*0db0*/  ISETP.GT.U32.AND P5, PT, R6.reuse, R33, PT ;  /* 0x000000210600720c */ /* 0x040fe40003fa4070 */
[----:B------:R-:W-:Y:S01]  /*0dc0*/  @!P4 IADD3 R31, PT, PT, R31, -R6, RZ ;  /* 0x800000061f1fc210 */ /* 0x000fe20007ffe0ff */
[----:B------:R-:W-:Y:S01]  /*0dd0*/  IMAD R35, R6, R26, R35 ;  /* 0x0000001a06237224 */ /* 0x000fe200078e0223 */
[----:B------:R-:W-:Y:S01]  /*0de0*/  @!P4 IADD3 R5, PT, PT, R5, 0x1, RZ ;  /* 0x000000010505c810 */ /* 0x000fe20007ffe0ff */
[----:B------:R-:W-:Y:S01]  /*0df0*/  IMAD.MOV R4, RZ, RZ, -R24 ;  /* 0x000000ffff047224 */ /* 0x000fe200078e0a18 */
[----:B------:R-:W-:-:S02]  /*0e00*/  ISETP.GE.U32.AND P6, PT, R31, R6, PT ;  /* 0x000000061f00720c */ /* 0x000fc40003fc6070 */
[C---:B------:R-:W-:Y:S01]  /*0e10*/  ISETP.GT.U32.AND P0, PT, R6.reuse, R35, PT ;  /* 0x000000230600720c */ /* 0x040fe20003f04070 */
[----:B------:R-:W-:Y:S01]  /*0e20*/  IMAD R31, R6, R4, R37 ;  /* 0x00000004061f7224 */ /* 0x000fe200078e0225 */
[----:B------:R-:W-:-:S03]  /*0e30*/  LOP3.LUT R4, R29, R16, RZ, 0x3c, !PT ;  /* 0x000000101d047212 */ /* 0x000fc600078e3cff */
[--C-:B------:R-:W-:Y:S01]  /*0e40*/  @!P5 IMAD.IADD R33, R33, 0x1, -R6.reuse ;  /* 0x000000012121d824 */ /* 0x100fe200078e0a06 */
[----:B------:R-:W-:Y:S02]  /*0e50*/  ISETP.GT.U32.AND P2, PT, R6, R31, PT ;  /* 0x0000001f0600720c */ /* 0x000fe40003f44070 */
[----:B------:R-:W-:Y:S02]  /*0e60*/  ISETP.GE.AND P1, PT, R4, RZ, PT ;  /* 0x000000ff0400720c */ /* 0x000fe40003f26270 */
[----:B------:R-:W-:Y:S01]  /*0e70*/  ISETP.GE.U32.AND P3, PT, R33, R6, PT ;  /* 0x000000062100720c */ /* 0x000fe20003f66070 */
[----:B------:R-:W-:Y:S01]  /*0e80*/  @P6 VIADD R5, R5, 0x1 ;  /* 0x0000000105056836 */ /* 0x000fe20000000000 */
[----:B------:R-:W-:Y:S01]  /*0e90*/  LOP3.LUT R4, R23, R16, RZ, 0x3c, !PT ;  /* 0x0000001017047212 */ /* 0x000fe200078e3cff */
[--C-:B------:R-:W-:Y:S01]  /*0ea0*/  @!P0 IMAD.IADD R35, R35, 0x1, -R6.reuse ;  /* 0x0000000123238824 */ /* 0x100fe200078e0a06 */
[----:B------:R-:W-:Y:S01]  /*0eb0*/  @!P5 IADD3 R20, PT, PT, R20, 0x1, RZ ;  /* 0x000000011414d810 */ /* 0x000fe20007ffe0ff */
[----:B------:R-:W-:Y:S01]  /*0ec0*/  IMAD.MOV.U32 R26, RZ, RZ, R5 ;  /* 0x000000ffff1a7224 */ /* 0x000fe200078e0005 */
[----:B------:R-:W-:Y:S01]  /*0ed0*/  ISETP.GE.AND P4, PT, R4, RZ, PT ;  /* 0x000000ff0400720c */ /* 0x000fe20003f86270 */
[----:B------:R-:W-:Y:S01]  /*0ee0*/  @!P0 VIADD R22, R22, 0x1 ;  /* 0x0000000116168836 */ /* 0x000fe20000000000 */
[----:B------:R-:W-:Y:S01]  /*0ef0*/  ISETP.GE.U32.AND P6, PT, R35, R6, PT ;  /* 0x000000062300720c */ /* 0x000fe20003fc6070 */
[----:B------:R-:W-:Y:S01]  /*0f00*/  @!P2 IMAD.IADD R31, R31, 0x1, -R6 ;  /* 0x000000011f1fa824 */ /* 0x000fe200078e0a06 */
[----:B------:R-:W0:Y:S01]  /*0f10*/  LDC.64 R4, c[0x0][0x390] ;  /* 0x0000e400ff047b82 */ /* 0x000e220000000a00 */
[----:B------:R-:W-:Y:S01]  /*0f20*/  ISETP.NE.AND P5, PT, R16, RZ, PT ;  /* 0x000000ff1000720c */ /* 0x000fe20003fa5270 */
[----:B------:R-:W-:Y:S01]  /*0f30*/  @!P2 VIADD R24, R24, 0x1 ;  /* 0x000000011818a836 */ /* 0x000fe20000000000 */
[----:B------:R-:W-:Y:S01]  /*0f40*/  LOP3.LUT R35, RZ, R16, RZ, 0x33, !PT ;  /* 0x00000010ff237212 */ /* 0x000fe200078e33ff */
[----:B------:R-:W-:Y:S01]  /*0f50*/  @P3 VIADD R20, R20, 0x1 ;  /* 0x0000000114143836 */ /* 0x000fe20000000000 */
[----:B------:R-:W-:-:S02]  /*0f60*/  ISETP.GE.U32.AND P3, PT, R31, R6, PT ;  /* 0x000000061f00720c */ /* 0x000fc40003f66070 */
[----:B------:R-:W-:Y:S02]  /*0f70*/  LOP3.LUT R6, R25, R16, RZ, 0x3c, !PT ;  /* 0x0000001019067212 */ /* 0x000fe400078e3cff */
[----:B------:R-:W-:Y:S02]  /*0f80*/  @!P1 IADD3 R26, PT, PT, -R26, RZ, RZ ;  /* 0x000000ff1a1a9210 */ /* 0x000fe40007ffe1ff */
[----:B------:R-:W-:Y:S01]  /*0f90*/  ISETP.GE.AND P1, PT, R28, RZ, PT ;  /* 0x000000ff1c00720c */ /* 0x000fe20003f26270 */
[----:B------:R-:W-:Y:S01]  /*0fa0*/  @P6 VIADD R22, R22, 0x1 ;  /* 0x0000000116166836 */ /* 0x000fe20000000000 */
[----:B------:R-:W-:Y:S02]  /*0fb0*/  ISETP.GE.AND P0, PT, R6, RZ, PT ;  /* 0x000000ff0600720c */ /* 0x000fe40003f06270 */
[----:B------:R-:W-:Y:S01]  /*0fc0*/  SEL R33, R35, R26, !P5 ;  /* 0x0000001a23217207 */ /* 0x000fe20006800000 */
[----:B------:R-:W-:Y:S01]  /*0fd0*/  IMAD.MOV.U32 R26, RZ, RZ, R22 ;  /* 0x000000ffff1a7224 */ /* 0x000fe200078e0016 */
[----:B------:R-:W-:Y:S01]  /*0fe0*/  MOV R6, R20 ;  /* 0x0000001400067202 */ /* 0x000fe20000000f00 */
[----:B------:R-:W-:Y:S01]  /*0ff0*/  @P3 VIADD R24, R24, 0x1 ;  /* 0x0000000118183836 */ /* 0x000fe20000000000 */
[----:B------:R-:W-:Y:S01]  /*1000*/  IADD3 R28, PT, PT, -R33, RZ, RZ ;  /* 0x000000ff211c7210 */ /* 0x000fe20007ffe1ff */
[----:B------:R-:W-:Y:S01]  /*1010*/  VIADD R22, R7, UR11 ;  /* 0x0000000b07167c36 */ /* 0x000fe20008000000 */
[----:B------:R-:W-:-:S03]  /*1020*/  @!P4 IADD3 R6, PT, PT, -R6, RZ, RZ ;  /* 0x000000ff0606c210 */ /* 0x000fc60007ffe1ff */
[----:B------:R-:W-:Y:S01]  /*1030*/  IMAD R20, R16, R28, R29 ;  /* 0x0000001c10147224 */ /* 0x000fe200078e021d */
[C---:B------:R-:W-:Y:S01]  /*1040*/  SEL R29, R35.reuse, R6, !P5 ;  /* 0x00000006231d7207 */ /* 0x040fe20006800000 */
[----:B------:R-:W-:Y:S01]  /*1050*/  @!P1 IMAD.MOV R26, RZ, RZ, -R26 ;  /* 0x000000ffff1a9224 */ /* 0x000fe200078e0a1a */
[----:B------:R-:W1:Y:S01]  /*1060*/  LDC.64 R6, c[0x0][0x3a0] ;  /* 0x0000e800ff067b82 */ /* 0x000e620000000a00 */
[----:B------:R-:W-:Y:S01]  /*1070*/  @!P0 IADD3 R24, PT, PT, -R24, RZ, RZ ;  /* 0x000000ff18188210 */ /* 0x000fe20007ffe1ff */
[----:B0-----:R-:W-:Y:S02]  /*1080*/  IMAD R37, R22, UR10, R5 ;  /* 0x0000000a16257c24 */ /* 0x001fe4000f8e0205 */
[C---:B------:R-:W-:Y:S01]  /*1090*/  SEL R31, R35.reuse, R26, !P5 ;  /* 0x0000001a231f7207 */ /* 0x040fe20006800000 */
[----:B------:R-:W-:Y:S01]  /*10a0*/  IMAD.MOV R26, RZ, RZ, -R29 ;  /* 0x000000ffff1a7224 */ /* 0x000fe200078e0a1d */
[----:B------:R-:W-:Y:S01]  /*10b0*/  SEL R35, R35, R24, !P5 ;  /* 0x0000001823237207 */ /* 0x000fe20006800000 */
[----:B------:R-:W-:Y:S01]  /*10c0*/  VIADD R22, R17, UR11 ;  /* 0x0000000b11167c36 */ /* 0x000fe20008000000 */
[----:B------:R-:W-:Y:S01]  /*10d0*/  IADD3 R20, PT, PT, R20, R37, RZ ;  /* 0x0000002514147210 */ /* 0x000fe20007ffe0ff */
[----:B------:R-:W-:-:S02]  /*10e0*/  IMAD.MOV R28, RZ, RZ, -R31 ;  /* 0x000000ffff1c7224 */ /* 0x000fc400078e0a1f */
[----:B------:R-:W-:Y:S02]  /*10f0*/  IMAD R23, R16, R26, R23 ;  /* 0x0000001a10177224 */ /* 0x000fe400078e0217 */
[----:B------:R-:W-:Y:S01]  /*1100*/  IMAD.MOV R17, RZ, RZ, -R35 ;  /* 0x000000ffff117224 */ /* 0x000fe200078e0a23 */
[----:B------:R-:W-:Y:S01]  /*1110*/  IADD3 R35, PT, PT, R35, R4, RZ ;  /* 0x0000000423237210 */ /* 0x000fe20007ffe0ff */
[----:B------:R-:W-:Y:S02]  /*1120*/  IMAD R22, R22, UR10, R5 ;  /* 0x0000000a16167c24 */ /* 0x000fe4000f8e0205 */
[----:B------:R-:W-:Y:S02]  /*1130*/  VIADD R24, R19, UR11 ;  /* 0x0000000b13187c36 */ /* 0x000fe40008000000 */
[C---:B------:R-:W-:Y:S01]  /*1140*/  IMAD R27, R16.reuse, R28, R27 ;  /* 0x0000001c101b7224 */ /* 0x040fe200078e021b */
[----:B------:R-:W-:Y:S01]  /*1150*/  IADD3 R22, PT, PT, R23, R22, RZ ;  /* 0x0000001617167210 */ /* 0x000fe20007ffe0ff */
[----:B------:R-:W-:-:S02]  /*1160*/  IMAD R16, R16, R17, R25 ;  /* 0x0000001110107224 */ /* 0x000fc400078e0219 */
[--C-:B------:R-:W-:Y:S02]  /*1170*/  IMAD R18, R18, UR10, R5.reuse ;  /* 0x0000000a12127c24 */ /* 0x100fe4000f8e0205 */
[----:B------:R-:W-:Y:S02]  /*1180*/  IMAD R17, R24, UR10, R5 ;  /* 0x0000000a18117c24 */ /* 0x000fe4000f8e0205 */
[--C-:B------:R-:W-:Y:S02]  /*1190*/  IMAD.IADD R33, R33, 0x1, R4.reuse ;  /* 0x0000000121217824 */ /* 0x100fe400078e0204 */
[--C-:B------:R-:W-:Y:S02]  /*11a0*/  IMAD.IADD R29, R29, 0x1, R4.reuse ;  /* 0x000000011d1d7824 */ /* 0x100fe400078e0204 */
[----:B------:R-:W-:Y:S02]  /*11b0*/  IMAD.IADD R31, R31, 0x1, R4 ;  /* 0x000000011f1f7824 */ /* 0x000fe400078e0204 */
[----:B------:R-:W-:-:S02]  /*11c0*/  IMAD.IADD R18, R27, 0x1, R18 ;  /* 0x000000011b127824 */ /* 0x000fc400078e0212 */
[----:B------:R-:W-:Y:S02]  /*11d0*/  IMAD.IADD R16, R16, 0x1, R17 ;  /* 0x0000000110107824 */ /* 0x000fe400078e0211 */
[----:B------:R-:W-:Y:S02]  /*11e0*/  IMAD R5, R33, UR9, R20 ;  /* 0x0000000921057c24 */ /* 0x000fe4000f8e0214 */
[----:B------:R-:W-:Y:S02]  /*11f0*/  IMAD R17, R29, UR9, R22 ;  /* 0x000000091d117c24 */ /* 0x000fe4000f8e0216 */
[----:B------:R-:W-:Y:S02]  /*1200*/  IMAD R19, R31, UR9, R18 ;  /* 0x000000091f137c24 */ /* 0x000fe4000f8e0212 */
[----:B------:R-:W-:Y:S02]  /*1210*/  IMAD R35, R35, UR9, R16 ;  /* 0x0000000923237c24 */ /* 0x000fe4000f8e0210 */
[----:B-1----:R-:W-:-:S04]  /*1220*/  IMAD.WIDE R4, R5, 0x4, R6 ;  /* 0x0000000405047825 */ /* 0x002fc800078e0206 */
[--C-:B------:R-:W-:Y:S02]  /*1230*/  IMAD.WIDE R16, R17, 0x4, R6.reuse ;  /* 0x0000000411107825 */ /* 0x100fe400078e0206 */
[----:B------:R-:W2:Y:S02]  /*1240*/  LDG.E R4, desc[UR6][R4.64] ;  /* 0x0000000604047981 */ /* 0x000ea4000c1e1900 */
[--C-:B------:R-:W-:Y:S02]  /*1250*/  IMAD.WIDE R18, R19, 0x4, R6.reuse ;  /* 0x0000000413127825 */ /* 0x100fe400078e0206 */
[----:B------:R-:W2:Y:S02]  /*1260*/  LDG.E R17, desc[UR6][R16.64] ;  /* 0x0000000610117981 */ /* 0x000ea4000c1e1900 */
[----:B------:R-:W-:Y:S02]  /*1270*/  IMAD.WIDE R6, R35, 0x4, R6 ;  /* 0x0000000423067825 */ /* 0x000fe400078e0206 */
        /* <DEDUP_REMOVED lines=10> */
.L_x_172:
[----:B------:R-:W-:-:S07]  /*1320*/  IADD3 R4, PT, PT, R15, -0x200, RZ ;  /* 0xfffffe000f047810 */ /* 0x000fce0007ffe0ff */
.L_x_171:
[----:B------:R-:W-:Y:S05]  /*1330*/  BSYNC.RECONVERGENT B2 ;  /* 0x0000000000027941 */ /* 0x000fea0003800200 */
.L_x_170:
[----:B------:R-:W-:-:S13]  /*1340*/  LOP3.LUT P0, R11, R11, 0x3, RZ, 0xc0, !PT ;  /* 0x000000030b0b7812 */ /* 0x000fda000780c0ff */
[----:B------:R-:W-:Y:S05]  /*1350*/  @!P0 BRA `(.L_x_169) ;  /* 0x0000000800d48947 */ /* 0x000fea0003800000 */
[----:B------:R-:W-:Y:S01]  /*1360*/  ISETP.NE.AND P1, PT, R11, 0x1, PT ;  /* 0x000000010b00780c */ /* 0x000fe20003f25270 */
[----:B------:R-:W-:Y:S01]  /*1370*/  BSSY.RECONVERGENT B2, `(.L_x_174) ;  /* 0x0000070000027945 */ /* 0x000fe20003800200 */
[----:B------:R-:W-:-:S11]  /*1380*/  LOP3.LUT P0, RZ, R13, 0x100, RZ, 0xc0, !PT ;  /* 0x000001000dff7812 */ /* 0x000fd6000780c0ff */
[----:B------:R-:W-:Y:S05]  /*1390*/  @!P1 BRA `(.L_x_175) ;  /* 0x0000000400b49947 */ /* 0x000fea0003800000 */
[----:B------:R-:W1:Y:S01]  /*13a0*/  LDC R6, c[0x0][0x39c] ;  /* 0x0000e700ff067b82 */ /* 0x000e620000000800 */
[----:B------:R-:W-:Y:S01]  /*13b0*/  IADD3 R17, PT, PT, R4, R3, RZ ;  /* 0x0000000304117210 */ /* 0x000fe20007ffe0ff */
[----:B------:R-:W2:Y:S04]  /*13c0*/  LDCU.64 UR4, c[0x0][0x388] ;  /* 0x00007100ff0477ac */ /* 0x000ea80008000a00 */
[----:B------:R-:W-:Y:S01]  /*13d0*/  VIADD R11, R17, 0x100 ;  /* 0x00000100110b7836 */ /* 0x000fe20000000000 */
[----:B------:R-:W3:Y:S01]  /*13e0*/  LDCU UR8, c[0x0][0x384] ;  /* 0x00007080ff0877ac */ /* 0x000ee20008000800 */
[----:B------:R-:W4:Y:S01]  /*13f0*/  LDC R5, c[0x0][0x398] ;  /* 0x0000e600ff057b82 */ /* 0x000f220000000800 */
[-C--:B-1----:R-:W-:Y:S02]  /*1400*/  IABS R16, R6.reuse ;  /* 0x0000000600107213 */ /* 0x082fe40000000000 */
[----:B------:R-:W-:-:S02]  /*1410*/  LOP3.LUT R19, RZ, R6, RZ, 0x33, !PT ;  /* 0x00000006ff137212 */ /* 0x000fc400078e33ff */
[----:B------:R-:W1:Y:S08]  /*1420*/  I2F.RP R7, R16 ;  /* 0x0000001000077306 */ /* 0x000e700000209400 */
[----:B-1----:R-:W1:Y:S02]  /*1430*/  MUFU.RCP R7, R7 ;  /* 0x0000000700077308 */ /* 0x002e640000001000 */
[----:B-1----:R-:W-:Y:S01]  /*1440*/  VIADD R12, R7, 0xffffffe ;  /* 0x0ffffffe070c7836 */ /* 0x002fe20000000000 */
[----:B------:R-:W-:-:S05]  /*1450*/  IABS R7, R17 ;  /* 0x0000001100077213 */ /* 0x000fca0000000000 */
[----:B------:R1:W0:Y:S02]  /*1460*/  F2I.FTZ.U32.TRUNC.NTZ R13, R12 ;  /* 0x0000000c000d7305 */ /* 0x000224000021f000 */
[----:B-1----:R-:W-:Y:S02]  /*1470*/  IMAD.MOV.U32 R12, RZ, RZ, RZ ;  /* 0x000000ffff0c7224 */ /* 0x002fe400078e00ff */
[----:B0-----:R-:W-:-:S04]  /*1480*/  IMAD.MOV R9, RZ, RZ, -R13 ;  /* 0x000000ffff097224 */ /* 0x001fc800078e0a0d */
[----:B------:R-:W-:-:S04]  /*1490*/  IMAD R9, R9, R16, RZ ;  /* 0x0000001009097224 */ /* 0x000fc800078e02ff */
[----:B------:R-:W-:Y:S01]  /*14a0*/  IMAD.HI.U32 R18, R13, R9, R12 ;  /* 0x000000090d127227 */ /* 0x000fe200078e000c */
[----:B------:R-:W-:Y:S02]  /*14b0*/  IABS R13, R11 ;  /* 0x0000000b000d7213 */ /* 0x000fe40000000000 */
[----:B----4-:R-:W-:-:S03]  /*14c0*/  IABS R9, R5 ;  /* 0x0000000500097213 */ /* 0x010fc60000000000 */
[C---:B------:R-:W-:Y:S01]  /*14d0*/  IMAD.HI.U32 R10, R18.reuse, R7, RZ ;  /* 0x00000007120a7227 */ /* 0x040fe200078e00ff */
[----:B------:R-:W0:Y:S03]  /*14e0*/  I2F.RP R15, R9 ;  /* 0x00000009000f7306 */ /* 0x000e260000209400 */
[----:B------:R-:W-:Y:S01]  /*14f0*/  IMAD.HI.U32 R12, R18, R13, RZ ;  /* 0x0000000d120c7227 */ /* 0x000fe200078e00ff */
[----:B------:R-:W-:-:S05]  /*1500*/  IADD3 R14, PT, PT, -R10, RZ, RZ ;  /* 0x000000ff0a0e7210 */ /* 0x000fca0007ffe1ff */
[----:B------:R-:W-:Y:S02]  /*1510*/  IMAD R7, R16, R14, R7 ;  /* 0x0000000e10077224 */ /* 0x000fe400078e0207 */
[----:B------:R-:W-:-:S03]  /*1520*/  IMAD.MOV R14, RZ, RZ, -R12 ;  /* 0x000000ffff0e7224 */ /* 0x000fc600078e0a0c */
[C---:B------:R-:W-:Y:S01]  /*1530*/  ISETP.GT.U32.AND P4, PT, R16.reuse, R7, PT ;  /* 0x000000071000720c */ /* 0x040fe20003f84070 */
[C---:B------:R-:W-:Y:S01]  /*1540*/  IMAD R13, R16.reuse, R14, R13 ;  /* 0x0000000e100d7224 */ /* 0x040fe200078e020d */
[----:B0-----:R-:W0:Y:S04]  /*1550*/  MUFU.RCP R15, R15 ;  /* 0x0000000f000f7308 */ /* 0x001e280000001000 */
        /* <DEDUP_REMOVED lines=9> */
[----:B------:R-:W-:Y:S02]  /*15f0*/  LOP3.LUT R13, R11, R6, RZ, 0x3c, !PT ;  /* 0x000000060b0d7212 */ /* 0x000fe400078e3cff */
[----:B------:R-:W-:Y:S01]  /*1600*/  ISETP.GE.AND P1, PT, R7, RZ, PT ;  /* 0x000000ff0700720c */ /* 0x000fe20003f26270 */
[----:B0-----:R-:W-:Y:S02]  /*1610*/  VIADD R7, R15, 0xffffffe ;  /* 0x0ffffffe0f077836 */ /* 0x001fe40000000000 */
[----:B------:R-:W-:Y:S02]  /*1620*/  @P3 IADD3 R10, PT, PT, R10, 0x1, RZ ;  /* 0x000000010a0a3810 */ /* 0x000fe40007ffe0ff */
[----:B------:R-:W-:Y:S02]  /*1630*/  ISETP.GE.AND P3, PT, R13, RZ, PT ;  /* 0x000000ff0d00720c */ /* 0x000fe40003f66270 */
[----:B------:R-:W0:Y:S02]  /*1640*/  F2I.FTZ.U32.TRUNC.NTZ R7, R7 ;  /* 0x0000000700077305 */ /* 0x000e24000021f000 */
        /* <DEDUP_REMOVED lines=9> */
[----:B--2---:R-:W-:Y:S01]  /*16e0*/  IADD3 R12, PT, PT, R12, UR5, RZ ;  /* 0x000000050c0c7c10 */ /* 0x004fe2000fffe0ff */
[----:B------:R-:W-:Y:S01]  /*16f0*/  IMAD R15, R14, R9, RZ ;  /* 0x000000090e0f7224 */ /* 0x000fe200078e02ff */
[----:B------:R-:W-:Y:S01]  /*1700*/  IABS R14, R18 ;  /* 0x00000012000e7213 */ /* 0x000fe20000000000 */
[----:B------:R-:W-:Y:S02]  /*1710*/  IMAD R20, R6, R10, R11 ;  /* 0x0000000a06147224 */ /* 0x000fe400078e020b */
[----:B------:R-:W-:-:S04]  /*1720*/  IMAD.MOV.U32 R6, RZ, RZ, RZ ;  /* 0x000000ffff067224 */ /* 0x000fc800078e00ff */
[----:B------:R-:W-:Y:S01]  /*1730*/  IMAD.HI.U32 R15, R7, R15, R6 ;  /* 0x0000000f070f7227 */ /* 0x000fe200078e0006 */
[----:B------:R-:W-:Y:S02]  /*1740*/  MOV R6, R14 ;  /* 0x0000000e00067202 */ /* 0x000fe40000000f00 */
[----:B------:R-:W-:-:S03]  /*1750*/  IABS R14, R20 ;  /* 0x00000014000e7213 */ /* 0x000fc60000000000 */
        /* <DEDUP_REMOVED lines=31> */
[C---:B------:R-:W-:Y:S02]  /*1950*/  IMAD R13, R5.reuse, R16, R18 ;  /* 0x00000010050d7224 */ /* 0x040fe400078e0212 */
[----:B------:R-:W-:Y:S02]  /*1960*/  IMAD.MOV R16, RZ, RZ, -R15 ;  /* 0x000000ffff107224 */ /* 0x000fe400078e0a0f */
[--C-:B0-----:R-:W-:Y:S02]  /*1970*/  IMAD R14, R14, UR4, R7.reuse ;  /* 0x000000040e0e7c24 */ /* 0x101fe4000f8e0207 */
[----:B------:R-:W-:Y:S02]  /*1980*/  IMAD R5, R5, R16, R20 ;  /* 0x0000001005057224 */ /* 0x000fe400078e0214 */
[----:B------:R-:W-:-:S02]  /*1990*/  IMAD R12, R12, UR4, R7 ;  /* 0x000000040c0c7c24 */ /* 0x000fc4000f8e0207 */
[----:B------:R-:W-:Y:S02]  /*19a0*/  IMAD.IADD R14, R13, 0x1, R14 ;  /* 0x000000010d0e7824 */ /* 0x000fe400078e020e */
[----:B------:R-:W-:Y:S01]  /*19b0*/  IMAD.IADD R9, R9, 0x1, R6 ;  /* 0x0000000109097824 */ /* 0x000fe200078e0206 */
[----:B------:R-:W-:Y:S01]  /*19c0*/  IADD3 R6, PT, PT, R15, R6, RZ ;  /* 0x000000060f067210 */ /* 0x000fe20007ffe0ff */
[----:B------:R-:W-:Y:S02]  /*19d0*/  IMAD.IADD R5, R5, 0x1, R12 ;  /* 0x0000000105057824 */ /* 0x000fe400078e020c */
[----:B---3--:R-:W-:Y:S02]  /*19e0*/  IMAD R7, R9, UR8, R14 ;  /* 0x0000000809077c24 */ /* 0x008fe4000f8e020e */
        /* <DEDUP_REMOVED lines=8> */
.L_x_175:
[----:B------:R-:W-:Y:S05]  /*1a70*/  BSYNC.RECONVERGENT B2 ;  /* 0x0000000000027941 */ /* 0x000fea0003800200 */
.L_x_174:
        /* <DEDUP_REMOVED lines=12> */
[----:B------:R-:W0:Y:S08]  /*1b40*/  I2F.RP R12, R13 ;  /* 0x0000000d000c7306 */ /* 0x000e300000209400 */
[----:B------:R3:W4:Y:S08]  /*1b50*/  F2I.FTZ.U32.TRUNC.NTZ R7, R6 ;  /* 0x0000000600077305 */ /* 0x000730000021f000 */
[----:B0-----:R-:W0:Y:S01]  /*1b60*/  MUFU.RCP R12, R12 ;  /* 0x0000000c000c7308 */ /* 0x001e220000001000 */
[----:B---3--:R-:W-:Y:S01]  /*1b70*/  IMAD.MOV.U32 R6, RZ, RZ, RZ ;  /* 0x000000ffff067224 */ /* 0x008fe200078e00ff */
[----:B----4-:R-:W-:-:S05]  /*1b80*/  IADD3 R14, PT, PT, RZ, -R7, RZ ;  /* 0x80000007ff0e7210 */ /* 0x010fca0007ffe0ff */
[----:B------:R-:W-:Y:S02]  /*1b90*/  IMAD R3, R14, R9, RZ ;  /* 0x000000090e037224 */ /* 0x000fe400078e02ff */
[----:B------:R-:W3:Y:S02]  /*1ba0*/  LDC.64 R14, c[0x0][0x390] ;  /* 0x0000e400ff0e7b82 */ /* 0x000ee40000000a00 */
[----:B------:R-:W-:-:S04]  /*1bb0*/  IMAD.HI.U32 R3, R7, R3, R6 ;  /* 0x0000000307037227 */ /* 0x000fc800078e0006 */
[----:B0-----:R-:W-:Y:S02]  /*1bc0*/  VIADD R6, R12, 0xffffffe ;  /* 0x0ffffffe0c067836 */ /* 0x001fe40000000000 */
[----:B------:R-:W-:-:S05]  /*1bd0*/  IMAD.HI.U32 R3, R3, R4, RZ ;  /* 0x0000000403037227 */ /* 0x000fca00078e00ff */
[----:B------:R-:W-:-:S05]  /*1be0*/  IADD3 R7, PT, PT, -R3, RZ, RZ ;  /* 0x000000ff03077210 */ /* 0x000fca0007ffe1ff */
[C---:B------:R-:W-:Y:S02]  /*1bf0*/  IMAD R4, R9.reuse, R7, R4 ;  /* 0x0000000709047224 */ /* 0x040fe400078e0204 */
[----:B------:R0:W4:Y:S03]  /*1c00*/  F2I.FTZ.U32.TRUNC.NTZ R7, R6 ;  /* 0x0000000600077305 */ /* 0x000126000021f000 */
[----:B------:R-:W-:Y:S01]  /*1c10*/  ISETP.GT.U32.AND P1, PT, R9, R4, PT ;  /* 0x000000040900720c */ /* 0x000fe20003f24070 */
[----:B0-----:R-:W-:-:S12]  /*1c20*/  HFMA2 R6, -RZ, RZ, 0, 0 ;  /* 0x00000000ff067431 */ /* 0x001fd800000001ff */
[----:B------:R-:W-:Y:S01]  /*1c30*/  @!P1 IMAD.IADD R4, R4, 0x1, -R9 ;  /* 0x0000000104049824 */ /* 0x000fe200078e0a09 */
[----:B------:R-:W-:Y:S02]  /*1c40*/  @!P1 IADD3 R3, PT, PT, R3, 0x1, RZ ;  /* 0x0000000103039810 */ /* 0x000fe40007ffe0ff */
[----:B------:R-:W-:Y:S02]  /*1c50*/  ISETP.NE.AND P1, PT, R11, RZ, PT ;  /* 0x000000ff0b00720c */ /* 0x000fe40003f25270 */
[----:B------:R-:W-:Y:S02]  /*1c60*/  ISETP.GE.U32.AND P0, PT, R4, R9, PT ;  /* 0x000000090400720c */ /* 0x000fe40003f06070 */
[----:B------:R-:W-:-:S04]  /*1c70*/  LOP3.LUT R4, R10, R11, RZ, 0x3c, !PT ;  /* 0x0000000b0a047212 */ /* 0x000fc800078e3cff */
[----:B------:R-:W-:Y:S01]  /*1c80*/  ISETP.GE.AND P2, PT, R4, RZ, PT ;  /* 0x000000ff0400720c */ /* 0x000fe20003f46270 */
[----:B----4-:R-:W-:-:S06]  /*1c90*/  IMAD.MOV R4, RZ, RZ, -R7 ;  /* 0x000000ffff047224 */ /* 0x010fcc00078e0a07 */
[----:B------:R-:W-:-:S04]  /*1ca0*/  @P0 VIADD R3, R3, 0x1 ;  /* 0x0000000103030836 */ /* 0x000fc80000000000 */
[----:B------:R-:W-:-:S05]  /*1cb0*/  IMAD.MOV.U32 R9, RZ, RZ, R3 ;  /* 0x000000ffff097224 */ /* 0x000fca00078e0003 */
[----:B------:R-:W-:Y:S02]  /*1cc0*/  @!P2 IADD3 R9, PT, PT, -R9, RZ, RZ ;  /* 0x000000ff0909a210 */ /* 0x000fe40007ffe1ff */
[----:B------:R-:W-:-:S05]  /*1cd0*/  @!P1 LOP3.LUT R9, RZ, R11, RZ, 0x33, !PT ;  /* 0x0000000bff099212 */ /* 0x000fca00078e33ff */
[----:B------:R-:W-:-:S04]  /*1ce0*/  IMAD.MOV R3, RZ, RZ, -R9 ;  /* 0x000000ffff037224 */ /* 0x000fc800078e0a09 */
[----:B------:R-:W-:Y:S02]  /*1cf0*/  IMAD R12, R11, R3, R10 ;  /* 0x000000030b0c7224 */ /* 0x000fe400078e020a */
[----:B------:R-:W-:-:S03]  /*1d00*/  IMAD R3, R4, R13, RZ ;  /* 0x0000000d04037224 */ /* 0x000fc600078e02ff */
[----:B------:R-:W-:Y:S01]  /*1d10*/  IABS R4, R12 ;  /* 0x0000000c00047213 */ /* 0x000fe20000000000 */
[----:B------:R-:W-:-:S06]  /*1d20*/  IMAD.HI.U32 R3, R7, R3, R6 ;  /* 0x0000000307037227 */ /* 0x000fcc00078e0006 */
[----:B------:R-:W-:-:S04]  /*1d30*/  IMAD.HI.U32 R3, R3, R4, RZ ;  /* 0x0000000403037227 */ /* 0x000fc800078e00ff */
[----:B------:R-:W-:-:S04]  /*1d40*/  IMAD.MOV R7, RZ, RZ, -R3 ;  /* 0x000000ffff077224 */ /* 0x000fc800078e0a03 */
[C---:B------:R-:W-:Y:S02]  /*1d50*/  IMAD R4, R13.reuse, R7, R4 ;  /* 0x000000070d047224 */ /* 0x040fe400078e0204 */
[----:B------:R-:W0:Y:S03]  /*1d60*/  LDC.64 R6, c[0x0][0x3a0] ;  /* 0x0000e800ff067b82 */ /* 0x000e260000000a00 */
[----:B------:R-:W-:-:S13]  /*1d70*/  ISETP.GT.U32.AND P1, PT, R13, R4, PT ;  /* 0x000000040d00720c */ /* 0x000fda0003f24070 */
[----:B------:R-:W-:Y:S01]  /*1d80*/  @!P1 IMAD.IADD R4, R4, 0x1, -R13 ;  /* 0x0000000104049824 */ /* 0x000fe200078e0a0d */
[----:B------:R-:W-:Y:S02]  /*1d90*/  @!P1 IADD3 R3, PT, PT, R3, 0x1, RZ ;  /* 0x0000000103039810 */ /* 0x000fe40007ffe0ff */
[----:B------:R-:W-:Y:S02]  /*1da0*/  ISETP.NE.AND P1, PT, R5, RZ, PT ;  /* 0x000000ff0500720c */ /* 0x000fe40003f25270 */
[----:B------:R-:W-:Y:S02]  /*1db0*/  ISETP.GE.U32.AND P0, PT, R4, R13, PT ;  /* 0x0000000d0400720c */ /* 0x000fe40003f06070 */
[----:B------:R-:W-:-:S04]  /*1dc0*/  LOP3.LUT R4, R12, R5, RZ, 0x3c, !PT ;  /* 0x000000050c047212 */ /* 0x000fc800078e3cff */
[----:B------:R-:W-:Y:S01]  /*1dd0*/  ISETP.GE.AND P2, PT, R4, RZ, PT ;  /* 0x000000ff0400720c */ /* 0x000fe20003f46270 */
[----:B-1----:R-:W-:-:S04]  /*1de0*/  VIADD R4, R9, UR5 ;  /* 0x0000000509047c36 */ /* 0x002fc80008000000 */
[----:B---3--:R-:W-:Y:S02]  /*1df0*/  IMAD R4, R4, UR4, R15 ;  /* 0x0000000404047c24 */ /* 0x008fe4000f8e020f */
[----:B------:R-:W-:-:S06]  /*1e00*/  @P0 VIADD R3, R3, 0x1 ;  /* 0x0000000103030836 */ /* 0x000fcc0000000000 */
[----:B------:R-:W-:Y:S01]  /*1e10*/  @!P2 IMAD.MOV R3, RZ, RZ, -R3 ;  /* 0x000000ffff03a224 */ /* 0x000fe200078e0a03 */
[----:B------:R-:W-:-:S04]  /*1e20*/  @!P1 LOP3.LUT R3, RZ, R5, RZ, 0x33, !PT ;  /* 0x00000005ff039212 */ /* 0x000fc800078e33ff */
[C---:B------:R-:W-:Y:S01]  /*1e30*/  IADD3 R10, PT, PT, -R3.reuse, RZ, RZ ;  /* 0x000000ff030a7210 */ /* 0x040fe20007ffe1ff */
[----:B------:R-:W-:-:S04]  /*1e40*/  IMAD.IADD R3, R3, 0x1, R14 ;  /* 0x0000000103037824 */ /* 0x000fc800078e020e */
[----:B------:R-:W-:-:S05]  /*1e50*/  IMAD R5, R5, R10, R12 ;  /* 0x0000000a05057224 */ /* 0x000fca00078e020c */
[----:B------:R-:W-:-:S05]  /*1e60*/  IADD3 R4, PT, PT, R5, R4, RZ ;  /* 0x0000000405047210 */ /* 0x000fca0007ffe0ff */
[----:B--2---:R-:W-:-:S04]  /*1e70*/  IMAD R3, R3, UR8, R4 ;  /* 0x0000000803037c24 */ /* 0x004fc8000f8e0204 */
[----:B0-----:R-:W-:-:S06]  /*1e80*/  IMAD.WIDE R4, R3, 0x4, R6 ;  /* 0x0000000403047825 */ /* 0x001fcc00078e0206 */
[----:B------:R-:W2:Y:S02]  /*1e90*/  LDG.E R5, desc[UR6][R4.64] ;  /* 0x0000000604057981 */ /* 0x000ea4000c1e1900 */
[----:B--2--5:R-:W-:-:S07]  /*1ea0*/  IMAD.IADD R8, R8, 0x1, R5 ;  /* 0x0000000108087824 */ /* 0x024fce00078e0205 */
.L_x_169:
[----:B------:R-:W-:Y:S05]  /*1eb0*/  BSYNC.RECONVERGENT B1 ;  /* 0x0000000000017941 */ /* 0x000fea0003800200 */
.L_x_168:
[----:B------:R-:W-:-:S13]  /*1ec0*/  ISETP.GE.U32.AND P0, PT, R21, 0x100, PT ;  /* 0x000001001500780c */ /* 0x000fda0003f06070 */
[----:B------:R-:W-:Y:S05]  /*1ed0*/  @!P0 BRA `(.L_x_176) ;  /* 0x0000000000ac8947 */ /* 0x000fea0003800000 */
[----:B0-----:R-:W0:Y:S01]  /*1ee0*/  S2R R9, SR_LANEID ;  /* 0x0000000000097919 */ /* 0x001e220000000000 */
[----:B-----5:R-:W1:Y:S01]  /*1ef0*/  SHFL.DOWN PT, R3, R8, 0x1, 0x1f ;  /* 0x08201f0008037f89 */ /* 0x020e6200000e0000 */
        /* <DEDUP_REMOVED lines=9> */
[----:B------:R-:W-:Y:S02]  /*1f90*/  ISETP.GT.AND P0, PT, R9, 0x1b, PT ;  /* 0x0000001b0900780c */ /* 0x000fe40003f04270 */
[----:B------:R-:W-:-:S05]  /*1fa0*/  IADD3 R4, PT, PT, R3, R4, RZ ;  /* 0x0000000403047210 */ /* 0x000fca0007ffe0ff */
[----:B------:R-:W0:Y:S01]  /*1fb0*/  SHFL.DOWN PT, R5, R4, 0x4, 0x1f ;  /* 0x08801f0004057f89 */ /* 0x000e2200000e0000 */
[----:B-1----:R-:W-:Y:S02]  /*1fc0*/  @!P1 LEA R7, R8, R7, 0x18 ;  /* 0x0000000708079211 */ /* 0x002fe400078ec0ff */
[----:B0-----:R-:W-:Y:S02]  /*1fd0*/  SEL R5, R5, RZ, !P0 ;  /* 0x000000ff05057207 */ /* 0x001fe40004000000 */
        /* <DEDUP_REMOVED lines=20> */
[----:B0-----:R-:W0:Y:S04]  /*2120*/  LDS.128 R4, [UR4+0x10] ;  /* 0x00001004ff047984 */ /* 0x001e280008000c00 */
[----:B------:R-:W1:Y:S01]  /*2130*/  LDS.64 R10, [UR4+0x20] ;  /* 0x00002004ff0a7984 */ /* 0x000e620008000a00 */
[----:B0-----:R-:W-:-:S04]  /*2140*/  IADD3 R0, PT, PT, R4, R0, R9 ;  /* 0x0000000004007210 */ /* 0x001fc80007ffe009 */
[----:B------:R-:W-:-:S04]  /*2150*/  IADD3 R0, PT, PT, R6, R0, R5 ;  /* 0x0000000006007210 */ /* 0x000fc80007ffe005 */
[----:B-1----:R-:W-:-:S05]  /*2160*/  IADD3 R0, PT, PT, R10, R0, R7 ;  /* 0x000000000a007210 */ /* 0x002fca0007ffe007 */
[----:B------:R-:W-:Y:S01]  /*2170*/  IMAD.IADD R9, R0, 0x1, R11 ;  /* 0x0000000100097824 */ /* 0x000fe200078e020b */
[----:B------:R-:W-:Y:S06]  /*2180*/  BRA `(.L_x_177) ;  /* 0x0000007400ac7947 */ /* 0x000fec0003800000 */
.L_x_176:
[----:B------:R-:W-:Y:S01]  /*2190*/  LOP3.LUT R3, R0, 0x3e0, RZ, 0xc0, !PT ;  /* 0x000003e000037812 */ /* 0x000fe200078ec0ff */
[----:B------:R-:W1:Y:S03]  /*21a0*/  S2R R12, SR_LANEID ;  /* 0x00000000000c7919 */ /* 0x000e660000000000 */
[----:B------:R-:W-:Y:S02]  /*21b0*/  LOP3.LUT R6, RZ, R3, RZ, 0x33, !PT ;  /* 0x00000003ff067212 */ /* 0x000fe400078e33ff */
[----:B------:R-:W-:-:S03]  /*21c0*/  IADD3 R4, PT, PT, R3, 0x20, RZ ;  /* 0x0000002003047810 */ /* 0x000fc60007ffe0ff */
[----:B------:R-:W-:Y:S01]  /*21d0*/  IMAD.IADD R6, R21, 0x1, R6 ;  /* 0x0000000115067824 */ /* 0x000fe200078e0206 */
[----:B------:R-:W-:-:S04]  /*21e0*/  ISETP.GT.U32.AND P0, PT, R4, R21, PT ;  /* 0x000000150400720c */ /* 0x000fc80003f04070 */
[----:B------:R-:W-:-:S05]  /*21f0*/  SEL R3, R6, 0x1f, P0 ;  /* 0x0000001f06037807 */ /* 0x000fca0000000000 */
[----:B-----5:R-:W2:Y:S01]  /*2200*/  SHFL.DOWN PT, R4, R8, 0x1, R3 ;  /* 0x0820000008047989 */ /* 0x020ea200000e0003 */
[CC--:B-1----:R-:W-:Y:S01]  /*2210*/  ISETP.GE.AND P0, PT, R12.reuse, R3.reuse, PT ;  /* 0x000000030c00720c */ /* 0x0c2fe20003f06270 */
[C---:B------:R-:W-:Y:S01]  /*2220*/  VIADD R10, R12.reuse, 0x4 ;  /* 0x000000040c0a7836 */ /* 0x040fe20000000000 */
[C---:B------:R-:W-:Y:S02]  /*2230*/  IADD3 R6, PT, PT, R12.reuse, 0x2, RZ ;  /* 0x000000020c067810 */ /* 0x040fe40007ffe0ff */
[----:B------:R-:W-:Y:S02]  /*2240*/  ISETP.NE.AND P1, PT, R12, RZ, PT ;  /* 0x000000ff0c00720c */ /* 0x000fe40003f25270 */
[----:B--2---:R-:W-:Y:S02]  /*2250*/  SEL R5, R4, RZ, !P0 ;  /* 0x000000ff04057207 */ /* 0x004fe40004000000 */
[----:B------:R-:W-:-:S03]  /*2260*/  ISETP.GT.AND P0, PT, R6, R3, PT ;  /* 0x000000030600720c */ /* 0x000fc60003f04270 */
[----:B------:R-:W-:-:S06]  /*2270*/  IMAD.IADD R4, R5, 0x1, R8 ;  /* 0x0000000105047824 */ /* 0x000fcc00078e0208 */
[----:B0-----:R-:W-:Y:S02]  /*2280*/  @!P1 MOV R9, 0x400 ;  /* 0x0000040000099802 */ /* 0x001fe40000000f00 */
[----:B------:R-:W-:Y:S01]  /*2290*/  @!P1 SHF.R.U32.HI R7, RZ, 0x3, R0 ;  /* 0x00000003ff079819 */ /* 0x000fe20000011600 */
[----:B------:R-:W0:Y:S03]  /*22a0*/  SHFL.DOWN PT, R5, R4, 0x2, R3 ;  /* 0x0840000004057989 */ /* 0x000e2600000e0003 */
[----:B------:R-:W-:Y:S02]  /*22b0*/  @!P1 LOP3.LUT R7, R7, 0x7c, RZ, 0xc0, !PT ;  /* 0x0000007c07079812 */ /* 0x000fe400078ec0ff */
[----:B0-----:R-:W-:Y:S02]  /*22c0*/  SEL R5, R5, RZ, !P0 ;  /* 0x000000ff05057207 */ /* 0x001fe40004000000 */
[----:B------:R-:W-:-:S02]  /*22d0*/  ISETP.GT.AND P0, PT, R10, R3, PT ;  /* 0x000000030a00720c */ /* 0x000fc40003f04270 */
[----:B------:R-:W0:Y:S01]  /*22e0*/  @!P1 S2R R10, SR_CgaCtaId ;  /* 0x00000000000a9919 */ /* 0x000e220000008800 */
[----:B------:R-:W-:Y:S02]  /*22f0*/  IMAD.IADD R6, R4, 0x1, R5 ;  /* 0x0000000104067824 */ /* 0x000fe400078e0205 */
[----:B------:R-:W-:-:S03]  /*2300*/  VIADD R4, R12, 0x8 ;  /* 0x000000080c047836 */ /* 0x000fc60000000000 */
[----:B------:R-:W1:Y:S02]  /*2310*/  SHFL.DOWN PT, R5, R6, 0x4, R3 ;  /* 0x0880000006057989 */ /* 0x000e6400000e0003 */
[----:B-1----:R-:W-:Y:S02]  /*2320*/  SEL R5, R5, RZ, !P0 ;  /* 0x000000ff05057207 */ /* 0x002fe40004000000 */
[----:B------:R-:W-:Y:S02]  /*2330*/  ISETP.GT.AND P0, PT, R4, R3, PT ;  /* 0x000000030400720c */ /* 0x000fe40003f04270 */
[----:B------:R-:W-:Y:S02]  /*2340*/  IADD3 R8, PT, PT, R6, R5, RZ ;  /* 0x0000000506087210 */ /* 0x000fe40007ffe0ff */
[----:B------:R-:W-:Y:S02]  /*2350*/  IADD3 R6, PT, PT, R12, 0x10, RZ ;  /* 0x000000100c067810 */ /* 0x000fe40007ffe0ff */
[----:B0-----:R-:W-:Y:S01]  /*2360*/  @!P1 LEA R10, R10, R9, 0x18 ;  /* 0x000000090a0a9211 */ /* 0x001fe200078ec0ff */
[----:B------:R-:W0:Y:S04]  /*2370*/  SHFL.DOWN PT, R5, R8, 0x8, R3 ;  /* 0x0900000008057989 */ /* 0x000e2800000e0003 */
[----:B------:R-:W-:Y:S01]  /*2380*/  @!P1 IMAD.IADD R10, R7, 0x1, R10 ;  /* 0x00000001070a9824 */ /* 0x000fe200078e020a */
[----:B0-----:R-:W-:-:S02]  /*2390*/  SEL R5, R5, RZ, !P0 ;  /* 0x000000ff05057207 */ /* 0x001fc40004000000 */
        /* <DEDUP_REMOVED lines=13> */
[----:B------:R-:W-:Y:S01]  /*2470*/  ISETP.GT.U32.AND P3, PT, R21, 0xa0, PT ;  /* 0x000000a01500780c */ /* 0x000fe20003f64070 */
[----:B0-----:R-:W-:-:S09]  /*2480*/  ULEA UR4, UR5, UR4, 0x18 ;  /* 0x0000000405047291 */ /* 0x001fd2000f8ec0ff */
[----:B------:R-:W0:Y:S04]  /*2490*/  LDS R0, [UR4+0xc] ;  /* 0x00000c04ff007984 */ /* 0x000e280008000800 */
[----:B------:R-:W2:Y:S04]  /*24a0*/  LDS.128 R4, [UR4+0x10] ;  /* 0x00001004ff047984 */ /* 0x000ea80008000c00 */
[----:B-1----:R-:W1:Y:S01]  /*24b0*/  LDS.64 R10, [UR4+0x20] ;  /* 0x00002004ff0a7984 */ /* 0x002e620008000a00 */
[----:B0-----:R-:W-:Y:S02]  /*24c0*/  SEL R0, R0, RZ, P1 ;  /* 0x000000ff00007207 */ /* 0x001fe40000800000 */
[----:B------:R-:W-:-:S02]  /*24d0*/  ISETP.GT.U32.AND P1, PT, R21, 0x60, PT ;  /* 0x000000601500780c */ /* 0x000fc40003f24070 */
[----:B--2---:R-:W-:Y:S02]  /*24e0*/  SEL R4, R4, RZ, P2 ;  /* 0x000000ff04047207 */ /* 0x004fe40001000000 */
[----:B------:R-:W-:Y:S02]  /*24f0*/  ISETP.GT.U32.AND P2, PT, R21, 0x80, PT ;  /* 0x000000801500780c */ /* 0x000fe40003f44070 */
[----:B------:R-:W-:Y:S02]  /*2500*/  SEL R5, R5, RZ, P1 ;  /* 0x000000ff05057207 */ /* 0x000fe40000800000 */
[----:B------:R-:W-:Y:S02]  /*2510*/  IADD3 R0, PT, PT, R4, R0, R9 ;  /* 0x0000000004007210 */ /* 0x000fe40007ffe009 */
[----:B------:R-:W-:Y:S02]  /*2520*/  SEL R6, R6, RZ, P2 ;  /* 0x000000ff06067207 */ /* 0x000fe40001000000 */
[----:B------:R-:W-:-:S02]  /*2530*/  ISETP.GT.U32.AND P1, PT, R21, 0xc0, PT ;  /* 0x000000c01500780c */ /* 0x000fc40003f24070 */
[----:B------:R-:W-:Y:S02]  /*2540*/  ISETP.GT.U32.AND P2, PT, R21, 0xe0, PT ;  /* 0x000000e01500780c */ /* 0x000fe40003f44070 */
[----:B------:R-:W-:Y:S02]  /*2550*/  SEL R7, R7, RZ, P3 ;  /* 0x000000ff07077207 */ /* 0x000fe40001800000 */
[----:B------:R-:W-:Y:S02]  /*2560*/  IADD3 R0, PT, PT, R6, R0, R5 ;  /* 0x0000000006007210 */ /* 0x000fe40007ffe005 */
[----:B-1----:R-:W-:Y:S02]  /*2570*/  SEL R10, R10, RZ, P1 ;  /* 0x000000ff0a0a7207 */ /* 0x002fe40000800000 */
[----:B------:R-:W-:Y:S02]  /*2580*/  SEL R11, R11, RZ, P2 ;  /* 0x000000ff0b0b7207 */ /* 0x000fe40001000000 */
[----:B------:R-:W-:-:S04]  /*2590*/  IADD3 R0, PT, PT, R10, R0, R7 ;  /* 0x000000000a007210 */ /* 0x000fc80007ffe007 */
[----:B------:R-:W-:Y:S01]  /*25a0*/  IADD3 R9, PT, PT, R0, R11, RZ ;  /* 0x0000000b00097210 */ /* 0x000fe20007ffe0ff */
[----:B------:R-:W-:Y:S06]  /*25b0*/  BRA `(.L_x_177) ;  /* 0x0000007000a07947 */ /* 0x000fec0003800000 */
.L_x_165:
[----:B------:R-:W0:Y:S01]  /*25c0*/  LDCU UR4, c[0x0][0x39c] ;  /* 0x00007380ff0477ac */ /* 0x000e220008000800 */
[----:B------:R-:W1:Y:S01]  /*25d0*/  S2R R7, SR_TID.X ;  /* 0x0000000000077919 */ /* 0x000e620000002100 */
[----:B------:R-:W-:Y:S01]  /*25e0*/  MOV R8, RZ ;  /* 0x000000ff00087202 */ /* 0x000fe20000000f00 */
[----:B------:R-:W2:Y:S01]  /*25f0*/  LDCU UR5, c[0x0][0x398] ;  /* 0x00007300ff0577ac */ /* 0x000ea20008000800 */
[----:B------:R-:W3:Y:S01]  /*2600*/  LDCU.64 UR10, c[0x0][0x388] ;  /* 0x00007100ff0a77ac */ /* 0x000ee20008000a00 */
[----:B------:R-:W4:Y:S01]  /*2610*/  LDCU.64 UR8, c[0x0][0x390] ;  /* 0x00007200ff0877ac */ /* 0x000f220008000a00 */
[----:B0-----:R-:W-:Y:S01]  /*2620*/  IMAD.U32 R4, RZ, RZ, UR4 ;  /* 0x00000004ff047e24 */ /* 0x001fe2000f8e00ff */
[----:B------:R-:W0:Y:S04]  /*2630*/  LDCU UR4, c[0x0][0x380] ;  /* 0x00007000ff0477ac */ /* 0x000e280008000800 */
[----:B------:R-:W-:-:S04]  /*2640*/  IABS R5, R4 ;  /* 0x0000000400057213 */ /* 0x000fc80000000000 */
[----:B------:R-:W5:Y:S01]  /*2650*/  I2F.RP R0, R5 ;  /* 0x0000000500007306 */ /* 0x000f620000209400 */
[----:B-1----:R-:W-:-:S05]  /*2660*/  LEA R39, R2, R7, 0xc ;  /* 0x0000000702277211 */ /* 0x002fca00078e60ff */
[----:B0-----:R-:W-:Y:S02]  /*2670*/  VIADD R39, R39, UR4 ;  /* 0x0000000427277c36 */ /* 0x001fe40008000000 */
[----:B-----5:R-:W0:Y:S03]  /*2680*/  MUFU.RCP R0, R0 ;  /* 0x0000000000007308 */ /* 0x020e260000001000 */
[----:B------:R-:W-:Y:S01]  /*2690*/  IABS R10, R39 ;  /* 0x00000027000a7213 */ /* 0x000fe20000000000 */
[C---:B------:R-:W-:Y:S01]  /*26a0*/  VIADD R37, R39.reuse, 0x300 ;  /* 0x0000030027257836 */ /* 0x040fe20000000000 */
[C---:B------:R-:W-:Y:S01]  /*26b0*/  IADD3 R35, PT, PT, R39.reuse, 0x200, RZ ;  /* 0x0000020027237810 */ /* 0x040fe20007ffe0ff */
[C---:B------:R-:W-:Y:S01]  /*26c0*/  VIADD R15, R39.reuse, 0x100 ;  /* 0x00000100270f7836 */ /* 0x040fe20000000000 */
[C---:B------:R-:W-:Y:S01]  /*26d0*/  IADD3 R27, PT, PT, R39.reuse, 0x400, RZ ;  /* 0x00000400271b7810 */ /* 0x040fe20007ffe0ff */
[----:B------:R-:W-:Y:S01]  /*26e0*/  VIADD R41, R39, 0x600 ;  /* 0x0000060027297836 */ /* 0x000fe20000000000 */
[----:B------:R-:W-:-:S02]  /*26f0*/  LOP3.LUT R12, R35, R4, RZ, 0x3c, !PT ;  /* 0x00000004230c7212 */ /* 0x000fc400078e3cff */
[-C--:B------:R-:W-:Y:S02]  /*2700*/  LOP3.LUT R13, R37, R4.reuse, RZ, 0x3c, !PT ;  /* 0x00000004250d7212 */ /* 0x080fe400078e3cff */
[----:B------:R-:W-:Y:S02]  /*2710*/  ISETP.GE.AND P6, PT, R12, RZ, PT ;  /* 0x000000ff0c00720c */ /* 0x000fe40003fc6270 */
[----:B------:R-:W-:Y:S02]  /*2720*/  ISETP.GE.AND P0, PT, R13, RZ, PT ;  /* 0x000000ff0d00720c */ /* 0x000fe40003f06270 */
[----:B------:R-:W-:Y:S01]  /*2730*/  IABS R16, R35 ;  /* 0x0000002300107213 */ /* 0x000fe20000000000 */
[----:B0-----:R-:W-:Y:S01]  /*2740*/  VIADD R9, R0, 0xffffffe ;  /* 0x0ffffffe00097836 */ /* 0x001fe20000000000 */
[----:B------:R-:W-:Y:S02]  /*2750*/  IABS R20, R37 ;  /* 0x0000002500147213 */ /* 0x000fe40000000000 */
[----:B------:R-:W-:-:S02]  /*2760*/  LOP3.LUT R24, R27, R4, RZ, 0x3c, !PT ;  /* 0x000000041b187212 */ /* 0x000fc400078e3cff */
[----:B------:R-:W-:Y:S01]  /*2770*/  LOP3.LUT R30, R41, R4, RZ, 0x3c, !PT ;  /* 0x00000004291e7212 */ /* 0x000fe200078e3cff */
[----:B------:R-:W0:Y:S02]  /*2780*/  F2I.FTZ.U32.TRUNC.NTZ R9, R9 ;  /* 0x0000000900097305 */ /* 0x000e24000021f000 */
[C---:B0-----:R-:W-:Y:S01]  /*2790*/  IMAD R6, R9.reuse, R5, RZ ;  /* 0x0000000509067224 */ /* 0x041fe200078e02ff */
[-C--:B------:R-:W-:Y:S01]  /*27a0*/  IADD3 R12, PT, PT, RZ, -R9.reuse, RZ ;  /* 0x80000009ff0c7210 */ /* 0x080fe20007ffe0ff */
[--C-:B------:R-:W-:Y:S01]  /*27b0*/  IMAD.MOV R14, RZ, RZ, -R9.reuse ;  /* 0x000000ffff0e7224 */ /* 0x100fe200078e0a09 */
[----:B------:R-:W-:Y:S01]  /*27c0*/  IADD3 R18, PT, PT, RZ, -R9, RZ ;  /* 0x80000009ff127210 */ /* 0x000fe20007ffe0ff */
[----:B------:R-:W-:Y:S02]  /*27d0*/  IMAD.MOV R6, RZ, RZ, -R6 ;  /* 0x000000ffff067224 */ /* 0x000fe400078e0a06 */
[----:B------:R-:W-:Y:S02]  /*27e0*/  IMAD R12, R12, R5, RZ ;  /* 0x000000050c0c7224 */ /* 0x000fe400078e02ff */
[----:B------:R-:W-:Y:S01]  /*27f0*/  IMAD.HI.U32 R11, R9, R6, R8 ;  /* 0x00000006090b7227 */ /* 0x000fe200078e0008 */
[----:B------:R-:W-:-:S03]  /*2800*/  LOP3.LUT R8, R39, R4, RZ, 0x3c, !PT ;  /* 0x0000000427087212 */ /* 0x000fc600078e3cff */
[----:B------:R-:W-:Y:S01]  /*2810*/  IMAD.MOV.U32 R6, RZ, RZ, R10 ;  /* 0x000000ffff067224 */ /* 0x000fe200078e000a */
[----:B------:R-:W-:Y:S01]  /*2820*/  ISETP.GE.AND P2, PT, R8, RZ, PT ;  /* 0x000000ff0800720c */ /* 0x000fe20003f46270 */
[----:B------:R-:W-:Y:S01]  /*2830*/  IMAD R14, R14, R5, RZ ;  /* 0x000000050e0e7224 */ /* 0x000fe200078e02ff */
[----:B------:R-:W-:Y:S01]  /*2840*/  LOP3.LUT R10, R15, R4, RZ, 0x3c, !PT ;  /* 0x000000040f0a7212 */ /* 0x000fe200078e3cff */
[----:B------:R-:W-:-:S03]  /*2850*/  IMAD.HI.U32 R0, R11, R6, RZ ;  /* 0x000000060b007227 */ /* 0x000fc600078e00ff */
[----:B------:R-:W-:Y:S01]  /*2860*/  ISETP.GE.AND P5, PT, R10, RZ, PT ;  /* 0x000000ff0a00720c */ /* 0x000fe20003fa6270 */
[----:B------:R-:W-:Y:S01]  /*2870*/  IMAD.MOV R8, RZ, RZ, -R0 ;  /* 0x000000ffff087224 */ /* 0x000fe200078e0a00 */
[----:B------:R-:W-:-:S03]  /*2880*/  IABS R10, R15 ;  /* 0x0000000f000a7213 */ /* 0x000fc60000000000 */
[----:B------:R-:W-:Y:S02]  /*2890*/  IMAD R13, R5, R8, R6 ;  /* 0x00000008050d7224 */ /* 0x000fe400078e0206 */
[----:B------:R-:W-:Y:S02]  /*28a0*/  IMAD.MOV.U32 R6, RZ, RZ, R5 ;  /* 0x000000ffff067224 */ /* 0x000fe400078e0005 */
[----:B------:R-:W-:-:S03]  /*28b0*/  IMAD.MOV.U32 R8, RZ, RZ, RZ ;  /* 0x000000ffff087224 */ /* 0x000fc600078e00ff */
[----:B------:R-:W-:Y:S01]  /*28c0*/  ISETP.GT.U32.AND P3, PT, R6, R13, PT ;  /* 0x0000000d0600720c */ /* 0x000fe20003f64070 */
[----:B------:R-:W-:-:S04]  /*28d0*/  IMAD.HI.U32 R17, R9, R12, R8 ;  /* 0x0000000c09117227 */ /* 0x000fc800078e0008 */
[----:B------:R-:W-:-:S04]  /*28e0*/  IMAD.HI.U32 R12, R11, R10, RZ ;  /* 0x0000000a0b0c7227 */ /* 0x000fc800078e00ff */
[----:B------:R-:W-:Y:S01]  /*28f0*/  IMAD.HI.U32 R19, R9, R14, R8 ;  /* 0x0000000e09137227 */ /* 0x000fe200078e0008 */
[----:B------:R-:W-:-:S03]  /*2900*/  IADD3 R11, PT, PT, -R12, RZ, RZ ;  /* 0x000000ff0c0b7210 */ /* 0x000fc60007ffe1ff */
[----:B------:R-:W-:Y:S02]  /*2910*/  IMAD.MOV.U32 R14, RZ, RZ, R16 ;  /* 0x000000ffff0e7224 */ /* 0x000fe400078e0010 */
[----:B------:R-:W-:Y:S02]  /*2920*/  IMAD R16, R18, R5, RZ ;  /* 0x0000000512107224 */ /* 0x000fe400078e02ff */
[----:B------:R-:W-:Y:S01]  /*2930*/  IMAD R11, R5, R11, R10 ;  /* 0x0000000b050b7224 */ /* 0x000fe200078e020a */
[----:B------:R-:W-:Y:S01]  /*2940*/  IABS R10, R27 ;  /* 0x0000001b000a7213 */ /* 0x000fe20000000000 */
[----:B------:R-:W-:Y:S02]  /*2950*/  @!P3 IMAD.IADD R13, R13, 0x1, -R5 ;  /* 0x000000010d0db824 */ /* 0x000fe400078e0a05 */
[----:B------:R-:W-:Y:S01]  /*2960*/  IMAD.HI.U32 R23, R9, R16, R8 ;  /* 0x0000001009177227 */ /* 0x000fe200078e0008 */
[----:B------:R-:W-:Y:S02]  /*2970*/  ISETP.GT.U32.AND P1, PT, R6, R11, PT ;  /* 0x0000000b0600720c */ /* 0x000fe40003f24070 */
[----:B------:R-:W-:Y:S01]  /*2980*/  ISETP.GE.U32.AND P4, PT, R13, R6, PT ;  /* 0x000000060d00720c */ /* 0x000fe20003f86070 */
[----:B------:R-:W-:-:S04]  /*2990*/  IMAD.HI.U32 R16, R17, R14, RZ ;  /* 0x0000000e11107227 */ /* 0x000fc800078e00ff */
[----:B--2---:R-:W-:Y:S01]  /*29a0*/  IMAD.U32 R8, RZ, RZ, UR5 ;  /* 0x00000005ff087e24 */ /* 0x004fe2000f8e00ff */
[----:B------:R-:W0:Y:S01]  /*29b0*/  LDCU UR5, c[0x0][0x384] ;  /* 0x00007080ff0577ac */ /* 0x000e220008000800 */
[----:B------:R-:W-:Y:S02]  /*29c0*/  IMAD.MOV R13, RZ, RZ, -R16 ;  /* 0x000000ffff0d7224 */ /* 0x000fe400078e0a10 */
[----:B------:R-:W-:Y:S01]  /*29d0*/  @!P3 VIADD R0, R0, 0x1 ;  /* 0x000000010000b836 */ /* 0x000fe20000000000 */
[----:B------:R-:W-:Y:S01]  /*29e0*/  IABS R40, R8 ;  /* 0x0000000800287213 */ /* 0x000fe20000000000 */
[----:B------:R-:W-:Y:S01]  /*29f0*/  IMAD R13, R5, R13, R14 ;  /* 0x0000000d050d7224 */ /* 0x000fe200078e020e */
[----:B------:R-:W-:Y:S01]  /*2a00*/  @!P1 IADD3 R11, PT, PT, R11, -R5, RZ ;  /* 0x800000050b0b9210 */ /* 0x000fe20007ffe0ff */
[----:B------:R-:W-:Y:S01]  /*2a10*/  IMAD.MOV R17, RZ, RZ, -R9 ;  /* 0x000000ffff117224 */ /* 0x000fe200078e0a09 */
[----:B------:R-:W1:Y:S01]  /*2a20*/  I2F.RP R22, R40 ;  /* 0x0000002800167306 */ /* 0x000e620000209400 */
[----:B------:R-:W-:Y:S01]  /*2a30*/  MOV R14, R10 ;  /* 0x0000000a000e7202 */ /* 0x000fe20000000f00 */
[----:B------:R-:W-:Y:S01]  /*2a40*/  @P4 VIADD R0, R0, 0x1 ;  /* 0x0000000100004836 */ /* 0x000fe20000000000 */
[----:B------:R-:W-:Y:S01]  /*2a50*/  ISETP.GT.U32.AND P3, PT, R6, R13, PT ;  /* 0x0000000d0600720c */ /* 0x000fe20003f64070 */
[----:B------:R-:W-:Y:S01]  /*2a60*/  IMAD.MOV.U32 R10, RZ, RZ, R17 ;  /* 0x000000ffff0a7224 */ /* 0x000fe200078e0011 */
[----:B------:R-:W-:Y:S01]  /*2a70*/  ISETP.GE.U32.AND P4, PT, R11, R6, PT ;  /* 0x000000060b00720c */ /* 0x000fe20003f86070 */
[----:B------:R-:W-:-:S04]  /*2a80*/  IMAD.HI.U32 R19, R19, R20, RZ ;  /* 0x0000001413137227 */ /* 0x000fc800078e00ff */
[----:B------:R-:W-:-:S04]  /*2a90*/  IMAD.HI.U32 R18, R23, R14, RZ ;  /* 0x0000000e17127227 */ /* 0x000fc800078e00ff */
[----:B------:R-:W-:Y:S01]  /*2aa0*/  IMAD R23, R10, R5, RZ ;  /* 0x000000050a177224 */ /* 0x000fe200078e02ff */
[----:B-1----:R-:W1:Y:S01]  /*2ab0*/  MUFU.RCP R22, R22 ;  /* 0x0000001600167308 */ /* 0x002e620000001000 */
[----:B------:R-:W-:Y:S01]  /*2ac0*/  IMAD.MOV.U32 R10, RZ, RZ, RZ ;  /* 0x000000ffff0a7224 */ /* 0x000fe200078e00ff */
[----:B------:R-:W-:Y:S01]  /*2ad0*/  IADD3 R25, PT, PT, -R18, RZ, RZ ;  /* 0x000000ff12197210 */ /* 0x000fe20007ffe1ff */
[----:B------:R-:W-:Y:S02]  /*2ae0*/  IMAD.MOV.U32 R11, RZ, RZ, R9 ;  /* 0x000000ffff0b7224 */ /* 0x000fe400078e0009 */
[----:B------:R-:W-:Y:S02]  /*2af0*/  IMAD.MOV R17, RZ, RZ, -R19 ;  /* 0x000000ffff117224 */ /* 0x000fe400078e0a13 */
[----:B------:R-:W-:Y:S01]  /*2b00*/  IMAD.HI.U32 R29, R9, R23, R10 ;  /* 0x00000017091d7227 */ /* 0x000fe200078e000a */
[----:B------:R-:W-:Y:S02]  /*2b10*/  IADD3 R10, PT, PT, RZ, -R9, RZ ;  /* 0x80000009ff0a7210 */ /* 0x000fe40007ffe0ff */
[----:B------:R-:W-:Y:S01]  /*2b20*/  IADD3 R23, PT, PT, R39, 0x500, RZ ;  /* 0x0000050027177810 */ /* 0x000fe20007ffe0ff */
[----:B------:R-:W-:-:S02]  /*2b30*/  @!P1 VIADD R12, R12, 0x1 ;  /* 0x000000010c0c9836 */ /* 0x000fc40000000000 */
[----:B------:R-:W-:Y:S02]  /*2b40*/  @!P3 IMAD.IADD R13, R13, 0x1, -R5 ;  /* 0x000000010d0db824 */ /* 0x000fe400078e0a05 */
[----:B------:R-:W-:Y:S01]  /*2b50*/  IMAD R17, R5, R17, R20 ;  /* 0x0000001105117224 */ /* 0x000fe200078e0214 */
[----:B------:R-:W-:Y:S01]  /*2b60*/  IABS R20, R41 ;  /* 0x0000002900147213 */ /* 0x000fe20000000000 */
[----:B------:R-:W-:Y:S01]  /*2b70*/  @P4 VIADD R12, R12, 0x1 ;  /* 0x000000010c0c4836 */ /* 0x000fe20000000000 */
[----:B------:R-:W-:Y:S01]  /*2b80*/  ISETP.GE.U32.AND P4, PT, R13, R6, PT ;  /* 0x000000060d00720c */ /* 0x000fe20003f86070 */
[----:B------:R-:W-:Y:S01]  /*2b90*/  IMAD R13, R10, R5, RZ ;  /* 0x000000050a0d7224 */ /* 0x000fe200078e02ff */
[----:B------:R-:W-:Y:S01]  /*2ba0*/  ISETP.GT.U32.AND P1, PT, R6, R17, PT ;  /* 0x000000110600720c */ /* 0x000fe20003f24070 */
[----:B------:R-:W-:Y:S02]  /*2bb0*/  HFMA2 R10, -RZ, RZ, 0, 0 ;  /* 0x00000000ff0a7431 */ /* 0x000fe400000001ff */
[----:B------:R-:W-:Y:S01]  /*2bc0*/  IMAD R25, R5, R25, R14 ;  /* 0x0000001905197224 */ /* 0x000fe200078e020e */
[----:B------:R-:W-:Y:S01]  /*2bd0*/  IABS R14, R23 ;  /* 0x00000017000e7213 */ /* 0x000fe20000000000 */
[----:B------:R-:W-:-:S02]  /*2be0*/  @!P3 VIADD R16, R16, 0x1 ;  /* 0x000000011010b836 */ /* 0x000fc40000000000 */
[----:B------:R-:W-:Y:S01]  /*2bf0*/  @!P5 IMAD.MOV R12, RZ, RZ, -R12 ;  /* 0x000000ffff0cd224 */ /* 0x000fe200078e0a0c */
[----:B------:R-:W-:Y:S01]  /*2c00*/  ISETP.GT.U32.AND P3, PT, R6, R25, PT ;  /* 0x000000190600720c */ /* 0x000fe20003f64070 */
[----:B------:R-:W-:Y:S01]  /*2c10*/  @!P2 IMAD.MOV R0, RZ, RZ, -R0 ;  /* 0x000000ffff00a224 */ /* 0x000fe200078e0a00 */
[----:B------:R-:W-:Y:S01]  /*2c20*/  ISETP.GE.AND P5, PT, R24, RZ, PT ;  /* 0x000000ff1800720c */ /* 0x000fe20003fa6270 */
[----:B------:R-:W-:Y:S02]  /*2c30*/  IMAD.HI.U32 R11, R9, R13, R10 ;  /* 0x0000000d090b7227 */ /* 0x000fe400078e000a */
[----:B------:R-:W-:Y:S02]  /*2c40*/  @!P1 IADD3 R17, PT, PT, R17, -R5, RZ ;  /* 0x8000000511119210 */ /* 0x000fe40007ffe0ff */
[----:B-1----:R-:W-:Y:S01]  /*2c50*/  VIADD R13, R22, 0xffffffe ;  /* 0x0ffffffe160d7836 */ /* 0x002fe20000000000 */
[----:B------:R-:W-:Y:S01]  /*2c60*/  @!P1 IADD3 R19, PT, PT, R19, 0x1, RZ ;  /* 0x0000000113139810 */ /* 0x000fe20007ffe0ff */
[----:B------:R-:W-:Y:S01]  /*2c70*/  IMAD.MOV.U32 R10, RZ, RZ, R14 ;  /* 0x000000ffff0a7224 */ /* 0x000fe200078e000e */
[----:B------:R-:W-:Y:S01]  /*2c80*/  ISETP.NE.AND P1, PT, R4, RZ, PT ;  /* 0x000000ff0400720c */ /* 0x000fe20003f25270 */
[----:B------:R-:W-:Y:S01]  /*2c90*/  @P4 VIADD R16, R16, 0x1 ;  /* 0x0000000110104836 */ /* 0x000fe20000000000 */
[----:B------:R-:W-:Y:S01]  /*2ca0*/  ISETP.GE.U32.AND P4, PT, R17, R6, PT ;  /* 0x000000061100720c */ /* 0x000fe20003f86070 */
[----:B------:R-:W-:Y:S01]  /*2cb0*/  IMAD.HI.U32 R14, R29, R10, RZ ;  /* 0x0000000a1d0e7227 */ /* 0x000fe200078e00ff */
[----:B------:R-:W1:Y:S03]  /*2cc0*/  F2I.FTZ.U32.TRUNC.NTZ R13, R13 ;  /* 0x0000000d000d7305 */ /* 0x000e66000021f000 */
[----:B------:R-:W-:Y:S01]  /*2cd0*/  IMAD.HI.U32 R17, R11, R20, RZ ;  /* 0x000000140b117227 */ /* 0x000fe200078e00ff */
[----:B------:R-:W-:-:S02]  /*2ce0*/  MOV R11, R16 ;  /* 0x00000010000b7202 */ /* 0x000fc40000000f00 */
[----:B------:R-:W-:Y:S01]  /*2cf0*/  IADD3 R29, PT, PT, -R14, RZ, RZ ;  /* 0x000000ff0e1d7210 */ /* 0x000fe20007ffe1ff */
[----:B------:R-:W-:Y:S02]  /*2d00*/  @!P3 IMAD.IADD R25, R25, 0x1, -R5 ;  /* 0x000000011919b824 */ /* 0x000fe400078e0a05 */
[----:B------:R-:W-:Y:S02]  /*2d10*/  IMAD.MOV R22, RZ, RZ, -R17 ;  /* 0x000000ffff167224 */ /* 0x000fe400078e0a11 */
[----:B------:R-:W-:Y:S01]  /*2d20*/  @!P6 IMAD.MOV R11, RZ, RZ, -R11 ;  /* 0x000000ffff0be224 */ /* 0x000fe200078e0a0b */
[----:B------:R-:W-:Y:S01]  /*2d30*/  ISETP.GE.U32.AND P6, PT, R25, R6, PT ;  /* 0x000000061900720c */ /* 0x000fe20003fc6070 */
[----:B------:R-:W-:Y:S01]  /*2d40*/  IMAD R25, R5, R22, R20 ;  /* 0x0000001605197224 */ /* 0x000fe200078e0214 */
[-C--:B------:R-:W-:Y:S01]  /*2d50*/  LOP3.LUT R22, R23, R4.reuse, RZ, 0x3c, !PT ;  /* 0x0000000417167212 */ /* 0x080fe200078e3cff */
[----:B------:R-:W-:Y:S01]  /*2d60*/  IMAD R29, R5, R29, R10 ;  /* 0x0000001d051d7224 */ /* 0x000fe200078e020a */
[----:B------:R-:W-:Y:S01]  /*2d70*/  LOP3.LUT R10, RZ, R4, RZ, 0x33, !PT ;  /* 0x00000004ff0a7212 */ /* 0x000fe200078e33ff */
[----:B------:R-:W-:Y:S01]  /*2d80*/  @!P3 VIADD R18, R18, 0x1 ;  /* 0x000000011212b836 */ /* 0x000fe20000000000 */
[C---:B------:R-:W-:Y:S01]  /*2d90*/  ISETP.GT.U32.AND P3, PT, R6.reuse, R25, PT ;  /* 0x000000190600720c */ /* 0x040fe20003f64070 */
[----:B------:R-:W-:Y:S01]  /*2da0*/  @P4 VIADD R19, R19, 0x1 ;  /* 0x0000000113134836 */ /* 0x000fe20000000000 */
[----:B------:R-:W-:Y:S01]  /*2db0*/  ISETP.GT.U32.AND P4, PT, R6, R29, PT ;  /* 0x0000001d0600720c */ /* 0x000fe20003f84070 */
[----:B-1----:R-:W-:Y:S01]  /*2dc0*/  IMAD R16, R13, R40, RZ ;  /* 0x000000280d107224 */ /* 0x002fe200078e02ff */
[----:B------:R-:W-:-:S02]  /*2dd0*/  SEL R26, R10, R11, !P1 ;  /* 0x0000000b0a1a7207 */ /* 0x000fc40004800000 */
[----:B------:R-:W-:Y:S01]  /*2de0*/  @!P0 IADD3 R19, PT, PT, -R19, RZ, RZ ;  /* 0x000000ff13138210 */ /* 0x000fe20007ffe1ff */
[----:B------:R-:W-:Y:S01]  /*2df0*/  @P6 VIADD R18, R18, 0x1 ;  /* 0x0000000112126836 */ /* 0x000fe20000000000 */
[----:B------:R-:W-:Y:S02]  /*2e00*/  IADD3 R31, PT, PT, -R16, RZ, RZ ;  /* 0x000000ff101f7210 */ /* 0x000fe40007ffe1ff */
[----:B------:R-:W-:Y:S01]  /*2e10*/  SEL R16, R10, R12, !P1 ;  /* 0x0000000c0a107207 */ /* 0x000fe20004800000 */
[----:B------:R-:W-:Y:S01]  /*2e20*/  HFMA2 R12, -RZ, RZ, 0, 0 ;  /* 0x00000000ff0c7431 */ /* 0x000fe200000001ff */
[----:B------:R-:W-:Y:S01]  /*2e30*/  ISETP.GE.AND P6, PT, R22, RZ, PT ;  /* 0x000000ff1600720c */ /* 0x000fe20003fc6270 */
[--C-:B------:R-:W-:Y:S02]  /*2e40*/  @!P3 IMAD.IADD R25, R25, 0x1, -R5.reuse ;  /* 0x000000011919b824 */ /* 0x100fe400078e0a05 */
[----:B------:R-:W-:Y:S01]  /*2e50*/  IMAD.MOV R20, RZ, RZ, -R16 ;  /* 0x000000ffff147224 */ /* 0x000fe200078e0a10 */
[----:B------:R-:W-:Y:S01]  /*2e60*/  @!P4 IADD3 R14, PT, PT, R14, 0x1, RZ ;  /* 0x000000010e0ec810 */ /* 0x000fe20007ffe0ff */
[----:B------:R-:W-:Y:S01]  /*2e70*/  @!P4 IMAD.IADD R29, R29, 0x1, -R5 ;  /* 0x000000011d1dc824 */ /* 0x000fe200078e0a05 */
[----:B------:R-:W-:Y:S01]  /*2e80*/  ISETP.GE.AND P4, PT, R30, RZ, PT ;  /* 0x000000ff1e00720c */ /* 0x000fe20003f86270 */
[----:B------:R-:W-:-:S02]  /*2e90*/  IMAD R15, R4, R20, R15 ;  /* 0x00000014040f7224 */ /* 0x000fc400078e020f */
[----:B------:R-:W-:Y:S01]  /*2ea0*/  @!P5 IMAD.MOV R18, RZ, RZ, -R18 ;  /* 0x000000ffff12d224 */ /* 0x000fe200078e0a12 */
[-C--:B------:R-:W-:Y:S01]  /*2eb0*/  ISETP.GE.U32.AND P5, PT, R25, R6.reuse, PT ;  /* 0x000000061900720c */ /* 0x080fe20003fa6070 */
[----:B------:R-:W-:Y:S01]  /*2ec0*/  IMAD.MOV R22, RZ, RZ, -R26 ;  /* 0x000000ffff167224 */ /* 0x000fe200078e0a1a */
[----:B------:R-:W-:Y:S01]  /*2ed0*/  ISETP.GE.U32.AND P0, PT, R29, R6, PT ;  /* 0x000000061d00720c */ /* 0x000fe20003f06070 */
[----:B------:R-:W-:Y:S01]  /*2ee0*/  IMAD.HI.U32 R11, R13, R31, R12 ;  /* 0x0000001f0d0b7227 */ /* 0x000fe200078e000c */
[----:B------:R-:W-:Y:S02]  /*2ef0*/  IABS R13, R15 ;  /* 0x0000000f000d7213 */ /* 0x000fe40000000000 */
[----:B------:R-:W-:Y:S01]  /*2f00*/  SEL R24, R10, R18, !P1 ;  /* 0x000000120a187207 */ /* 0x000fe20004800000 */
[----:B------:R-:W-:Y:S01]  /*2f10*/  IMAD R35, R4, R22, R35 ;  /* 0x0000001604237224 */ /* 0x000fe200078e0223 */
[----:B------:R-:W-:Y:S01]  /*2f20*/  SEL R22, R10, R19, !P1 ;  /* 0x000000130a167207 */ /* 0x000fe20004800000 */
[----:B------:R-:W-:-:S03]  /*2f30*/  IMAD.HI.U32 R12, R11, R13, RZ ;  /* 0x0000000d0b0c7227 */ /* 0x000fc600078e00ff */
[----:B------:R-:W-:Y:S01]  /*2f40*/  IABS R20, R35 ;  /* 0x0000002300147213 */ /* 0x000fe20000000000 */
[----:B------:R-:W-:Y:S01]  /*2f50*/  @!P3 VIADD R17, R17, 0x1 ;  /* 0x000000011111b836 */ /* 0x000fe20000000000 */
[----:B------:R-:W-:Y:S01]  /*2f60*/  IADD3 R18, PT, PT, -R12, RZ, RZ ;  /* 0x000000ff0c127210 */ /* 0x000fe20007ffe1ff */
[----:B------:R-:W-:Y:S01]  /*2f70*/  IMAD.MOV R25, RZ, RZ, -R22 ;  /* 0x000000ffff197224 */ /* 0x000fe200078e0a16 */
[----:B------:R-:W-:Y:S01]  /*2f80*/  @P0 IADD3 R14, PT, PT, R14, 0x1, RZ ;  /* 0x000000010e0e0810 */ /* 0x000fe20007ffe0ff */
[----:B------:R-:W-:Y:S02]  /*2f90*/  IMAD.MOV R28, RZ, RZ, -R24 ;  /* 0x000000ffff1c7224 */ /* 0x000fe400078e0a18 */
[----:B------:R-:W-:Y:S01]  /*2fa0*/  @P5 VIADD R17, R17, 0x1 ;  /* 0x0000000111115836 */ /* 0x000fe20000000000 */
[----:B------:R-:W-:Y:S01]  /*2fb0*/  @!P6 IADD3 R14, PT, PT, -R14, RZ, RZ ;  /* 0x000000ff0e0ee210 */ /* 0x000fe20007ffe1ff */
[----:B------:R-:W-:Y:S01]  /*2fc0*/  IMAD R37, R4, R25, R37 ;  /* 0x0000001904257224 */ /* 0x000fe200078e0225 */
[----:B------:R-:W-:Y:S01]  /*2fd0*/  LOP3.LUT R25, R15, R8, RZ, 0x3c, !PT ;  /* 0x000000080f197212 */ /* 0x000fe200078e3cff */
[----:B------:R-:W-:Y:S01]  /*2fe0*/  IMAD.HI.U32 R29, R11, R20, RZ ;  /* 0x000000140b1d7227 */ /* 0x000fe200078e00ff */
[----:B------:R-:W-:-:S02]  /*2ff0*/  SEL R34, R10, R14, !P1 ;  /* 0x0000000e0a227207 */ /* 0x000fc40004800000 */
[----:B------:R-:W-:Y:S01]  /*3000*/  IABS R43, R37 ;  /* 0x00000025002b7213 */ /* 0x000fe20000000000 */
[----:B------:R-:W-:Y:S01]  /*3010*/  IMAD R27, R4, R28, R27 ;  /* 0x0000001c041b7224 */ /* 0x000fe200078e021b */
[----:B------:R-:W-:Y:S01]  /*3020*/  SEL R28, R10, R0, !P1 ;  /* 0x000000000a1c7207 */ /* 0x000fe20004800000 */
[----:B------:R-:W-:Y:S01]  /*3030*/  @!P4 IMAD.MOV R17, RZ, RZ, -R17 ;  /* 0x000000ffff11c224 */ /* 0x000fe200078e0a11 */
[----:B------:R-:W-:Y:S01]  /*3040*/  IADD3 R14, PT, PT, -R34, RZ, RZ ;  /* 0x000000ff220e7210 */ /* 0x000fe20007ffe1ff */
[----:B------:R-:W-:Y:S01]  /*3050*/  IMAD R13, R40, R18, R13 ;  /* 0x00000012280d7224 */ /* 0x000fe200078e020d */
[----:B------:R-:W-:Y:S01]  /*3060*/  ISETP.GE.AND P2, PT, R25, RZ, PT ;  /* 0x000000ff1900720c */ /* 0x000fe20003f46270 */
[----:B------:R-:W-:Y:S01]  /*3070*/  IMAD.MOV R19, RZ, RZ, -R29 ;  /* 0x000000ffff137224 */ /* 0x000fe200078e0a1d */
[----:B------:R-:W-:Y:S01]  /*3080*/  SEL R30, R10, R17, !P1 ;  /* 0x000000110a1e7207 */ /* 0x000fe20004800000 */
[----:B------:R-:W-:Y:S01]  /*3090*/  IMAD.MOV R17, RZ, RZ, -R28 ;  /* 0x000000ffff117224 */ /* 0x000fe200078e0a1c */
[C---:B------:R-:W-:Y:S01]  /*30a0*/  ISETP.GT.U32.AND P6, PT, R40.reuse, R13, PT ;  /* 0x0000000d2800720c */ /* 0x040fe20003fc4070 */
[----:B------:R-:W-:Y:S01]  /*30b0*/  IMAD R19, R40, R19, R20 ;  /* 0x0000001328137224 */ /* 0x000fe200078e0214 */
[----:B------:R-:W-:Y:S01]  /*30c0*/  IABS R45, R27 ;  /* 0x0000001b002d7213 */ /* 0x000fe20000000000 */
[----:B------:R-:W-:-:S03]  /*30d0*/  IMAD.HI.U32 R20, R11, R43, RZ ;  /* 0x0000002b0b147227 */ /* 0x000fc600078e00ff */
[----:B------:R-:W-:Y:S01]  /*30e0*/  ISETP.GT.U32.AND P0, PT, R40, R19, PT ;  /* 0x000000132800720c */ /* 0x000fe20003f04070 */
[C---:B------:R-:W-:Y:S02]  /*30f0*/  IMAD R17, R4.reuse, R17, R39 ;  /* 0x0000001104117224 */ /* 0x040fe400078e0227 */
[----:B------:R-:W-:Y:S02]  /*3100*/  IMAD.MOV R0, RZ, RZ, -R20 ;  /* 0x000000ffff007224 */ /* 0x000fe400078e0a14 */
[----:B------:R-:W-:Y:S01]  /*3110*/  IMAD R23, R4, R14, R23 ;  /* 0x0000000e04177224 */ /* 0x000fe200078e0217 */
[----:B------:R-:W-:Y:S01]  /*3120*/  IABS R14, R17 ;  /* 0x00000011000e7213 */ /* 0x000fe20000000000 */
[----:B------:R-:W-:Y:S01]  /*3130*/  IMAD R43, R40, R0, R43 ;  /* 0x00000000282b7224 */ /* 0x000fe200078e022b */
[----:B------:R-:W-:Y:S01]  /*3140*/  @!P6 IADD3 R13, PT, PT, R13, -R40, RZ ;  /* 0x800000280d0de210 */ /* 0x000fe20007ffe0ff */
[----:B------:R-:W-:Y:S01]  /*3150*/  IMAD.MOV R18, RZ, RZ, -R30 ;  /* 0x000000ffff127224 */ /* 0x000fe200078e0a1e */
[----:B------:R-:W-:Y:S01]  /*3160*/  @!P6 IADD3 R12, PT, PT, R12, 0x1, RZ ;  /* 0x000000010c0ce810 */ /* 0x000fe20007ffe0ff */
[----:B------:R-:W-:Y:S01]  /*3170*/  IMAD.HI.U32 R31, R11, R14, RZ ;  /* 0x0000000e0b1f7227 */ /* 0x000fe200078e00ff */
[----:B------:R-:W-:-:S02]  /*3180*/  ISETP.GT.U32.AND P4, PT, R40, R43, PT ;  /* 0x0000002b2800720c */ /* 0x000fc40003f84070 */
[-C--:B------:R-:W-:Y:S01]  /*3190*/  ISETP.GE.U32.AND P3, PT, R13, R40.reuse, PT ;  /* 0x000000280d00720c */ /* 0x080fe20003f66070 */
[----:B------:R-:W-:Y:S01]  /*31a0*/  IMAD.MOV R13, RZ, RZ, -R31 ;  /* 0x000000ffff0d7224 */ /* 0x000fe200078e0a1f */
[----:B------:R-:W-:Y:S01]  /*31b0*/  IABS R33, R23 ;  /* 0x0000001700217213 */ /* 0x000fe20000000000 */
[----:B------:R-:W-:Y:S02]  /*31c0*/  @!P0 IMAD.IADD R19, R19, 0x1, -R40 ;  /* 0x0000000113138824 */ /* 0x000fe400078e0a28 */
[----:B------:R-:W-:Y:S02]  /*31d0*/  IMAD R13, R40, R13, R14 ;  /* 0x0000000d280d7224 */ /* 0x000fe400078e020e */
[----:B------:R-:W-:Y:S01]  /*31e0*/  @!P0 VIADD R29, R29, 0x1 ;  /* 0x000000011d1d8836 */ /* 0x000fe20000000000 */
[----:B------:R-:W-:Y:S01]  /*31f0*/  ISETP.GE.U32.AND P5, PT, R19, R40, PT ;  /* 0x000000281300720c */ /* 0x000fe20003fa6070 */
[----:B------:R-:W-:Y:S01]  /*3200*/  IMAD R41, R4, R18, R41 ;  /* 0x0000001204297224 */ /* 0x000fe200078e0229 */
[----:B------:R-:W-:Y:S01]  /*3210*/  ISETP.GT.U32.AND P0, PT, R40, R13, PT ;  /* 0x0000000d2800720c */ /* 0x000fe20003f04070 */
[----:B------:R-:W-:Y:S01]  /*3220*/  IMAD.HI.U32 R0, R11, R45, RZ ;  /* 0x0000002d0b007227 */ /* 0x000fe200078e00ff */
[----:B------:R-:W-:-:S02]  /*3230*/  @!P4 IADD3 R43, PT, PT, R43, -R40, RZ ;  /* 0x800000282b2bc210 */ /* 0x000fc40007ffe0ff */
[----:B------:R-:W-:Y:S01]  /*3240*/  LOP3.LUT R18, R35, R8, RZ, 0x3c, !PT ;  /* 0x0000000823127212 */ /* 0x000fe200078e3cff */
[----:B------:R-:W-:Y:S01]  /*3250*/  @P3 VIADD R12, R12, 0x1 ;  /* 0x000000010c0c3836 */ /* 0x000fe20000000000 */
[----:B------:R-:W-:Y:S01]  /*3260*/  ISETP.GE.U32.AND P3, PT, R43, R40, PT ;  /* 0x000000282b00720c */ /* 0x000fe20003f66070 */
[----:B------:R-:W-:Y:S01]  /*3270*/  IMAD.HI.U32 R25, R11, R33, RZ ;  /* 0x000000210b197227 */ /* 0x000fe200078e00ff */
[----:B------:R-:W-:Y:S02]  /*3280*/  ISETP.GE.AND P6, PT, R18, RZ, PT ;  /* 0x000000ff1200720c */ /* 0x000fe40003fc6270 */
[----:B------:R-:W-:Y:S01]  /*3290*/  IABS R36, R41 ;  /* 0x0000002900247213 */ /* 0x000fe20000000000 */
[----:B------:R-:W-:Y:S01]  /*32a0*/  IMAD.MOV.U32 R19, RZ, RZ, R12 ;  /* 0x000000ffff137224 */ /* 0x000fe200078e000c */
[----:B------:R-:W-:Y:S01]  /*32b0*/  LOP3.LUT R12, RZ, R8, RZ, 0x33, !PT ;  /* 0x00000008ff0c7212 */ /* 0x000fe200078e33ff */
[----:B------:R-:W-:Y:S01]  /*32c0*/  @!P0 IMAD.IADD R13, R13, 0x1, -R40 ;  /* 0x000000010d0d8824 */ /* 0x000fe200078e0a28 */
[----:B------:R-:W-:Y:S01]  /*32d0*/  @P5 IADD3 R29, PT, PT, R29, 0x1, RZ ;  /* 0x000000011d1d5810 */ /* 0x000fe20007ffe0ff */
[----:B------:R-:W-:Y:S01]  /*32e0*/  @!P2 IMAD.MOV R19, RZ, RZ, -R19 ;  /* 0x000000ffff13a224 */ /* 0x000fe200078e0a13 */
[----:B------:R-:W-:Y:S01]  /*32f0*/  ISETP.NE.AND P2, PT, R8, RZ, PT ;  /* 0x000000ff0800720c */ /* 0x000fe20003f45270 */
[----:B------:R-:W-:Y:S01]  /*3300*/  @!P4 VIADD R20, R20, 0x1 ;  /* 0x000000011414c836 */ /* 0x000fe20000000000 */
[----:B------:R-:W-:Y:S01]  /*3310*/  @!P0 IADD3 R31, PT, PT, R31, 0x1, RZ ;  /* 0x000000011f1f8810 */ /* 0x000fe20007ffe0ff */
[----:B------:R-:W-:Y:S01]  /*3320*/  IMAD.MOV R18, RZ, RZ, -R0 ;  /* 0x000000ffff127224 */ /* 0x000fe200078e0a00 */
[----:B------:R-:W-:Y:S01]  /*3330*/  SEL R19, R12, R19, !P2 ;  /* 0x000000130c137207 */ /* 0x000fe20005000000 */
[----:B------:R-:W-:Y:S01]  /*3340*/  IMAD.MOV R14, RZ, RZ, -R25 ;  /* 0x000000ffff0e7224 */ /* 0x000fe200078e0a19 */
[----:B------:R-:W-:Y:S01]  /*3350*/  @!P6 IADD3 R29, PT, PT, -R29, RZ, RZ ;  /* 0x000000ff1d1de210 */ /* 0x000fe20007ffe1ff */
[----:B------:R-:W-:Y:S01]  /*3360*/  @P3 VIADD R20, R20, 0x1 ;  /* 0x0000000114143836 */ /* 0x000fe20000000000 */
[----:B------:R-:W-:Y:S01]  /*3370*/  ISETP.GE.U32.AND P3, PT, R13, R40, PT ;  /* 0x000000280d00720c */ /* 0x000fe20003f66070 */
[----:B------:R-:W-:Y:S01]  /*3380*/  IMAD R45, R40, R18, R45 ;  /* 0x00000012282d7224 */ /* 0x000fe200078e022d */
[----:B------:R-:W-:Y:S01]  /*3390*/  SEL R29, R12, R29, !P2 ;  /* 0x0000001d0c1d7207 */ /* 0x000fe20005000000 */
[C---:B------:R-:W-:Y:S01]  /*33a0*/  IMAD R33, R40.reuse, R14, R33 ;  /* 0x0000000e28217224 */ /* 0x040fe200078e0221 */
[----:B------:R-:W-:Y:S01]  /*33b0*/  LOP3.LUT R14, R17, R8, RZ, 0x3c, !PT ;  /* 0x00000008110e7212 */ /* 0x000fe200078e3cff */
[----:B---3--:R-:W-:Y:S01]  /*33c0*/  IMAD.U32 R13, RZ, RZ, UR11 ;  /* 0x0000000bff0d7e24 */ /* 0x008fe2000f8e00ff */
[----:B------:R-:W-:Y:S01]  /*33d0*/  ISETP.GT.U32.AND P5, PT, R40, R45, PT ;  /* 0x0000002d2800720c */ /* 0x000fe20003fa4070 */
[----:B------:R-:W-:Y:S01]  /*33e0*/  IMAD.MOV R18, RZ, RZ, -R19 ;  /* 0x000000ffff127224 */ /* 0x000fe200078e0a13 */
[----:B------:R-:W-:Y:S01]  /*33f0*/  ISETP.GE.AND P6, PT, R14, RZ, PT ;  /* 0x000000ff0e00720c */ /* 0x000fe20003fc6270 */
[----:B------:R-:W-:Y:S01]  /*3400*/  IMAD.U32 R14, RZ, RZ, UR10 ;  /* 0x0000000aff0e7e24 */ /* 0x000fe2000f8e00ff */
[----:B------:R-:W-:Y:S01]  /*3410*/  IADD3 R32, PT, PT, R16, R13, RZ ;  /* 0x0000000d10207210 */ /* 0x000fe20007ffe0ff */
[----:B------:R-:W-:Y:S01]  /*3420*/  IMAD R18, R8, R18, R15 ;  /* 0x0000001208127224 */ /* 0x000fe200078e020f */
[----:B------:R-:W-:Y:S01]  /*3430*/  ISETP.GT.U32.AND P4, PT, R40, R33, PT ;  /* 0x000000212800720c */ /* 0x000fe20003f84070 */
[----:B----4-:R-:W-:Y:S01]  /*3440*/  IMAD.U32 R15, RZ, RZ, UR9 ;  /* 0x00000009ff0f7e24 */ /* 0x010fe2000f8e00ff */
[-C--:B------:R-:W-:Y:S01]  /*3450*/  IADD3 R24, PT, PT, R24, R13.reuse, RZ ;  /* 0x0000000d18187210 */ /* 0x080fe20007ffe0ff */
[----:B------:R-:W-:Y:S01]  /*3460*/  @P3 VIADD R31, R31, 0x1 ;  /* 0x000000011f1f3836 */ /* 0x000fe20000000000 */
[----:B------:R-:W-:Y:S01]  /*3470*/  IADD3 R30, PT, PT, R30, R13, RZ ;  /* 0x0000000d1e1e7210 */ /* 0x000fe20007ffe0ff */
[----:B------:R-:W-:Y:S01]  /*3480*/  IMAD R43, R32, R14, R15 ;  /* 0x0000000e202b7224 */ /* 0x000fe200078e020f */
[----:B------:R-:W-:Y:S01]  /*3490*/  LOP3.LUT R32, R37, R8, RZ, 0x3c, !PT ;  /* 0x0000000825207212 */ /* 0x000fe200078e3cff */
[----:B------:R-:W-:Y:S01]  /*34a0*/  IMAD.MOV.U32 R16, RZ, RZ, R36 ;  /* 0x000000ffff107224 */ /* 0x000fe200078e0024 */
[----:B------:R-:W-:Y:S01]  /*34b0*/  @!P5 IADD3 R45, PT, PT, R45, -R40, RZ ;  /* 0x800000282d2dd210 */ /* 0x000fe20007ffe0ff */
[----:B------:R-:W-:Y:S01]  /*34c0*/  IMAD.IADD R18, R18, 0x1, R43 ;  /* 0x0000000112127824 */ /* 0x000fe200078e022b */
[----:B------:R-:W-:Y:S01]  /*34d0*/  MOV R43, R31 ;  /* 0x0000001f002b7202 */ /* 0x000fe20000000f00 */
[----:B------:R-:W-:Y:S01]  /*34e0*/  IMAD.HI.U32 R36, R11, R16, RZ ;  /* 0x000000100b247227 */ /* 0x000fe200078e00ff */
[----:B------:R-:W-:-:S02]  /*34f0*/  ISETP.GE.U32.AND P0, PT, R45, R40, PT ;  /* 0x000000282d00720c */ /* 0x000fc40003f06070 */
[-C--:B------:R-:W-:Y:S01]  /*3500*/  @!P4 IADD3 R33, PT, PT, R33, -R40.reuse, RZ ;  /* 0x800000282121c210 */ /* 0x080fe20007ffe0ff */
[----:B------:R-:W-:Y:S01]  /*3510*/  @!P6 IMAD.MOV R43, RZ, RZ, -R43 ;  /* 0x000000ffff2be224 */ /* 0x000fe200078e0a2b */
[----:B------:R-:W-:Y:S01]  /*3520*/  ISETP.GE.AND P6, PT, R32, RZ, PT ;  /* 0x000000ff2000720c */ /* 0x000fe20003fc6270 */
[----:B------:R-:W-:Y:S01]  /*3530*/  IMAD.MOV R31, RZ, RZ, -R36 ;  /* 0x000000ffff1f7224 */ /* 0x000fe200078e0a24 */
[----:B------:R-:W-:Y:S01]  /*3540*/  ISETP.GE.U32.AND P3, PT, R33, R40, PT ;  /* 0x000000282100720c */ /* 0x000fe20003f66070 */
[--C-:B------:R-:W-:Y:S01]  /*3550*/  IMAD.IADD R28, R28, 0x1, R13.reuse ;  /* 0x000000011c1c7824 */ /* 0x100fe200078e020d */
[----:B------:R-:W-:Y:S01]  /*3560*/  SEL R43, R12, R43, !P2 ;  /* 0x0000002b0c2b7207 */ /* 0x000fe20005000000 */
[----:B------:R-:W-:Y:S01]  /*3570*/  IMAD R31, R40, R31, R16 ;  /* 0x0000001f281f7224 */ /* 0x000fe200078e0210 */
[----:B------:R-:W-:Y:S01]  /*3580*/  IADD3 R16, PT, PT, RZ, -R9, RZ ;  /* 0x80000009ff107210 */ /* 0x000fe20007ffe0ff */
[----:B------:R-:W-:Y:S01]  /*3590*/  IMAD.IADD R26, R26, 0x1, R13 ;  /* 0x000000011a1a7824 */ /* 0x000fe200078e020d */
[----:B------:R-:W-:Y:S01]  /*35a0*/  @!P5 IADD3 R0, PT, PT, R0, 0x1, RZ ;  /* 0x000000010000d810 */ /* 0x000fe20007ffe0ff */
[----:B------:R-:W-:-:S02]  /*35b0*/  IMAD.MOV R32, RZ, RZ, -R43 ;  /* 0x000000ffff207224 */ /* 0x000fc400078e0a2b */
[----:B------:R-:W-:Y:S02]  /*35c0*/  IMAD R33, R16, R5, RZ ;  /* 0x0000000510217224 */ /* 0x000fe400078e02ff */
[----:B------:R-:W-:Y:S01]  /*35d0*/  IMAD R32, R8, R32, R17 ;  /* 0x0000002008207224 */ /* 0x000fe200078e0211 */
[----:B------:R-:W-:Y:S01]  /*35e0*/  MOV R17, R9 ;  /* 0x0000000900117202 */ /* 0x000fe20000000f00 */
[----:B------:R-:W-:Y:S02]  /*35f0*/  IMAD.MOV.U32 R16, RZ, RZ, RZ ;  /* 0x000000ffff107224 */ /* 0x000fe400078e00ff */
[----:B------:R-:W-:Y:S02]  /*3600*/  @P0 VIADD R0, R0, 0x1 ;  /* 0x0000000100000836 */ /* 0x000fe40000000000 */
[----:B------:R-:W-:-:S04]  /*3610*/  IMAD.HI.U32 R17, R9, R33, R16 ;  /* 0x0000002109117227 */ /* 0x000fc800078e0010 */
[----:B------:R-:W-:Y:S02]  /*3620*/  VIADD R33, R39, 0x700 ;  /* 0x0000070027217836 */ /* 0x000fe40000000000 */
[----:B------:R-:W-:Y:S02]  /*3630*/  IMAD R26, R26, R14, R15 ;  /* 0x0000000e1a1a7224 */ /* 0x000fe400078e020f */
[----:B------:R-:W-:Y:S01]  /*3640*/  @!P4 VIADD R25, R25, 0x1 ;  /* 0x000000011919c836 */ /* 0x000fe20000000000 */
[----:B------:R-:W-:Y:S01]  /*3650*/  IABS R38, R33 ;  /* 0x0000002100267213 */ /* 0x000fe20000000000 */
[----:B------:R-:W-:Y:S02]  /*3660*/  IMAD.IADD R34, R34, 0x1, R13 ;  /* 0x0000000122227824 */ /* 0x000fe400078e020d */
[----:B------:R-:W-:Y:S02]  /*3670*/  @P3 VIADD R25, R25, 0x1 ;  /* 0x0000000119193836 */ /* 0x000fe40000000000 */
[----:B------:R-:W-:Y:S01]  /*3680*/  IMAD.HI.U32 R16, R17, R38, RZ ;  /* 0x0000002611107227 */ /* 0x000fe200078e00ff */
[----:B------:R-:W-:-:S02]  /*3690*/  MOV R17, R20 ;  /* 0x0000001400117202 */ /* 0x000fc40000000f00 */
[----:B------:R-:W-:Y:S01]  /*36a0*/  LOP3.LUT R20, R33, R4, RZ, 0x3c, !PT ;  /* 0x0000000421147212 */ /* 0x000fe200078e3cff */
[----:B------:R-:W-:Y:S02]  /*36b0*/  IMAD.MOV R45, RZ, RZ, -R16 ;  /* 0x000000ffff2d7224 */ /* 0x000fe400078e0a10 */
[----:B------:R-:W-:Y:S02]  /*36c0*/  @!P6 IMAD.MOV R17, RZ, RZ, -R17 ;  /* 0x000000ffff11e224 */ /* 0x000fe400078e0a11 */
[----:B------:R-:W-:Y:S02]  /*36d0*/  IMAD R45, R5, R45, R38 ;  /* 0x0000002d052d7224 */ /* 0x000fe400078e0226 */
[----:B------:R-:W-:Y:S02]  /*36e0*/  IMAD R34, R34, R14, R15 ;  /* 0x0000000e22227224 */ /* 0x000fe400078e020f */
[----:B------:R-:W-:Y:S01]  /*36f0*/  IMAD.MOV R38, RZ, RZ, -R9 ;  /* 0x000000ffff267224 */ /* 0x000fe200078e0a09 */
[----:B------:R-:W-:-:S03]  /*3700*/  ISETP.GT.U32.AND P6, PT, R6, R45, PT ;  /* 0x0000002d0600720c */ /* 0x000fc60003fc4070 */
[----:B------:R-:W-:-:S10]  /*3710*/  IMAD R38, R38, R5, RZ ;  /* 0x0000000526267224 */ /* 0x000fd400078e02ff */
[----:B------:R-:W-:Y:S02]  /*3720*/  @!P6 IMAD.IADD R45, R45, 0x1, -R5 ;  /* 0x000000012d2de824 */ /* 0x000fe400078e0a05 */
[----:B------:R-:W-:Y:S01]  /*3730*/  @!P6 VIADD R16, R16, 0x1 ;  /* 0x000000011010e836 */ /* 0x000fe20000000000 */
[----:B------:R-:W-:Y:S02]  /*3740*/  ISETP.GT.U32.AND P6, PT, R40, R31, PT ;  /* 0x0000001f2800720c */ /* 0x000fe40003fc4070 */
[----:B------:R-:W-:Y:S01]  /*3750*/  ISETP.GE.U32.AND P5, PT, R45, R6, PT ;  /* 0x000000062d00720c */ /* 0x000fe20003fa6070 */
[----:B------:R-:W-:-:S10]  /*3760*/  IMAD.MOV.U32 R45, RZ, RZ, R0 ;  /* 0x000000ffff2d7224 */ /* 0x000fd400078e0000 */
[----:B------:R-:W-:Y:S02]  /*3770*/  @!P6 IADD3 R31, PT, PT, R31, -R40, RZ ;  /* 0x800000281f1fe210 */ /* 0x000fe40007ffe0ff */
[----:B------:R-:W-:Y:S01]  /*3780*/  @P5 VIADD R16, R16, 0x1 ;  /* 0x0000000110105836 */ /* 0x000fe20000000000 */
[----:B------:R-:W-:Y:S02]  /*3790*/  ISETP.GE.AND P5, PT, R20, RZ, PT ;  /* 0x000000ff1400720c */ /* 0x000fe40003fa6270 */
[----:B------:R-:W-:-:S11]  /*37a0*/  @!P6 IADD3 R36, PT, PT, R36, 0x1, RZ ;  /* 0x000000012424e810 */ /* 0x000fd60007ffe0ff */
[----:B------:R-:W-:Y:S01]  /*37b0*/  @!P5 IMAD.MOV R16, RZ, RZ, -R16 ;  /* 0x000000ffff10d224 */ /* 0x000fe200078e0a10 */
[----:B------:R-:W-:Y:S01]  /*37c0*/  ISETP.GE.U32.AND P5, PT, R31, R40, PT ;  /* 0x000000281f00720c */ /* 0x000fe20003fa6070 */
[----:B------:R-:W-:-:S03]  /*37d0*/  IMAD R31, R28, R14, R15 ;  /* 0x0000000e1c1f7224 */ /* 0x000fc600078e020f */
[----:B------:R-:W-:Y:S01]  /*37e0*/  SEL R20, R10, R16, !P1 ;  /* 0x000000100a147207 */ /* 0x000fe20004800000 */
[----:B------:R-:W-:Y:S01]  /*37f0*/  IMAD.MOV R16, RZ, RZ, -R29 ;  /* 0x000000ffff107224 */ /* 0x000fe200078e0a1d */
[----:B------:R-:W-:Y:S02]  /*3800*/  IADD3 R28, PT, PT, R32, R31, RZ ;  /* 0x0000001f201c7210 */ /* 0x000fe40007ffe0ff */
[----:B------:R-:W-:Y:S01]  /*3810*/  LOP3.LUT R31, R27, R8, RZ, 0x3c, !PT ;  /* 0x000000081b1f7212 */ /* 0x000fe200078e3cff */
[----:B------:R-:W-:Y:S01]  /*3820*/  IMAD R35, R8, R16, R35 ;  /* 0x0000001008237224 */ /* 0x000fe200078e0223 */
[----:B------:R-:W-:Y:S02]  /*3830*/  IADD3 R32, PT, PT, -R20, RZ, RZ ;  /* 0x000000ff14207210 */ /* 0x000fe40007ffe1ff */
[----:B------:R-:W-:Y:S02]  /*3840*/  ISETP.GE.AND P0, PT, R31, RZ, PT ;  /* 0x000000ff1f00720c */ /* 0x000fe40003f06270 */
[----:B------:R-:W-:Y:S01]  /*3850*/  SEL R31, R12, R17, !P2 ;  /* 0x000000110c1f7207 */ /* 0x000fe20005000000 */
[----:B------:R-:W-:Y:S01]  /*3860*/  IMAD R33, R4, R32, R33 ;  /* 0x0000002004217224 */ /* 0x000fe200078e0221 */
[-C--:B------:R-:W-:Y:S01]  /*3870*/  IADD3 R16, PT, PT, R22, R13.reuse, RZ ;  /* 0x0000000d16107210 */ /* 0x080fe20007ffe0ff */
[----:B------:R-:W-:Y:S01]  /*3880*/  IMAD.IADD R22, R35, 0x1, R26 ;  /* 0x0000000123167824 */ /* 0x000fe200078e021a */
[----:B------:R-:W-:Y:S01]  /*3890*/  @P5 IADD3 R36, PT, PT, R36, 0x1, RZ ;  /* 0x0000000124245810 */ /* 0x000fe20007ffe0ff */
[----:B------:R-:W-:Y:S01]  /*38a0*/  IMAD.MOV R17, RZ, RZ, -R31 ;  /* 0x000000ffff117224 */ /* 0x000fe200078e0a1f */
[----:B------:R-:W-:-:S03]  /*38b0*/  IADD3 R20, PT, PT, R20, R13, RZ ;  /* 0x0000000d14147210 */ /* 0x000fc60007ffe0ff */
[----:B------:R-:W-:Y:S01]  /*38c0*/  IMAD R0, R8, R17, R37 ;  /* 0x0000001108007224 */ /* 0x000fe200078e0225 */
[----:B------:R-:W-:Y:S01]  /*38d0*/  IABS R37, R33 ;  /* 0x0000002100257213 */ /* 0x000fe20000000000 */
[----:B------:R-:W-:Y:S01]  /*38e0*/  IMAD R17, R16, R14, R15 ;  /* 0x0000000e10117224 */ /* 0x000fe200078e020f */
[----:B------:R-:W-:-:S03]  /*38f0*/  @!P0 IADD3 R45, PT, PT, -R45, RZ, RZ ;  /* 0x000000ff2d2d8210 */ /* 0x000fc60007ffe1ff */
[----:B------:R-:W-:Y:S01]  /*3900*/  IMAD.HI.U32 R26, R11, R37, RZ ;  /* 0x000000250b1a7227 */ /* 0x000fe200078e00ff */
[----:B------:R-:W-:-:S03]  /*3910*/  SEL R35, R12, R45, !P2 ;  /* 0x0000002d0c237207 */ /* 0x000fc60005000000 */
[----:B------:R-:W-:Y:S02]  /*3920*/  IMAD.MOV R16, RZ, RZ, -R26 ;  /* 0x000000ffff107224 */ /* 0x000fe400078e0a1a */
[----:B------:R-:W-:Y:S02]  /*3930*/  IMAD.MOV R32, RZ, RZ, -R35 ;  /* 0x000000ffff207224 */ /* 0x000fe400078e0a23 */
[----:B------:R-:W-:Y:S02]  /*3940*/  IMAD.IADD R0, R0, 0x1, R17 ;  /* 0x0000000100007824 */ /* 0x000fe400078e0211 */
[----:B------:R-:W-:Y:S02]  /*3950*/  IMAD R32, R8, R32, R27 ;  /* 0x0000002008207224 */ /* 0x000fe400078e021b */
[----:B------:R-:W-:Y:S01]  /*3960*/  IMAD R17, R24, R14, R15 ;  /* 0x0000000e18117224 */ /* 0x000fe200078e020f */
[----:B------:R-:W-:Y:S01]  /*3970*/  LOP3.LUT R24, R23, R8, RZ, 0x3c, !PT ;  /* 0x0000000817187212 */ /* 0x000fe200078e3cff */
[----:B------:R-:W-:-:S02]  /*3980*/  IMAD R37, R40, R16, R37 ;  /* 0x0000001028257224 */ /* 0x000fc400078e0225 */
[----:B------:R-:W-:Y:S01]  /*3990*/  IMAD.U32 R16, RZ, RZ, UR8 ;  /* 0x00000008ff107e24 */ /* 0x000fe2000f8e00ff */
[----:B------:R-:W-:Y:S01]  /*39a0*/  ISETP.GE.AND P0, PT, R24, RZ, PT ;  /* 0x000000ff1800720c */ /* 0x000fe20003f06270 */
[----:B------:R-:W-:Y:S01]  /*39b0*/  IMAD.IADD R32, R32, 0x1, R17 ;  /* 0x0000000120207824 */ /* 0x000fe200078e0211 */
[----:B0-----:R-:W-:Y:S01]  /*39c0*/  MOV R17, UR5 ;  /* 0x0000000500117c02 */ /* 0x001fe20008000f00 */
[----:B------:R-:W-:Y:S01]  /*39d0*/  IMAD.IADD R27, R19, 0x1, R16 ;  /* 0x00000001131b7824 */ /* 0x000fe200078e0210 */
[----:B------:R-:W-:Y:S01]  /*39e0*/  IADD3 R24, PT, PT, RZ, -R9, RZ ;  /* 0x80000009ff187210 */ /* 0x000fe20007ffe0ff */
[----:B------:R-:W-:Y:S01]  /*39f0*/  IMAD.MOV.U32 R19, RZ, RZ, R9 ;  /* 0x000000ffff137224 */ /* 0x000fe200078e0009 */
[----:B------:R-:W-:Y:S01]  /*3a00*/  IADD3 R35, PT, PT, R35, R16, RZ ;  /* 0x0000001023237210 */ /* 0x000fe20007ffe0ff */
[----:B------:R-:W-:Y:S01]  /*3a10*/  IMAD R27, R27, R17, R18 ;  /* 0x000000111b1b7224 */ /* 0x000fe200078e0212 */
[----:B------:R-:W0:Y:S01]  /*3a20*/  LDCU.64 UR8, c[0x0][0x3a0] ;  /* 0x00007400ff0877ac */ /* 0x000e220008000a00 */
[----:B------:R-:W-:-:S02]  /*3a30*/  IMAD R24, R24, R5, RZ ;  /* 0x0000000518187224 */ /* 0x000fc400078e02ff */
[----:B------:R-:W-:Y:S02]  /*3a40*/  IMAD.MOV.U32 R18, RZ, RZ, RZ ;  /* 0x000000ffff127224 */ /* 0x000fe400078e00ff */
[----:B------:R-:W-:Y:S02]  /*3a50*/  IMAD.IADD R43, R43, 0x1, R16 ;  /* 0x000000012b2b7824 */ /* 0x000fe400078e0210 */
[----:B------:R-:W-:Y:S01]  /*3a60*/  IMAD.HI.U32 R45, R9, R24, R18 ;  /* 0x00000018092d7227 */ /* 0x000fe200078e0012 */
[----:B------:R-:W-:-:S03]  /*3a70*/  IADD3 R19, PT, PT, R39, 0x800, RZ ;  /* 0x0000080027137810 */ /* 0x000fc60007ffe0ff */
[--C-:B------:R-:W-:Y:S01]  /*3a80*/  IMAD.IADD R29, R29, 0x1, R16.reuse ;  /* 0x000000011d1d7824 */ /* 0x100fe200078e0210 */
[----:B------:R-:W-:Y:S01]  /*3a90*/  IABS R24, R19 ;  /* 0x0000001300187213 */ /* 0x000fe20000000000 */
[----:B------:R-:W-:Y:S02]  /*3aa0*/  IMAD.IADD R31, R31, 0x1, R16 ;  /* 0x000000011f1f7824 */ /* 0x000fe400078e0210 */
[----:B------:R-:W-:Y:S02]  /*3ab0*/  IMAD R29, R29, R17, R22 ;  /* 0x000000111d1d7224 */ /* 0x000fe400078e0216 */
[----:B------:R-:W-:-:S04]  /*3ac0*/  IMAD.HI.U32 R18, R45, R24, RZ ;  /* 0x000000182d127227 */ /* 0x000fc800078e00ff */
[----:B------:R-:W-:Y:S02]  /*3ad0*/  IMAD.MOV R45, RZ, RZ, -R18 ;  /* 0x000000ffff2d7224 */ /* 0x000fe400078e0a12 */
[----:B------:R-:W-:Y:S02]  /*3ae0*/  IMAD R31, R31, R17, R0 ;  /* 0x000000111f1f7224 */ /* 0x000fe400078e0200 */
[----:B------:R-:W-:Y:S01]  /*3af0*/  IMAD R45, R5, R45, R24 ;  /* 0x0000002d052d7224 */ /* 0x000fe200078e0218 */
[----:B------:R-:W-:Y:S01]  /*3b00*/  LOP3.LUT R24, R19, R4, RZ, 0x3c, !PT ;  /* 0x0000000413187212 */ /* 0x000fe200078e3cff */
[----:B------:R-:W-:-:S03]  /*3b10*/  IMAD R32, R35, R17, R32 ;  /* 0x0000001123207224 */ /* 0x000fc600078e0220 */
[----:B------:R-:W-:-:S13]  /*3b20*/  ISETP.GT.U32.AND P4, PT, R6, R45, PT ;  /* 0x0000002d0600720c */ /* 0x000fda0003f84070 */
[----:B------:R-:W-:Y:S01]  /*3b30*/  @!P4 IADD3 R45, PT, PT, R45, -R5, RZ ;  /* 0x800000052d2dc210 */ /* 0x000fe20007ffe0ff */
[----:B------:R-:W-:Y:S01]  /*3b40*/  @!P4 VIADD R18, R18, 0x1 ;  /* 0x000000011212c836 */ /* 0x000fe20000000000 */
[----:B------:R-:W-:Y:S02]  /*3b50*/  ISETP.GE.AND P4, PT, R24, RZ, PT ;  /* 0x000000ff1800720c */ /* 0x000fe40003f86270 */
[----:B------:R-:W-:Y:S01]  /*3b60*/  ISETP.GE.U32.AND P3, PT, R45, R6, PT ;  /* 0x000000062d00720c */ /* 0x000fe20003f66070 */
[----:B------:R-:W-:Y:S02]  /*3b70*/  IMAD.MOV.U32 R45, RZ, RZ, R25 ;  /* 0x000000ffff2d7224 */ /* 0x000fe400078e0019 */
[----:B------:R-:W-:-:S03]  /*3b80*/  IMAD R25, R43, R17, R28 ;  /* 0x000000112b197224 */ /* 0x000fc600078e021c */
[----:B------:R-:W-:-:S04]  /*3b90*/  @!P0 IADD3 R45, PT, PT, -R45, RZ, RZ ;  /* 0x000000ff2d2d8210 */ /* 0x000fc80007ffe1ff */
[----:B------:R-:W-:-:S03]  /*3ba0*/  SEL R45, R12, R45, !P2 ;  /* 0x0000002d0c2d7207 */ /* 0x000fc60005000000 */
[----:B------:R-:W-:Y:S02]  /*3bb0*/  @P3 IADD3 R18, PT, PT, R18, 0x1, RZ ;  /* 0x0000000112123810 */ /* 0x000fe40007ffe0ff */
[----:B------:R-:W-:-:S03]  /*3bc0*/  ISETP.GT.U32.AND P3, PT, R40, R37, PT ;  /* 0x000000252800720c */ /* 0x000fc60003f64070 */
[----:B------:R-:W-:-:S05]  /*3bd0*/  @!P4 IMAD.MOV R18, RZ, RZ, -R18 ;  /* 0x000000ffff12c224 */ /* 0x000fca00078e0a12 */
[----:B------:R-:W-:-:S05]  /*3be0*/  SEL R24, R10, R18, !P1 ;  /* 0x000000120a187207 */ /* 0x000fca0004800000 */
[----:B------:R-:W-:Y:S01]  /*3bf0*/  @!P3 IMAD.IADD R37, R37, 0x1, -R40 ;  /* 0x000000012525b824 */ /* 0x000fe200078e0a28 */
[----:B------:R-:W-:-:S04]  /*3c00*/  @!P3 IADD3 R26, PT, PT, R26, 0x1, RZ ;  /* 0x000000011a1ab810 */ /* 0x000fc80007ffe0ff */
[----:B------:R-:W-:Y:S02]  /*3c10*/  ISETP.GE.U32.AND P4, PT, R37, R40, PT ;  /* 0x000000282500720c */ /* 0x000fe40003f86070 */
[C---:B------:R-:W-:Y:S01]  /*3c20*/  IADD3 R37, PT, PT, -R24.reuse, RZ, RZ ;  /* 0x000000ff18257210 */ /* 0x040fe20007ffe1ff */
[----:B------:R-:W-:-:S04]  /*3c30*/  IMAD.IADD R24, R24, 0x1, R13 ;  /* 0x0000000118187824 */ /* 0x000fc800078e020d */
[----:B------:R-:W-:Y:S01]  /*3c40*/  IMAD R37, R4, R37, R19 ;  /* 0x0000002504257224 */ /* 0x000fe200078e0213 */
[----:B------:R-:W-:-:S04]  /*3c50*/  LOP3.LUT R19, R41, R8, RZ, 0x3c, !PT ;  /* 0x0000000829137212 */ /* 0x000fc800078e3cff */
[----:B------:R-:W-:Y:S01]  /*3c60*/  IABS R18, R37 ;  /* 0x0000002500127213 */ /* 0x000fe20000000000 */
[----:B------:R-:W-:Y:S01]  /*3c70*/  @P4 VIADD R26, R26, 0x1 ;  /* 0x000000011a1a4836 */ /* 0x000fe20000000000 */
[----:B------:R-:W-:Y:S01]  /*3c80*/  ISETP.GE.AND P0, PT, R19, RZ, PT ;  /* 0x000000ff1300720c */ /* 0x000fe20003f06270 */
[----:B------:R-:W-:Y:S02]  /*3c90*/  IMAD.MOV R19, RZ, RZ, -R45 ;  /* 0x000000ffff137224 */ /* 0x000fe400078e0a2d */
[----:B------:R-:W-:-:S04]  /*3ca0*/  IMAD.HI.U32 R28, R11, R18, RZ ;  /* 0x000000120b1c7227 */ /* 0x000fc800078e00ff */
[----:B------:R-:W-:Y:S02]  /*3cb0*/  IMAD R23, R8, R19, R23 ;  /* 0x0000001308177224 */ /* 0x000fe400078e0217 */
[----:B------:R-:W-:Y:S02]  /*3cc0*/  IMAD.MOV R19, RZ, RZ, -R28 ;  /* 0x000000ffff137224 */ /* 0x000fe400078e0a1c */
[----:B------:R-:W-:Y:S02]  /*3cd0*/  IMAD.MOV.U32 R43, RZ, RZ, R26 ;  /* 0x000000ffff2b7224 */ /* 0x000fe400078e001a */
[----:B------:R-:W-:Y:S01]  /*3ce0*/  IMAD R19, R40, R19, R18 ;  /* 0x0000001328137224 */ /* 0x000fe200078e0212 */
[----:B------:R-:W-:Y:S01]  /*3cf0*/  LOP3.LUT R18, R33, R8, RZ, 0x3c, !PT ;  /* 0x0000000821127212 */ /* 0x000fe200078e3cff */
[----:B------:R-:W-:-:S03]  /*3d00*/  IMAD.IADD R45, R45, 0x1, R16 ;  /* 0x000000012d2d7824 */ /* 0x000fc600078e0210 */
[----:B------:R-:W-:-:S13]  /*3d10*/  ISETP.GT.U32.AND P6, PT, R40, R19, PT ;  /* 0x000000132800720c */ /* 0x000fda0003fc4070 */
[----:B------:R-:W-:Y:S01]  /*3d20*/  @!P6 IMAD.IADD R19, R19, 0x1, -R40 ;  /* 0x000000011313e824 */ /* 0x000fe200078e0a28 */
[----:B------:R-:W-:-:S04]  /*3d30*/  @!P6 IADD3 R28, PT, PT, R28, 0x1, RZ ;  /* 0x000000011c1ce810 */ /* 0x000fc80007ffe0ff */
[----:B------:R-:W-:Y:S01]  /*3d40*/  ISETP.GE.U32.AND P5, PT, R19, R40, PT ;  /* 0x000000281300720c */ /* 0x000fe20003fa6070 */
[----:B------:R-:W-:Y:S01]  /*3d50*/  IMAD.MOV.U32 R19, RZ, RZ, R36 ;  /* 0x000000ffff137224 */ /* 0x000fe200078e0024 */
[----:B------:R-:W-:-:S03]  /*3d60*/  IADD3 R36, PT, PT, R23, R34, RZ ;  /* 0x0000002217247210 */ /* 0x000fc60007ffe0ff */
[----:B------:R-:W-:Y:S01]  /*3d70*/  @!P0 IMAD.MOV R19, RZ, RZ, -R19 ;  /* 0x000000ffff138224 */ /* 0x000fe200078e0a13 */
[----:B------:R-:W-:Y:S01]  /*3d80*/  ISETP.GE.AND P0, PT, R18, RZ, PT ;  /* 0x000000ff1200720c */ /* 0x000fe20003f06270 */
[----:B------:R-:W-:Y:S02]  /*3d90*/  IMAD.MOV.U32 R18, RZ, RZ, RZ ;  /* 0x000000ffff127224 */ /* 0x000fe400078e00ff */
[----:B------:R-:W-:Y:S01]  /*3da0*/  IMAD R36, R45, R17, R36 ;  /* 0x000000112d247224 */ /* 0x000fe200078e0224 */
[----:B------:R-:W-:Y:S01]  /*3db0*/  SEL R23, R12, R19, !P2 ;  /* 0x000000130c177207 */ /* 0x000fe20005000000 */
[----:B------:R-:W-:Y:S02]  /*3dc0*/  IMAD.MOV.U32 R19, RZ, RZ, R9 ;  /* 0x000000ffff137224 */ /* 0x000fe400078e0009 */
[----:B------:R-:W-:Y:S02]  /*3dd0*/  @P5 VIADD R28, R28, 0x1 ;  /* 0x000000011c1c5836 */ /* 0x000fe40000000000 */
[----:B------:R-:W-:Y:S01]  /*3de0*/  IMAD.MOV R34, RZ, RZ, -R23 ;  /* 0x000000ffff227224 */ /* 0x000fe200078e0a17 */
[----:B------:R-:W-:Y:S01]  /*3df0*/  IADD3 R23, PT, PT, R23, R16, RZ ;  /* 0x0000001017177210 */ /* 0x000fe20007ffe0ff */
[----:B------:R-:W-:-:S04]  /*3e00*/  IMAD.HI.U32 R18, R9, R38, R18 ;  /* 0x0000002609127227 */ /* 0x000fc800078e0012 */
[----:B------:R-:W-:Y:S02]  /*3e10*/  IMAD R34, R8, R34, R41 ;  /* 0x0000002208227224 */ /* 0x000fe400078e0229 */
[----:B------:R-:W-:Y:S01]  /*3e20*/  IMAD R19, R30, R14, R15 ;  /* 0x0000000e1e137224 */ /* 0x000fe200078e020f */
[----:B------:R-:W-:Y:S01]  /*3e30*/  LOP3.LUT R30, R37, R8, RZ, 0x3c, !PT ;  /* 0x00000008251e7212 */ /* 0x000fe200078e3cff */
[----:B------:R-:W-:Y:S02]  /*3e40*/  @!P0 IMAD.MOV R43, RZ, RZ, -R43 ;  /* 0x000000ffff2b8224 */ /* 0x000fe400078e0a2b */
[----:B------:R-:W-:Y:S01]  /*3e50*/  IMAD.IADD R34, R34, 0x1, R19 ;  /* 0x0000000122227824 */ /* 0x000fe200078e0213 */
[----:B------:R-:W-:Y:S01]  /*3e60*/  IADD3 R19, PT, PT, R39, 0x900, RZ ;  /* 0x0000090027137810 */ /* 0x000fe20007ffe0ff */
[----:B------:R-:W-:Y:S01]  /*3e70*/  IMAD R41, R20, R14, R15 ;  /* 0x0000000e14297224 */ /* 0x000fe200078e020f */
[----:B------:R-:W-:Y:S01]  /*3e80*/  SEL R43, R12, R43, !P2 ;  /* 0x0000002b0c2b7207 */ /* 0x000fe20005000000 */
[----:B------:R-:W-:Y:S01]  /*3e90*/  IMAD R34, R23, R17, R34 ;  /* 0x0000001117227224 */ /* 0x000fe200078e0222 */
[----:B------:R-:W-:-:S02]  /*3ea0*/  IABS R26, R19 ;  /* 0x00000013001a7213 */ /* 0x000fc40000000000 */
[C---:B------:R-:W-:Y:S01]  /*3eb0*/  IADD3 R38, PT, PT, -R43.reuse, RZ, RZ ;  /* 0x000000ff2b267210 */ /* 0x040fe20007ffe1ff */
[----:B------:R-:W-:Y:S01]  /*3ec0*/  IMAD.IADD R43, R43, 0x1, R16 ;  /* 0x000000012b2b7824 */ /* 0x000fe200078e0210 */
[----:B------:R-:W-:Y:S01]  /*3ed0*/  ISETP.GE.AND P0, PT, R30, RZ, PT ;  /* 0x000000ff1e00720c */ /* 0x000fe20003f06270 */
[----:B------:R-:W-:-:S04]  /*3ee0*/  IMAD.HI.U32 R18, R18, R26, RZ ;  /* 0x0000001a12127227 */ /* 0x000fc800078e00ff */
[----:B------:R-:W-:Y:S02]  /*3ef0*/  IMAD R38, R8, R38, R33 ;  /* 0x0000002608267224 */ /* 0x000fe400078e0221 */
[----:B------:R-:W-:-:S03]  /*3f00*/  IMAD.MOV R33, RZ, RZ, -R18 ;  /* 0x000000ffff217224 */ /* 0x000fc600078e0a12 */
[----:B------:R-:W-:Y:S01]  /*3f10*/  IADD3 R38, PT, PT, R38, R41, RZ ;  /* 0x0000002926267210 */ /* 0x000fe20007ffe0ff */
[----:B------:R-:W-:Y:S01]  /*3f20*/  IMAD R33, R5, R33, R26 ;  /* 0x0000002105217224 */ /* 0x000fe200078e021a */
[----:B------:R-:W-:Y:S01]  /*3f30*/  LOP3.LUT R26, R19, R4, RZ, 0x3c, !PT ;  /* 0x00000004131a7212 */ /* 0x000fe200078e3cff */
[----:B------:R-:W-:Y:S02]  /*3f40*/  @!P0 IMAD.MOV R28, RZ, RZ, -R28 ;  /* 0x000000ffff1c8224 */ /* 0x000fe400078e0a1c */
[----:B------:R-:W-:Y:S01]  /*3f50*/  IMAD R38, R43, R17, R38 ;  /* 0x000000112b267224 */ /* 0x000fe200078e0226 */
[----:B------:R-:W-:-:S13]  /*3f60*/  ISETP.GT.U32.AND P4, PT, R6, R33, PT ;  /* 0x000000210600720c */ /* 0x000fda0003f84070 */
[----:B------:R-:W-:Y:S01]  /*3f70*/  @!P4 IMAD.IADD R33, R33, 0x1, -R5 ;  /* 0x000000012121c824 */ /* 0x000fe200078e0a05 */
[----:B------:R-:W-:Y:S02]  /*3f80*/  @!P4 IADD3 R18, PT, PT, R18, 0x1, RZ ;  /* 0x000000011212c810 */ /* 0x000fe40007ffe0ff */
[----:B------:R-:W-:Y:S02]  /*3f90*/  ISETP.GE.AND P4, PT, R26, RZ, PT ;  /* 0x000000ff1a00720c */ /* 0x000fe40003f86270 */
[----:B------:R-:W-:Y:S02]  /*3fa0*/  ISETP.GE.U32.AND P3, PT, R33, R6, PT ;  /* 0x000000062100720c */ /* 0x000fe40003f66070 */
[----:B------:R-:W-:-:S05]  /*3fb0*/  SEL R33, R12, R28, !P2 ;  /* 0x0000001c0c217207 */ /* 0x000fca0005000000 */
[----:B------:R-:W-:-:S04]  /*3fc0*/  IMAD.MOV R28, RZ, RZ, -R33 ;  /* 0x000000ffff1c7224 */ /* 0x000fc800078e0a21 */
[----:B------:R-:W-:Y:S01]  /*3fd0*/  IMAD R37, R8, R28, R37 ;  /* 0x0000001c08257224 */ /* 0x000fe200078e0225 */
[----:B------:R-:W-:Y:S01]  /*3fe0*/  IADD3 R28, PT, PT, RZ, -R9, RZ ;  /* 0x80000009ff1c7210 */ /* 0x000fe20007ffe0ff */
[----:B------:R-:W-:-:S04]  /*3ff0*/  @P3 VIADD R18, R18, 0x1 ;  /* 0x0000000112123836 */ /* 0x000fc80000000000 */
[----:B------:R-:W-:Y:S02]  /*4000*/  @!P4 IMAD.MOV R18, RZ, RZ, -R18 ;  /* 0x000000ffff12c224 */ /* 0x000fe400078e0a12 */
[----:B------:R-:W-:-:S03]  /*4010*/  IMAD R28, R28, R5, RZ ;  /* 0x000000051c1c7224 */ /* 0x000fc600078e02ff */
[----:B------:R-:W-:-:S05]  /*4020*/  SEL R26, R10, R18, !P1 ;  /* 0x000000120a1a7207 */ /* 0x000fca0004800000 */
[----:B------:R-:W-:Y:S02]  /*4030*/  IMAD.MOV R18, RZ, RZ, -R26 ;  /* 0x000000ffff127224 */ /* 0x000fe400078e0a1a */
[----:B------:R-:W-:Y:S02]  /*4040*/  IMAD.IADD R26, R26, 0x1, R13 ;  /* 0x000000011a1a7824 */ /* 0x000fe400078e020d */
[----:B------:R-:W-:-:S05]  /*4050*/  IMAD R19, R4, R18, R19 ;  /* 0x0000001204137224 */ /* 0x000fca00078e0213 */
[----:B------:R-:W-:-:S05]  /*4060*/  IABS R18, R19 ;  /* 0x0000001300127213 */ /* 0x000fca0000000000 */
[----:B------:R-:W-:-:S04]  /*4070*/  IMAD.MOV.U32 R20, RZ, RZ, R18 ;  /* 0x000000ffff147224 */ /* 0x000fc800078e0012 */
[----:B------:R-:W-:-:S04]  /*4080*/  IMAD.HI.U32 R18, R11, R20, RZ ;  /* 0x000000140b127227 */ /* 0x000fc800078e00ff */
[----:B------:R-:W-:-:S04]  /*4090*/  IMAD.MOV R41, RZ, RZ, -R18 ;  /* 0x000000ffff297224 */ /* 0x000fc800078e0a12 */
[----:B------:R-:W-:Y:S01]  /*40a0*/  IMAD R41, R40, R41, R20 ;  /* 0x0000002928297224 */ /* 0x000fe200078e0214 */
[----:B------:R-:W-:-:S04]  /*40b0*/  LOP3.LUT R20, R19, R8, RZ, 0x3c, !PT ;  /* 0x0000000813147212 */ /* 0x000fc800078e3cff */
[----:B------:R-:W-:Y:S02]  /*40c0*/  ISETP.GT.U32.AND P3, PT, R40, R41, PT ;  /* 0x000000292800720c */ /* 0x000fe40003f64070 */
[----:B------:R-:W-:Y:S01]  /*40d0*/  ISETP.GE.AND P4, PT, R20, RZ, PT ;  /* 0x000000ff1400720c */ /* 0x000fe20003f86270 */
[----:B------:R-:W-:-:S04]  /*40e0*/  IMAD R20, R24, R14, R15 ;  /* 0x0000000e18147224 */ /* 0x000fc800078e020f */
[----:B------:R-:W-:Y:S02]  /*40f0*/  IMAD.IADD R20, R37, 0x1, R20 ;  /* 0x0000000125147824 */ /* 0x000fe400078e0214 */
[----:B------:R-:W-:-:S04]  /*4100*/  IMAD R37, R26, R14, R15 ;  /* 0x0000000e1a257224 */ /* 0x000fc800078e020f */
[----:B------:R-:W-:Y:S01]  /*4110*/  @!P3 IADD3 R41, PT, PT, R41, -R40, RZ ;  /* 0x800000282929b210 */ /* 0x000fe20007ffe0ff */
[----:B------:R-:W-:-:S03]  /*4120*/  @!P3 VIADD R18, R18, 0x1 ;  /* 0x000000011212b836 */ /* 0x000fc60000000000 */
[----:B------:R-:W-:-:S13]  /*4130*/  ISETP.GE.U32.AND P0, PT, R41, R40, PT ;  /* 0x000000282900720c */ /* 0x000fda0003f06070 */
[----:B------:R-:W-:-:S05]  /*4140*/  @P0 IADD3 R18, PT, PT, R18, 0x1, RZ ;  /* 0x0000000112120810 */ /* 0x000fca0007ffe0ff */
[----:B------:R-:W-:-:S05]  /*4150*/  @!P4 IMAD.MOV R18, RZ, RZ, -R18 ;  /* 0x000000ffff12c224 */ /* 0x000fca00078e0a12 */
[----:B------:R-:W-:Y:S01]  /*4160*/  SEL R41, R12, R18, !P2 ;  /* 0x000000120c297207 */ /* 0x000fe20005000000 */
[----:B------:R-:W-:-:S04]  /*4170*/  IMAD.MOV.U32 R18, RZ, RZ, RZ ;  /* 0x000000ffff127224 */ /* 0x000fc800078e00ff */
[----:B------:R-:W-:-:S04]  /*4180*/  IMAD.MOV R24, RZ, RZ, -R41 ;  /* 0x000000ffff187224 */ /* 0x000fc800078e0a29 */
[----:B------:R-:W-:Y:S01]  /*4190*/  IMAD R24, R8, R24, R19 ;  /* 0x0000001808187224 */ /* 0x000fe200078e0213 */
[----:B------:R-:W-:-:S04]  /*41a0*/  MOV R19, R9 ;  /* 0x0000000900137202 */ /* 0x000fc80000000f00 */
[----:B------:R-:W-:Y:S01]  /*41b0*/  IADD3 R26, PT, PT, R24, R37, RZ ;  /* 0x00000025181a7210 */ /* 0x000fe20007ffe0ff */
[----:B------:R-:W-:-:S04]  /*41c0*/  IMAD.HI.U32 R28, R9, R28, R18 ;  /* 0x0000001c091c7227 */ /* 0x000fc800078e0012 */
[----:B------:R-:W-:-:S05]  /*41d0*/  VIADD R19, R39, 0xa00 ;  /* 0x00000a0027137836 */ /* 0x000fca0000000000 */
[----:B------:R-:W-:-:S05]  /*41e0*/  IABS R18, R19 ;  /* 0x0000001300127213 */ /* 0x000fca0000000000 */
[----:B------:R-:W-:-:S04]  /*41f0*/  IMAD.HI.U32 R28, R28, R18, RZ ;  /* 0x000000121c1c7227 */ /* 0x000fc800078e00ff */
[----:B------:R-:W-:-:S04]  /*4200*/  IMAD.MOV R37, RZ, RZ, -R28 ;  /* 0x000000ffff257224 */ /* 0x000fc800078e0a1c */
[----:B------:R-:W-:Y:S01]  /*4210*/  IMAD R37, R5, R37, R18 ;  /* 0x0000002505257224 */ /* 0x000fe200078e0212 */
[----:B------:R-:W-:-:S04]  /*4220*/  LOP3.LUT R18, R19, R4, RZ, 0x3c, !PT ;  /* 0x0000000413127212 */ /* 0x000fc800078e3cff */
[----:B------:R-:W-:Y:S02]  /*4230*/  ISETP.GT.U32.AND P3, PT, R6, R37, PT ;  /* 0x000000250600720c */ /* 0x000fe40003f64070 */
[----:B------:R-:W-:-:S11]  /*4240*/  ISETP.GE.AND P4, PT, R18, RZ, PT ;  /* 0x000000ff1200720c */ /* 0x000fd60003f86270 */
[----:B------:R-:W-:Y:S01]  /*4250*/  @!P3 IMAD.IADD R37, R37, 0x1, -R5 ;  /* 0x000000012525b824 */ /* 0x000fe200078e0a05 */
[----:B------:R-:W-:-:S04]  /*4260*/  @!P3 IADD3 R28, PT, PT, R28, 0x1, RZ ;  /* 0x000000011c1cb810 */ /* 0x000fc80007ffe0ff */
[----:B------:R-:W-:-:S13]  /*4270*/  ISETP.GE.U32.AND P0, PT, R37, R6, PT ;  /* 0x000000062500720c */ /* 0x000fda0003f06070 */
[----:B------:R-:W-:-:S04]  /*4280*/  @P0 VIADD R28, R28, 0x1 ;  /* 0x000000011c1c0836 */ /* 0x000fc80000000000 */
[----:B------:R-:W-:-:S05]  /*4290*/  @!P4 IMAD.MOV R28, RZ, RZ, -R28 ;  /* 0x000000ffff1cc224 */ /* 0x000fca00078e0a1c */
[----:B------:R-:W-:-:S04]  /*42a0*/  SEL R18, R10, R28, !P1 ;  /* 0x0000001c0a127207 */ /* 0x000fc80004800000 */
[C---:B------:R-:W-:Y:S01]  /*42b0*/  IADD3 R24, PT, PT, -R18.reuse, RZ, RZ ;  /* 0x000000ff12187210 */ /* 0x040fe20007ffe1ff */
[----:B------:R-:W-:-:S04]  /*42c0*/  IMAD.IADD R18, R18, 0x1, R13 ;  /* 0x0000000112127824 */ /* 0x000fc800078e020d */
[----:B------:R-:W-:-:S05]  /*42d0*/  IMAD R19, R4, R24, R19 ;  /* 0x0000001804137224 */ /* 0x000fca00078e0213 */
        /* <DEDUP_REMOVED lines=12> */
[----:B------:R-:W-:Y:S02]  /*43a0*/  SEL R37, R12, R22, !P2 ;  /* 0x000000160c257207 */ /* 0x000fe40005000000 */
[----:B------:R-:W-:-:S03]  /*43b0*/  IADD3 R22, PT, PT, RZ, -R9, RZ ;  /* 0x80000009ff167210 */ /* 0x000fc60007ffe0ff */
[----:B------:R-:W-:Y:S02]  /*43c0*/  IMAD.MOV R24, RZ, RZ, -R37 ;  /* 0x000000ffff187224 */ /* 0x000fe400078e0a25 */
[----:B------:R-:W-:Y:S02]  /*43d0*/  IMAD R22, R22, R5, RZ ;  /* 0x0000000516167224 */ /* 0x000fe400078e02ff */
[----:B------:R-:W-:Y:S02]  /*43e0*/  IMAD R24, R8, R24, R19 ;  /* 0x0000001808187224 */ /* 0x000fe400078e0213 */
[----:B------:R-:W-:Y:S02]  /*43f0*/  IMAD R19, R18, R14, R15 ;  /* 0x0000000e12137224 */ /* 0x000fe400078e020f */
[----:B------:R-:W-:Y:S02]  /*4400*/  IMAD.MOV.U32 R18, RZ, RZ, RZ ;  /* 0x000000ffff127224 */ /* 0x000fe400078e00ff */
[----:B------:R-:W-:Y:S01]  /*4410*/  IMAD.IADD R24, R24, 0x1, R19 ;  /* 0x0000000118187824 */ /* 0x000fe200078e0213 */
[----:B------:R-:W-:-:S03]  /*4420*/  MOV R19, R9 ;  /* 0x0000000900137202 */ /* 0x000fc60000000f00 */
[----:B------:R-:W-:-:S04]  /*4430*/  IMAD.HI.U32 R22, R9, R22, R18 ;  /* 0x0000001609167227 */ /* 0x000fc800078e0012 */
[----:B------:R-:W-:-:S05]  /*4440*/  VIADD R19, R39, 0xb00 ;  /* 0x00000b0027137836 */ /* 0x000fca0000000000 */
[----:B------:R-:W-:-:S05]  /*4450*/  IABS R18, R19 ;  /* 0x0000001300127213 */ /* 0x000fca0000000000 */
[----:B------:R-:W-:-:S05]  /*4460*/  IMAD.HI.U32 R22, R22, R18, RZ ;  /* 0x0000001216167227 */ /* 0x000fca00078e00ff */
        /* <DEDUP_REMOVED lines=11> */
[----:B------:R-:W-:Y:S02]  /*4520*/  IMAD.MOV R18, RZ, RZ, -R0 ;  /* 0x000000ffff127224 */ /* 0x000fe400078e0a00 */
[----:B------:R-:W-:Y:S02]  /*4530*/  IMAD.IADD R0, R0, 0x1, R13 ;  /* 0x0000000100007824 */ /* 0x000fe400078e020d */
        /* <DEDUP_REMOVED lines=13> */
[----:B------:R-:W-:Y:S01]  /*4610*/  SEL R35, R12, R18, !P2 ;  /* 0x000000120c237207 */ /* 0x000fe20005000000 */
[----:B------:R-:W-:-:S03]  /*4620*/  IMAD.MOV R18, RZ, RZ, -R9 ;  /* 0x000000ffff127224 */ /* 0x000fc600078e0a09 */
[C---:B------:R-:W-:Y:S02]  /*4630*/  IADD3 R22, PT, PT, -R35.reuse, RZ, RZ ;  /* 0x000000ff23167210 */ /* 0x040fe40007ffe1ff */
[----:B------:R-:W-:-:S03]  /*4640*/  IADD3 R35, PT, PT, R35, R16, RZ ;  /* 0x0000001023237210 */ /* 0x000fc60007ffe0ff */
[----:B------:R-:W-:Y:S02]  /*4650*/  IMAD R22, R8, R22, R19 ;  /* 0x0000001608167224 */ /* 0x000fe400078e0213 */
[----:B------:R-:W-:Y:S01]  /*4660*/  IMAD R19, R0, R14, R15 ;  /* 0x0000000e00137224 */ /* 0x000fe200078e020f */
[----:B------:R-:W-:Y:S01]  /*4670*/  MOV R0, R18 ;  /* 0x0000001200007202 */ /* 0x000fe20000000f00 */
[----:B------:R-:W-:Y:S02]  /*4680*/  IMAD.MOV.U32 R18, RZ, RZ, RZ ;  /* 0x000000ffff127224 */ /* 0x000fe400078e00ff */
[----:B------:R-:W-:Y:S01]  /*4690*/  IMAD.IADD R22, R22, 0x1, R19 ;  /* 0x0000000116167824 */ /* 0x000fe200078e0213 */
[----:B------:R-:W-:Y:S01]  /*46a0*/  MOV R19, R9 ;  /* 0x0000000900137202 */ /* 0x000fe20000000f00 */
[----:B------:R-:W-:Y:S02]  /*46b0*/  IMAD R0, R0, R5, RZ ;  /* 0x0000000500007224 */ /* 0x000fe400078e02ff */
[----:B------:R-:W-:Y:S01]  /*46c0*/  IMAD R35, R35, R17, R22 ;  /* 0x0000001123237224 */ /* 0x000fe200078e0216 */
[----:B0-----:R-:W-:Y:S01]  /*46d0*/  MOV R22, UR8 ;  /* 0x0000000800167c02 */ /* 0x001fe20008000f00 */
        /* <DEDUP_REMOVED lines=17> */
[----:B------:R-:W-:Y:S02]  /*47f0*/  IMAD R19, R4, R18, R19 ;  /* 0x0000001204137224 */ /* 0x000fe400078e0213 */
[----:B------:R-:W-:-:S03]  /*4800*/  IMAD R0, R0, R14, R15 ;  /* 0x0000000e00007224 */ /* 0x000fc600078e020f */
[----:B------:R-:W-:-:S05]  /*4810*/  IABS R28, R19 ;  /* 0x00000013001c7213 */ /* 0x000fca0000000000 */
[----:B------:R-:W-:-:S04]  /*4820*/  IMAD.HI.U32 R18, R11, R28, RZ ;  /* 0x0000001c0b127227 */ /* 0x000fc800078e00ff */
[----:B------:R-:W-:-:S04]  /*4830*/  IMAD.MOV R23, RZ, RZ, -R18 ;  /* 0x000000ffff177224 */ /* 0x000fc800078e0a12 */
[----:B------:R-:W-:Y:S02]  /*4840*/  IMAD R23, R40, R23, R28 ;  /* 0x0000001728177224 */ /* 0x000fe400078e021c */
[----:B------:R-:W-:-:S03]  /*4850*/  IMAD.MOV R28, RZ, RZ, -R9 ;  /* 0x000000ffff1c7224 */ /* 0x000fc600078e0a09 */
[----:B------:R-:W-:Y:S01]  /*4860*/  ISETP.GT.U32.AND P3, PT, R40, R23, PT ;  /* 0x000000172800720c */ /* 0x000fe20003f64070 */
[----:B------:R-:W-:-:S12]  /*4870*/  IMAD R28, R28, R5, RZ ;  /* 0x000000051c1c7224 */ /* 0x000fd800078e02ff */
        /* <DEDUP_REMOVED lines=8> */
[----:B------:R-:W-:-:S05]  /*4900*/  IADD3 R18, PT, PT, -R23, RZ, RZ ;  /* 0x000000ff17127210 */ /* 0x000fca0007ffe1ff */
[----:B------:R-:W-:Y:S02]  /*4910*/  IMAD R19, R8, R18, R19 ;  /* 0x0000001208137224 */ /* 0x000fe400078e0213 */
[----:B------:R-:W-:-:S03]  /*4920*/  IMAD.MOV.U32 R18, RZ, RZ, RZ ;  /* 0x000000ffff127224 */ /* 0x000fc600078e00ff */
[----:B------:R-:W-:Y:S01]  /*4930*/  IADD3 R0, PT, PT, R19, R0, RZ ;  /* 0x0000000013007210 */ /* 0x000fe20007ffe0ff */
[----:B------:R-:W-:Y:S02]  /*4940*/  IMAD.MOV.U32 R19, RZ, RZ, R9 ;  /* 0x000000ffff137224 */ /* 0x000fe400078e0009 */
[----:B------:R-:W-:Y:S01]  /*4950*/  IMAD.HI.U32 R45, R9, R28, R18 ;  /* 0x0000001c092d7227 */ /* 0x000fe200078e0012 */
[----:B------:R-:W-:-:S04]  /*4960*/  IADD3 R19, PT, PT, R39, 0xd00, RZ ;  /* 0x00000d0027137810 */ /* 0x000fc80007ffe0ff */
[----:B------:R-:W-:-:S05]  /*4970*/  IABS R18, R19 ;  /* 0x0000001300127213 */ /* 0x000fca0000000000 */
[----:B------:R-:W-:-:S04]  /*4980*/  IMAD.HI.U32 R28, R45, R18, RZ ;  /* 0x000000122d1c7227 */ /* 0x000fc800078e00ff */
[----:B------:R-:W-:Y:S02]  /*4990*/  IMAD.MOV R43, RZ, RZ, -R28 ;  /* 0x000000ffff2b7224 */ /* 0x000fe400078e0a1c */
[----:B------:R-:W-:Y:S02]  /*49a0*/  IMAD.IADD R45, R33, 0x1, R16 ;  /* 0x00000001212d7824 */ /* 0x000fe400078e0210 */
[----:B------:R-:W-:Y:S01]  /*49b0*/  IMAD R43, R5, R43, R18 ;  /* 0x0000002b052b7224 */ /* 0x000fe200078e0212 */
[----:B------:R-:W-:Y:S01]  /*49c0*/  LOP3.LUT R18, R19, R4, RZ, 0x3c, !PT ;  /* 0x0000000413127212 */ /* 0x000fe200078e3cff */
[----:B------:R-:W-:-:S03]  /*49d0*/  IMAD R45, R45, R17, R20 ;  /* 0x000000112d2d7224 */ /* 0x000fc600078e0214 */
[----:B------:R-:W-:Y:S02]  /*49e0*/  ISETP.GT.U32.AND P3, PT, R6, R43, PT ;  /* 0x0000002b0600720c */ /* 0x000fe40003f64070 */
[----:B------:R-:W-:-:S11]  /*49f0*/  ISETP.GE.AND P4, PT, R18, RZ, PT ;  /* 0x000000ff1200720c */ /* 0x000fd60003f86270 */
[----:B------:R-:W-:Y:S01]  /*4a00*/  @!P3 IADD3 R43, PT, PT, R43, -R5, RZ ;  /* 0x800000052b2bb210 */ /* 0x000fe20007ffe0ff */
[----:B------:R-:W-:-:S03]  /*4a10*/  @!P3 VIADD R28, R28, 0x1 ;  /* 0x000000011c1cb836 */ /* 0x000fc60000000000 */
[----:B------:R-:W-:Y:S01]  /*4a20*/  ISETP.GE.U32.AND P0, PT, R43, R6, PT ;  /* 0x000000062b00720c */ /* 0x000fe20003f06070 */
[----:B------:R-:W-:-:S04]  /*4a30*/  IMAD.IADD R43, R41, 0x1, R16 ;  /* 0x00000001292b7824 */ /* 0x000fc800078e0210 */
[----:B------:R-:W-:-:S08]  /*4a40*/  IMAD R43, R43, R17, R26 ;  /* 0x000000112b2b7224 */ /* 0x000fd000078e021a */
[----:B------:R-:W-:-:S05]  /*4a50*/  @P0 VIADD R28, R28, 0x1 ;  /* 0x000000011c1c0836 */ /* 0x000fca0000000000 */
[----:B------:R-:W-:-:S04]  /*4a60*/  @!P4 IADD3 R28, PT, PT, -R28, RZ, RZ ;  /* 0x000000ff1c1cc210 */ /* 0x000fc80007ffe1ff */
[----:B------:R-:W-:-:S05]  /*4a70*/  SEL R18, R10, R28, !P1 ;  /* 0x0000001c0a127207 */ /* 0x000fca0004800000 */
[----:B------:R-:W-:Y:S02]  /*4a80*/  IMAD.MOV R28, RZ, RZ, -R18 ;  /* 0x000000ffff1c7224 */ /* 0x000fe400078e0a12 */
[----:B------:R-:W-:Y:S02]  /*4a90*/  IMAD.IADD R18, R18, 0x1, R13 ;  /* 0x0000000112127824 */ /* 0x000fe400078e020d */
[----:B------:R-:W-:-:S05]  /*4aa0*/  IMAD R19, R4, R28, R19 ;  /* 0x0000001c04137224 */ /* 0x000fca00078e0213 */
[----:B------:R-:W-:-:S04]  /*4ab0*/  IABS R28, R19 ;  /* 0x00000013001c7213 */ /* 0x000fc80000000000 */
[----:B------:R-:W-:-:S05]  /*4ac0*/  MOV R33, R28 ;  /* 0x0000001c00217202 */ /* 0x000fca0000000f00 */
[----:B------:R-:W-:-:S04]  /*4ad0*/  IMAD.HI.U32 R20, R11, R33, RZ ;  /* 0x000000210b147227 */ /* 0x000fc800078e00ff */
[----:B------:R-:W-:-:S04]  /*4ae0*/  IMAD.MOV R28, RZ, RZ, -R20 ;  /* 0x000000ffff1c7224 */ /* 0x000fc800078e0a14 */
[----:B------:R-:W-:Y:S01]  /*4af0*/  IMAD R33, R40, R28, R33 ;  /* 0x0000001c28217224 */ /* 0x000fe200078e0221 */
[----:B------:R-:W-:-:S04]  /*4b00*/  LOP3.LUT R28, R19, R8, RZ, 0x3c, !PT ;  /* 0x00000008131c7212 */ /* 0x000fc800078e3cff */
[----:B------:R-:W-:Y:S02]  /*4b10*/  ISETP.GT.U32.AND P3, PT, R40, R33, PT ;  /* 0x000000212800720c */ /* 0x000fe40003f64070 */
[----:B------:R-:W-:Y:S01]  /*4b20*/  ISETP.GE.AND P4, PT, R28, RZ, PT ;  /* 0x000000ff1c00720c */ /* 0x000fe20003f86270 */
[----:B------:R-:W-:-:S04]  /*4b30*/  IMAD.MOV R28, RZ, RZ, -R9 ;  /* 0x000000ffff1c7224 */ /* 0x000fc800078e0a09 */
[----:B------:R-:W-:-:S06]  /*4b40*/  IMAD R28, R28, R5, RZ ;  /* 0x000000051c1c7224 */ /* 0x000fcc00078e02ff */
[----:B------:R-:W-:Y:S01]  /*4b50*/  @!P3 IMAD.IADD R33, R33, 0x1, -R40 ;  /* 0x000000012121b824 */ /* 0x000fe200078e0a28 */
[----:B------:R-:W-:-:S04]  /*4b60*/  @!P3 IADD3 R20, PT, PT, R20, 0x1, RZ ;  /* 0x000000011414b810 */ /* 0x000fc80007ffe0ff */
[----:B------:R-:W-:-:S13]  /*4b70*/  ISETP.GE.U32.AND P0, PT, R33, R40, PT ;  /* 0x000000282100720c */ /* 0x000fda0003f06070 */
[----:B------:R-:W-:-:S04]  /*4b80*/  @P0 VIADD R20, R20, 0x1 ;  /* 0x0000000114140836 */ /* 0x000fc80000000000 */
[----:B------:R-:W-:-:S05]  /*4b90*/  @!P4 IMAD.MOV R20, RZ, RZ, -R20 ;  /* 0x000000ffff14c224 */ /* 0x000fca00078e0a14 */
[----:B------:R-:W-:-:S04]  /*4ba0*/  SEL R33, R12, R20, !P2 ;  /* 0x000000140c217207 */ /* 0x000fc80005000000 */
[C---:B------:R-:W-:Y:S02]  /*4bb0*/  IADD3 R20, PT, PT, -R33.reuse, RZ, RZ ;  /* 0x000000ff21147210 */ /* 0x040fe40007ffe1ff */
[----:B------:R-:W-:-:S03]  /*4bc0*/  IADD3 R33, PT, PT, R33, R16, RZ ;  /* 0x0000001021217210 */ /* 0x000fc60007ffe0ff */
[----:B------:R-:W-:Y:S02]  /*4bd0*/  IMAD R20, R8, R20, R19 ;  /* 0x0000001408147224 */ /* 0x000fe400078e0213 */
[----:B------:R-:W-:Y:S02]  /*4be0*/  IMAD R19, R18, R14, R15 ;  /* 0x0000000e12137224 */ /* 0x000fe400078e020f */
[----:B------:R-:W-:-:S03]  /*4bf0*/  IMAD.MOV.U32 R18, RZ, RZ, RZ ;  /* 0x000000ffff127224 */ /* 0x000fc600078e00ff */
[----:B------:R-:W-:Y:S01]  /*4c00*/  IADD3 R20, PT, PT, R20, R19, RZ ;  /* 0x0000001314147210 */ /* 0x000fe20007ffe0ff */
[----:B------:R-:W-:Y:S02]  /*4c10*/  IMAD.MOV.U32 R19, RZ, RZ, R9 ;  /* 0x000000ffff137224 */ /* 0x000fe400078e0009 */
[----:B------:R-:W-:Y:S01]  /*4c20*/  IMAD.HI.U32 R28, R9, R28, R18 ;  /* 0x0000001c091c7227 */ /* 0x000fe200078e0012 */
[----:B------:R-:W-:-:S03]  /*4c30*/  IADD3 R19, PT, PT, R39, 0xe00, RZ ;  /* 0x00000e0027137810 */ /* 0x000fc60007ffe0ff */
[----:B------:R-:W-:Y:S01]  /*4c40*/  VIADD R39, R39, 0xf00 ;  /* 0x00000f0027277836 */ /* 0x000fe20000000000 */
[----:B------:R-:W-:Y:S01]  /*4c50*/  IABS R18, R19 ;  /* 0x0000001300127213 */ /* 0x000fe20000000000 */
[----:B------:R-:W-:-:S04]  /*4c60*/  IMAD R20, R33, R17, R20 ;  /* 0x0000001121147224 */ /* 0x000fc800078e0214 */
        /* <DEDUP_REMOVED lines=13> */
[----:B------:R-:W-:Y:S01]  /*4d40*/  SEL R18, R10, R28, !P1 ;  /* 0x0000001c0a127207 */ /* 0x000fe20004800000 */
[----:B------:R-:W-:-:S04]  /*4d50*/  IMAD.MOV R28, RZ, RZ, -R9 ;  /* 0x000000ffff1c7224 */ /* 0x000fc800078e0a09 */
[----:B------:R-:W-:Y:S02]  /*4d60*/  IMAD.MOV R26, RZ, RZ, -R18 ;  /* 0x000000ffff1a7224 */ /* 0x000fe400078e0a12 */
[----:B------:R-:W-:Y:S02]  /*4d70*/  IMAD.IADD R18, R18, 0x1, R13 ;  /* 0x0000000112127824 */ /* 0x000fe400078e020d */
[----:B------:R-:W-:Y:S02]  /*4d80*/  IMAD R19, R4, R26, R19 ;  /* 0x0000001a04137224 */ /* 0x000fe400078e0213 */
[----:B------:R-:W-:-:S03]  /*4d90*/  IMAD R28, R28, R5, RZ ;  /* 0x000000051c1c7224 */ /* 0x000fc600078e02ff */
        /* <DEDUP_REMOVED lines=10> */
[----:B------:R-:W-:Y:S01]  /*4e40*/  ISETP.GE.U32.AND P0, PT, R37, R40, PT ;  /* 0x000000282500720c */ /* 0x000fe20003f06070 */
[----:B------:R-:W-:Y:S01]  /*4e50*/  IMAD.IADD R37, R23, 0x1, R16 ;  /* 0x0000000117257824 */ /* 0x000fe200078e0210 */
[----:B------:R-:W-:Y:S01]  /*4e60*/  LOP3.LUT R44, R39, R4, RZ, 0x3c, !PT ;  /* 0x00000004272c7212 */ /* 0x000fe200078e3cff */
[----:B------:R-:W-:Y:S02]  /*4e70*/  IMAD.U32 R23, RZ, RZ, UR9 ;  /* 0x00000009ff177e24 */ /* 0x000fe4000f8e00ff */
[----:B------:R-:W-:-:S08]  /*4e80*/  IMAD R37, R37, R17, R0 ;  /* 0x0000001125257224 */ /* 0x000fd000078e0200 */
[----:B------:R-:W-:-:S04]  /*4e90*/  @P0 VIADD R24, R24, 0x1 ;  /* 0x0000000118180836 */ /* 0x000fc80000000000 */
[----:B------:R-:W-:-:S05]  /*4ea0*/  @!P4 IMAD.MOV R24, RZ, RZ, -R24 ;  /* 0x000000ffff18c224 */ /* 0x000fca00078e0a18 */
[----:B------:R-:W-:-:S04]  /*4eb0*/  SEL R26, R12, R24, !P2 ;  /* 0x000000180c1a7207 */ /* 0x000fc80005000000 */
[----:B------:R-:W-:-:S05]  /*4ec0*/  IADD3 R24, PT, PT, -R26, RZ, RZ ;  /* 0x000000ff1a187210 */ /* 0x000fca0007ffe1ff */
[----:B------:R-:W-:Y:S02]  /*4ed0*/  IMAD R24, R8, R24, R19 ;  /* 0x0000001808187224 */ /* 0x000fe400078e0213 */
[----:B------:R-:W-:Y:S02]  /*4ee0*/  IMAD R19, R18, R14, R15 ;  /* 0x0000000e12137224 */ /* 0x000fe400078e020f */
[----:B------:R-:W-:-:S03]  /*4ef0*/  IMAD.MOV.U32 R18, RZ, RZ, RZ ;  /* 0x000000ffff127224 */ /* 0x000fc600078e00ff */
[----:B------:R-:W-:Y:S01]  /*4f00*/  IADD3 R24, PT, PT, R24, R19, RZ ;  /* 0x0000001318187210 */ /* 0x000fe20007ffe0ff */
[----:B------:R-:W-:Y:S02]  /*4f10*/  IMAD.MOV.U32 R19, RZ, RZ, R9 ;  /* 0x000000ffff137224 */ /* 0x000fe400078e0009 */
[----:B------:R-:W-:Y:S01]  /*4f20*/  IMAD.HI.U32 R18, R9, R28, R18 ;  /* 0x0000001c09127227 */ /* 0x000fe200078e0012 */
[----:B------:R-:W-:-:S03]  /*4f30*/  IABS R28, R39 ;  /* 0x00000027001c7213 */ /* 0x000fc60000000000 */
[----:B------:R-:W-:Y:S02]  /*4f40*/  IMAD.IADD R19, R26, 0x1, R16 ;  /* 0x000000011a137824 */ /* 0x000fe400078e0210 */
[----:B------:R-:W-:-:S04]  /*4f50*/  IMAD.HI.U32 R0, R18, R28, RZ ;  /* 0x0000001c12007227 */ /* 0x000fc800078e00ff */
[----:B------:R-:W-:Y:S02]  /*4f60*/  IMAD.MOV R33, RZ, RZ, -R0 ;  /* 0x000000ffff217224 */ /* 0x000fe400078e0a00 */
[----:B------:R-:W-:Y:S02]  /*4f70*/  IMAD R19, R19, R17, R24 ;  /* 0x0000001113137224 */ /* 0x000fe400078e0218 */
[----:B------:R-:W-:Y:S01]  /*4f80*/  IMAD R33, R5, R33, R28 ;  /* 0x0000002105217224 */ /* 0x000fe200078e021c */
[----:B------:R-:W-:Y:S01]  /*4f90*/  ISETP.GE.AND P4, PT, R44, RZ, PT ;  /* 0x000000ff2c00720c */ /* 0x000fe20003f86270 */
[----:B------:R-:W-:-:S03]  /*4fa0*/  IMAD.WIDE R24, R25, 0x4, R22 ;  /* 0x0000000419187825 */ /* 0x000fc600078e0216 */
[----:B------:R-:W-:Y:S01]  /*4fb0*/  ISETP.GT.U32.AND P3, PT, R6, R33, PT ;  /* 0x000000210600720c */ /* 0x000fe20003f64070 */
[--C-:B------:R-:W-:Y:S02]  /*4fc0*/  IMAD.WIDE R30, R31, 0x4, R22.reuse ;  /* 0x000000041f1e7825 */ /* 0x100fe400078e0216 */
[----:B------:R-:W2:Y:S02]  /*4fd0*/  LDG.E R24, desc[UR6][R24.64] ;  /* 0x0000000618187981 */ /* 0x000ea4000c1e1900 */
[--C-:B------:R-:W-:Y:S02]  /*4fe0*/  IMAD.WIDE R26, R27, 0x4, R22.reuse ;  /* 0x000000041b1a7825 */ /* 0x100fe400078e0216 */
[----:B------:R0:W3:Y:S04]  /*4ff0*/  LDG.E R42, desc[UR6][R30.64] ;  /* 0x000000061e2a7981 */ /* 0x0000e8000c1e1900 */
[----:B------:R-:W2:Y:S01]  /*5000*/  LDG.E R27, desc[UR6][R26.64] ;  /* 0x000000061a1b7981 */ /* 0x000ea2000c1e1900 */
[----:B------:R-:W-:-:S04]  /*5010*/  IMAD.WIDE R28, R29, 0x4, R22 ;  /* 0x000000041d1c7825 */ /* 0x000fc800078e0216 */
[----:B------:R-:W-:Y:S01]  /*5020*/  @!P3 IMAD.IADD R33, R33, 0x1, -R5 ;  /* 0x000000012121b824 */ /* 0x000fe200078e0a05 */
[----:B------:R-:W-:Y:S01]  /*5030*/  @!P3 IADD3 R0, PT, PT, R0, 0x1, RZ ;  /* 0x000000010000b810 */ /* 0x000fe20007ffe0ff */
[--C-:B0-----:R-:W-:Y:S01]  /*5040*/  IMAD.WIDE R30, R36, 0x4, R22.reuse ;  /* 0x00000004241e7825 */ /* 0x101fe200078e0216 */
[----:B------:R-:W2:Y:S02]  /*5050*/  LDG.E R28, desc[UR6][R28.64] ;  /* 0x000000061c1c7981 */ /* 0x000ea4000c1e1900 */
[----:B------:R-:W-:Y:S01]  /*5060*/  ISETP.GE.U32.AND P0, PT, R33, R6, PT ;  /* 0x000000062100720c */ /* 0x000fe20003f06070 */
[----:B------:R-:W-:Y:S01]  /*5070*/  IMAD.WIDE R32, R32, 0x4, R22 ;  /* 0x0000000420207825 */ /* 0x000fe200078e0216 */
[----:B------:R-:W4:Y:S04]  /*5080*/  LDG.E R26, desc[UR6][R30.64] ;  /* 0x000000061e1a7981 */ /* 0x000f28000c1e1900 */
[----:B------:R0:W3:Y:S07]  /*5090*/  LDG.E R25, desc[UR6][R32.64] ;  /* 0x0000000620197981 */ /* 0x0000ee000c1e1900 */
[----:B------:R-:W-:-:S02]  /*50a0*/  @P0 VIADD R0, R0, 0x1 ;  /* 0x0000000100000836 */ /* 0x000fc40000000000 */
[----:B0-----:R-:W-:-:S04]  /*50b0*/  IMAD.WIDE R32, R34, 0x4, R22 ;  /* 0x0000000422207825 */ /* 0x001fc800078e0216 */
[----:B------:R-:W-:Y:S01]  /*50c0*/  IMAD.MOV.U32 R34, RZ, RZ, R0 ;  /* 0x000000ffff227224 */ /* 0x000fe200078e0000 */
[----:B------:R-:W4:Y:S04]  /*50d0*/  LDG.E R29, desc[UR6][R32.64] ;  /* 0x00000006201d7981 */ /* 0x000f28000c1e1900 */
[----:B------:R-:W-:Y:S01]  /*50e0*/  @!P4 IADD3 R34, PT, PT, -R34, RZ, RZ ;  /* 0x000000ff2222c210 */ /* 0x000fe20007ffe1ff */
[----:B------:R-:W-:-:S03]  /*50f0*/  IMAD.WIDE R30, R38, 0x4, R22 ;  /* 0x00000004261e7825 */ /* 0x000fc600078e0216 */
[----:B------:R-:W-:Y:S02]  /*5100*/  SEL R34, R10, R34, !P1 ;  /* 0x000000220a227207 */ /* 0x000fe40004800000 */
[----:B------:R0:W5:Y:S03]  /*5110*/  LDG.E R0, desc[UR6][R30.64] ;  /* 0x000000061e007981 */ /* 0x000166000c1e1900 */
[----:B------:R-:W-:Y:S02]  /*5120*/  IMAD.MOV R36, RZ, RZ, -R34 ;  /* 0x000000ffff247224 */ /* 0x000fe400078e0a22 */
[----:B0-----:R-:W-:-:S04]  /*5130*/  IMAD.WIDE R30, R43, 0x4, R22 ;  /* 0x000000042b1e7825 */ /* 0x001fc800078e0216 */
[----:B------:R-:W-:Y:S02]  /*5140*/  IMAD R43, R4, R36, R39 ;  /* 0x00000024042b7224 */ /* 0x000fe400078e0227 */
[----:B------:R0:W5:Y:S03]  /*5150*/  LDG.E R30, desc[UR6][R30.64] ;  /* 0x000000061e1e7981 */ /* 0x000166000c1e1900 */
[----:B------:R-:W-:Y:S01]  /*5160*/  IABS R36, R43 ;  /* 0x0000002b00247213 */ /* 0x000fe20000000000 */
[----:B------:R-:W-:-:S04]  /*5170*/  IMAD.WIDE R38, R35, 0x4, R22 ;  /* 0x0000000423267825 */ /* 0x000fc800078e0216 */
[----:B------:R-:W-:Y:S02]  /*5180*/  IMAD.MOV.U32 R35, RZ, RZ, R36 ;  /* 0x000000ffff237224 */ /* 0x000fe400078e0024 */
[----:B------:R-:W-:Y:S01]  /*5190*/  IMAD.WIDE R32, R41, 0x4, R22 ;  /* 0x0000000429207825 */ /* 0x000fe200078e0216 */
[----:B------:R-:W5:Y:S03]  /*51a0*/  LDG.E R38, desc[UR6][R38.64] ;  /* 0x0000000626267981 */ /* 0x000f66000c1e1900 */
[----:B0-----:R-:W-:Y:S01]  /*51b0*/  IMAD.HI.U32 R31, R11, R35, RZ ;  /* 0x000000230b1f7227 */ /* 0x001fe200078e00ff */
[----:B------:R0:W5:Y:S04]  /*51c0*/  LDG.E R41, desc[UR6][R32.64] ;  /* 0x0000000620297981 */ /* 0x000168000c1e1900 */
[----:B0-----:R-:W-:-:S05]  /*51d0*/  IADD3 R32, PT, PT, -R31, RZ, RZ ;  /* 0x000000ff1f207210 */ /* 0x001fca0007ffe1ff */
[----:B------:R-:W-:-:S05]  /*51e0*/  IMAD R35, R40, R32, R35 ;  /* 0x0000002028237224 */ /* 0x000fca00078e0223 */
[----:B------:R-:W-:Y:S02]  /*51f0*/  ISETP.GT.U32.AND P3, PT, R40, R35, PT ;  /* 0x000000232800720c */ /* 0x000fe40003f64070 */
[----:B------:R-:W-:-:S11]  /*5200*/  LOP3.LUT R32, R43, R8, RZ, 0x3c, !PT ;  /* 0x000000082b207212 */ /* 0x000fd600078e3cff */
[----:B------:R-:W-:-:S05]  /*5210*/  @!P3 IMAD.IADD R35, R35, 0x1, -R40 ;  /* 0x000000012323b824 */ /* 0x000fca00078e0a28 */
[----:B------:R-:W-:Y:S02]  /*5220*/  ISETP.GE.U32.AND P0, PT, R35, R40, PT ;  /* 0x000000282300720c */ /* 0x000fe40003f06070 */
[----:B------:R-:W-:Y:S01]  /*5230*/  ISETP.GE.AND P4, PT, R32, RZ, PT ;  /* 0x000000ff2000720c */ /* 0x000fe20003f86270 */
[----:B------:R-:W-:-:S10]  /*5240*/  @!P3 VIADD R31, R31, 0x1 ;  /* 0x000000011f1fb836 */ /* 0x000fd40000000000 */
[----:B------:R-:W-:Y:S01]  /*5250*/  @P0 IADD3 R31, PT, PT, R31, 0x1, RZ ;  /* 0x000000011f1f0810 */ /* 0x000fe20007ffe0ff */
[----:B------:R-:W-:-:S04]  /*5260*/  IMAD.WIDE R44, R45, 0x4, R22 ;  /* 0x000000042d2c7825 */ /* 0x000fc800078e0216 */
[----:B------:R-:W-:Y:S02]  /*5270*/  @!P4 IMAD.MOV R31, RZ, RZ, -R31 ;  /* 0x000000ffff1fc224 */ /* 0x000fe400078e0a1f */
[----:B------:R-:W5:Y:S03]  /*5280*/  LDG.E R45, desc[UR6][R44.64] ;  /* 0x000000062c2d7981 */ /* 0x000f66000c1e1900 */
[----:B------:R-:W-:Y:S01]  /*5290*/  SEL R31, R12, R31, !P2 ;  /* 0x0000001f0c1f7207 */ /* 0x000fe20005000000 */
[----:B------:R-:W-:-:S03]  /*52a0*/  IMAD.IADD R34, R34, 0x1, R13 ;  /* 0x0000000122227824 */ /* 0x000fc600078e020d */
[----:B------:R-:W-:Y:S01]  /*52b0*/  IADD3 R32, PT, PT, -R31, RZ, RZ ;  /* 0x000000ff1f207210 */ /* 0x000fe20007ffe1ff */
[----:B------:R-:W-:Y:S02]  /*52c0*/  IMAD R34, R34, R14, R15 ;  /* 0x0000000e22227224 */ /* 0x000fe400078e020f */
[----:B------:R-:W-:-:S04]  /*52d0*/  IMAD.WIDE R36, R37, 0x4, R22 ;  /* 0x0000000425247825 */ /* 0x000fc800078e0216 */
[----:B------:R-:W-:Y:S01]  /*52e0*/  IMAD R43, R8, R32, R43 ;  /* 0x00000020082b7224 */ /* 0x000fe200078e022b */
[----:B------:R0:W5:Y:S01]  /*52f0*/  LDG.E R44, desc[UR6][R36.64] ;  /* 0x00000006242c7981 */ /* 0x000162000c1e1900 */
[----:B------:R-:W-:Y:S02]  /*5300*/  IMAD.IADD R32, R31, 0x1, R16 ;  /* 0x000000011f207824 */ /* 0x000fe400078e0210 */
[----:B------:R-:W-:-:S04]  /*5310*/  IMAD.IADD R34, R43, 0x1, R34 ;  /* 0x000000012b227824 */ /* 0x000fc800078e0222 */
[----:B0-----:R-:W-:Y:S02]  /*5320*/  IMAD R37, R32, R17, R34 ;  /* 0x0000001120257224 */ /* 0x001fe400078e0222 */
[----:B------:R-:W-:-:S04]  /*5330*/  IMAD.WIDE R32, R20, 0x4, R22 ;  /* 0x0000000414207825 */ /* 0x000fc800078e0216 */
[--C-:B------:R-:W-:Y:S02]  /*5340*/  IMAD.WIDE R34, R19, 0x4, R22.reuse ;  /* 0x0000000413227825 */ /* 0x100fe400078e0216 */
[----:B------:R-:W5:Y:S01]  /*5350*/  LDG.E R32, desc[UR6][R32.64] ;  /* 0x0000000620207981 */ /* 0x000f62000c1e1900 */
[----:B------:R-:W0:Y:S01]  /*5360*/  LDC R19, c[0x0][0x3cc] ;  /* 0x0000f300ff137b82 */ /* 0x000e220000000800 */
[----:B------:R-:W-:Y:S02]  /*5370*/  IMAD.WIDE R36, R37, 0x4, R22 ;  /* 0x0000000425247825 */ /* 0x000fe400078e0216 */
[----:B------:R-:W5:Y:S04]  /*5380*/  LDG.E R35, desc[UR6][R34.64] ;  /* 0x0000000622237981 */ /* 0x000f68000c1e1900 */
[----:B------:R-:W5:Y:S01]  /*5390*/  LDG.E R36, desc[UR6][R36.64] ;  /* 0x0000000624247981 */ /* 0x000f62000c1e1900 */
[----:B--2---:R-:W-:-:S04]  /*53a0*/  IADD3 R24, PT, PT, R28, R27, R24 ;  /* 0x0000001b1c187210 */ /* 0x004fc80007ffe018 */
[----:B---3--:R-:W-:-:S04]  /*53b0*/  IADD3 R24, PT, PT, R25, R42, R24 ;  /* 0x0000002a19187210 */ /* 0x008fc80007ffe018 */
[----:B----4-:R-:W-:-:S04]  /*53c0*/  IADD3 R24, PT, PT, R29, R26, R24 ;  /* 0x0000001a1d187210 */ /* 0x010fc80007ffe018 */
[----:B-----5:R-:W-:-:S04]  /*53d0*/  IADD3 R0, PT, PT, R45, R0, R24 ;  /* 0x000000002d007210 */ /* 0x020fc80007ffe018 */
[----:B------:R-:W-:Y:S02]  /*53e0*/  IADD3 R41, PT, PT, R41, R30, R0 ;  /* 0x0000001e29297210 */ /* 0x000fe40007ffe000 */
[----:B0-----:R-:W-:-:S04]  /*53f0*/  SHF.L.U32 R30, R19, 0xc, RZ ;  /* 0x0000000c131e7819 */ /* 0x001fc800000006ff */
[----:B------:R-:W-:Y:S02]  /*5400*/  ISETP.GE.U32.AND P0, PT, R21, R30, PT ;  /* 0x0000001e1500720c */ /* 0x000fe40003f06070 */
[----:B------:R-:W-:-:S04]  /*5410*/  IADD3 R38, PT, PT, R44, R38, R41 ;  /* 0x000000262c267210 */ /* 0x000fc80007ffe029 */
[----:B------:R-:W-:-:S05]  /*5420*/  IADD3 R35, PT, PT, R35, R32, R38 ;  /* 0x0000002023237210 */ /* 0x000fca0007ffe026 */
[----:B------:R-:W-:Y:S02]  /*5430*/  IMAD.IADD R31, R36, 0x1, R35 ;  /* 0x00000001241f7824 */ /* 0x000fe400078e0223 */
[----:B------:R-:W-:Y:S05]  /*5440*/  @!P0 BRA `(.L_x_178) ;  /* 0x0000004000548947 */ /* 0x000fea0003800000 */
[----:B------:R-:W-:Y:S01]  /*5450*/  VIADD R35, R3, 0xfffff000 ;  /* 0xfffff00003237836 */ /* 0x000fe20000000000 */
[----:B------:R-:W-:Y:S01]  /*5460*/  LEA R32, R2, R30, 0xc ;  /* 0x0000001e02207211 */ /* 0x000fe200078e60ff */
[----:B------:R-:W-:Y:S01]  /*5470*/  VIADD R33, R7, UR4 ;  /* 0x0000000407217c36 */ /* 0x000fe20008000000 */
[----:B------:R-:W-:Y:S01]  /*5480*/  LOP3.LUT R0, RZ, R7, RZ, 0x33, !PT ;  /* 0x00000007ff007212 */ /* 0x000fe200078e33ff */
[----:B------:R-:W-:Y:S01]  /*5490*/  UMOV UR4, URZ ;  /* 0x000000ff00047c82 */ /* 0x000fe20008000000 */
[----:B------:R-:W-:Y:S01]  /*54a0*/  ISETP.GT.U32.AND P0, PT, R32, R35, PT ;  /* 0x000000232000720c */ /* 0x000fe20003f04070 */
[----:B------:R-:W-:Y:S01]  /*54b0*/  IMAD.IADD R19, R33, 0x1, R30 ;  /* 0x0000000121137824 */ /* 0x000fe200078e021e */
[----:B------:R-:W-:-:S04]  /*54c0*/  IADD3 R21, PT, PT, -R30, R3, R0 ;  /* 0x000000031e157210 */ /* 0x000fc80007ffe100 */
[C---:B------:R-:W-:Y:S01]  /*54d0*/  LEA R19, R2.reuse, R19, 0xc ;  /* 0x0000001302137211 */ /* 0x040fe200078e60ff */
[----:B------:R-:W-:-:S04]  /*54e0*/  IMAD R0, R2, -0x1000, R21 ;  /* 0xfffff00002007824 */ /* 0x000fc800078e0215 */
[----:B------:R-:W-:Y:S02]  /*54f0*/  VIADD R19, R19, 0x200 ;  /* 0x0000020013137836 */ /* 0x000fe40000000000 */
[----:B------:R-:W-:Y:S05]  /*5500*/  @P0 BRA `(.L_x_179) ;  /* 0x0000002800a00947 */ /* 0x000fea0003800000 */
[----:B------:R-:W0:Y:S01]  /*5510*/  LDC R3, c[0x0][0x3c8] ;  /* 0x0000f200ff037b82 */ /* 0x000e220000000800 */
[----:B------:R-:W1:Y:S01]  /*5520*/  LDCU UR5, c[0x0][0x39c] ;  /* 0x00007380ff0577ac */ /* 0x000e620008000800 */
[----:B------:R-:W2:Y:S01]  /*5530*/  LDCU UR8, c[0x0][0x398] ;  /* 0x00007300ff0877ac */ /* 0x000ea20008000800 */
[----:B------:R-:W3:Y:S01]  /*5540*/  LDCU UR9, c[0x0][0x384] ;  /* 0x00007080ff0977ac */ /* 0x000ee20008000800 */
[----:B------:R-:W4:Y:S01]  /*5550*/  LDCU.64 UR14, c[0x0][0x3a0] ;  /* 0x00007400ff0e77ac */ /* 0x000f220008000a00 */
[----:B------:R-:W0:Y:S01]  /*5560*/  LDCU.64 UR12, c[0x0][0x388] ;  /* 0x00007100ff0c77ac */ /* 0x000e220008000a00 */
[----:B------:R-:W0:Y:S01]  /*5570*/  LDCU.64 UR10, c[0x0][0x390] ;  /* 0x00007200ff0a77ac */ /* 0x000e220008000a00 */
[----:B------:R-:W-:Y:S01]  /*5580*/  NOP ;  /* 0x0000000000007918 */ /* 0x000fe20000000000 */
.L_x_180:
[----:B-1----:R-:W-:Y:S01]  /*5590*/  IMAD.U32 R4, RZ, RZ, UR5 ;  /* 0x00000005ff047e24 */ /* 0x002fe2000f8e00ff */
[----:B------:R-:W-:Y:S02]  /*55a0*/  IADD3 R41, PT, PT, R33, R32, RZ ;  /* 0x0000002021297210 */ /* 0x000fe40007ffe0ff */
[----:B--2---:R-:W-:Y:S02]  /*55b0*/  MOV R8, UR8 ;  /* 0x0000000800087c02 */ /* 0x004fe40008000f00 */
[----:B------:R-:W-:Y:S01]  /*55c0*/  IABS R5, R4 ;  /* 0x0000000400057213 */ /* 0x000fe20000000000 */
[C---:B------:R-:W-:Y:S01]  /*55d0*/  VIADD R23, R41.reuse, 0x100 ;  /* 0x0000010029177836 */ /* 0x040fe20000000000 */
[----:B------:R-:W-:Y:S01]  /*55e0*/  IABS R11, R41 ;  /* 0x00000029000b7213 */ /* 0x000fe20000000000 */
[C---:B------:R-:W-:Y:S01]  /*55f0*/  VIADD R29, R41.reuse, 0x200 ;  /* 0x00000200291d7836 */ /* 0x040fe20000000000 */
[----:B------:R-:W1:Y:S01]  /*5600*/  I2F.RP R13, R5 ;  /* 0x00000005000d7306 */ /* 0x000e620000209400 */
[----:B------:R-:W-:Y:S01]  /*5610*/  IABS R40, R8 ;  /* 0x0000000800287213 */ /* 0x000fe20000000000 */
[C---:B------:R-:W-:Y:S01]  /*5620*/  VIADD R37, R41.reuse, 0x300 ;  /* 0x0000030029257836 */ /* 0x040fe20000000000 */
[----:B------:R-:W-:Y:S01]  /*5630*/  IABS R15, R23 ;  /* 0x00000017000f7213 */ /* 0x000fe20000000000 */
[----:B------:R-:W-:Y:S01]  /*5640*/  IMAD.HI.U32 R10, R18, R11, RZ ;  /* 0x0000000b120a7227 */ /* 0x000fe200078e00ff */
[----:B------:R-:W-:-:S02]  /*5650*/  IADD3 R27, PT, PT, R41, 0x400, RZ ;  /* 0x00000400291b7810 */ /* 0x000fc40007ffe0ff */
[----:B------:R-:W-:Y:S01]  /*5660*/  IABS R25, R37 ;  /* 0x0000002500197213 */ /* 0x000fe20000000000 */
[----:B------:R-:W-:Y:S01]  /*5670*/  IMAD.MOV R12, RZ, RZ, -R10 ;  /* 0x000000ffff0c7224 */ /* 0x000fe200078e0a0a */
[----:B------:R-:W-:-:S03]  /*5680*/  IABS R22, R27 ;  /* 0x0000001b00167213 */ /* 0x000fc60000000000 */
[----:B------:R-:W-:Y:S02]  /*5690*/  IMAD R11, R5, R12, R11 ;  /* 0x0000000c050b7224 */ /* 0x000fe400078e020b */
[----:B------:R-:W-:Y:S01]  /*56a0*/  HFMA2 R12, -RZ, RZ, 0, 0 ;  /* 0x00000000ff0c7431 */ /* 0x000fe200000001ff */
[----:B-1----:R-:W1:Y:S02]  /*56b0*/  MUFU.RCP R13, R13 ;  /* 0x0000000d000d7308 */ /* 0x002e640000001000 */
[----:B------:R-:W-:-:S13]  /*56c0*/  ISETP.GT.U32.AND P3, PT, R6, R11, PT ;  /* 0x0000000b0600720c */ /* 0x000fda0003f64070 */
[-C--:B------:R-:W-:Y:S01]  /*56d0*/  @!P3 IADD3 R11, PT, PT, R11, -R5.reuse, RZ ;  /* 0x800000050b0bb210 */ /* 0x080fe20007ffe0ff */
[----:B------:R-:W-:Y:S02]  /*56e0*/  @!P3 VIADD R10, R10, 0x1 ;  /* 0x000000010a0ab836 */ /* 0x000fe40000000000 */
[----:B-1----:R-:W-:Y:S01]  /*56f0*/  VIADD R9, R13, 0xffffffe ;  /* 0x0ffffffe0d097836 */ /* 0x002fe20000000000 */
[----:B------:R-:W-:Y:S02]  /*5700*/  ISETP.GE.U32.AND P4, PT, R11, R6, PT ;  /* 0x000000060b00720c */ /* 0x000fe40003f86070 */
[----:B------:R-:W-:Y:S02]  /*5710*/  MOV R6, R5 ;  /* 0x0000000500067202 */ /* 0x000fe40000000f00 */
[----:B------:R-:W-:Y:S01]  /*5720*/  LOP3.LUT R11, R41, R4, RZ, 0x3c, !PT ;  /* 0x00000004290b7212 */ /* 0x000fe200078e3cff */
[----:B------:R-:W1:Y:S03]  /*5730*/  F2I.FTZ.U32.TRUNC.NTZ R9, R9 ;  /* 0x0000000900097305 */ /* 0x000e66000021f000 */
[----:B------:R-:W-:-:S02]  /*5740*/  ISETP.GE.AND P6, PT, R11, RZ, PT ;  /* 0x000000ff0b00720c */ /* 0x000fc40003fc6270 */
[----:B------:R-:W-:-:S03]  /*5750*/  LOP3.LUT R11, R29, R4, RZ, 0x3c, !PT ;  /* 0x000000041d0b7212 */ /* 0x000fc600078e3cff */
[----:B------:R-:W-:Y:S02]  /*5760*/  @P4 IADD3 R10, PT, PT, R10, 0x1, RZ ;  /* 0x000000010a0a4810 */ /* 0x000fe40007ffe0ff */
[----:B------:R-:W-:Y:S02]  /*5770*/  ISETP.GE.AND P2, PT, R11, RZ, PT ;  /* 0x000000ff0b00720c */ /* 0x000fe40003f46270 */
[----:B------:R-:W-:Y:S01]  /*5780*/  LOP3.LUT R11, R37, R4, RZ, 0x3c, !PT ;  /* 0x00000004250b7212 */ /* 0x000fe200078e3cff */
[----:B-1----:R-:W-:Y:S02]  /*5790*/  IMAD R14, R9, R5, RZ ;  /* 0x00000005090e7224 */ /* 0x002fe400078e02ff */
[----:B------:R-:W-:Y:S02]  /*57a0*/  IMAD.MOV.U32 R13, RZ, RZ, R9 ;  /* 0x000000ffff0d7224 */ /* 0x000fe400078e0009 */
[----:B------:R-:W-:-:S04]  /*57b0*/  IMAD.MOV R14, RZ, RZ, -R14 ;  /* 0x000000ffff0e7224 */ /* 0x000fc800078e0a0e */
[----:B------:R-:W-:Y:S02]  /*57c0*/  IMAD.HI.U32 R18, R9, R14, R12 ;  /* 0x0000000e09127227 */ /* 0x000fe400078e000c */
[----:B------:R-:W1:Y:S02]  /*57d0*/  I2F.RP R14, R40 ;  /* 0x00000028000e7306 */ /* 0x000e640000209400 */
[----:B------:R-:W-:Y:S01]  /*57e0*/  IMAD.MOV.U32 R13, RZ, RZ, R15 ;  /* 0x000000ffff0d7224 */ /* 0x000fe200078e000f */
[----:B------:R-:W-:Y:S01]  /*57f0*/  IABS R15, R29 ;  /* 0x0000001d000f7213 */ /* 0x000fe20000000000 */
[----:B------:R-:W-:-:S04]  /*5800*/  IMAD.HI.U32 R20, R18, R25, RZ ;  /* 0x0000001912147227 */ /* 0x000fc800078e00ff */
[----:B------:R-:W-:-:S04]  /*5810*/  IMAD.HI.U32 R16, R18, R13, RZ ;  /* 0x0000000d12107227 */ /* 0x000fc800078e00ff */
[----:B------:R-:W-:Y:S02]  /*5820*/  IMAD.MOV R12, RZ, RZ, -R16 ;  /* 0x000000ffff0c7224 */ /* 0x000fe400078e0a10 */
[----:B------:R-:W-:Y:S01]  /*5830*/  IMAD.HI.U32 R21, R18, R15, RZ ;  /* 0x0000000f12157227 */ /* 0x000fe200078e00ff */
[----:B-1----:R1:W2:Y:S03]  /*5840*/  MUFU.RCP R17, R14 ;  /* 0x0000000e00117308 */ /* 0x0022a60000001000 */
[----:B------:R-:W-:Y:S01]  /*5850*/  IMAD R13, R5, R12, R13 ;  /* 0x0000000c050d7224 */ /* 0x000fe200078e020d */
[----:B------:R-:W-:-:S04]  /*5860*/  LOP3.LUT R12, R23, R4, RZ, 0x3c, !PT ;  /* 0x00000004170c7212 */ /* 0x000fc800078e3cff */
[----:B------:R-:W-:Y:S01]  /*5870*/  ISETP.GT.U32.AND P5, PT, R6, R13, PT ;  /* 0x0000000d0600720c */ /* 0x000fe20003fa4070 */
[----:B-1----:R-:W-:Y:S01]  /*5880*/  IMAD.MOV R14, RZ, RZ, -R21 ;  /* 0x000000ffff0e7224 */ /* 0x002fe200078e0a15 */
[----:B------:R-:W-:Y:S01]  /*5890*/  ISETP.GE.AND P0, PT, R12, RZ, PT ;  /* 0x000000ff0c00720c */ /* 0x000fe20003f06270 */
[----:B------:R-:W-:Y:S02]  /*58a0*/  IMAD.MOV R12, RZ, RZ, -R20 ;  /* 0x000000ffff0c7224 */ /* 0x000fe400078e0a14 */
[C---:B------:R-:W-:Y:S02]  /*58b0*/  IMAD R15, R5.reuse, R14, R15 ;  /* 0x0000000e050f7224 */ /* 0x040fe400078e020f */
[----:B------:R-:W-:Y:S01]  /*58c0*/  IMAD R25, R5, R12, R25 ;  /* 0x0000000c05197224 */ /* 0x000fe200078e0219 */
[----:B--2---:R-:W-:Y:S02]  /*58d0*/  IADD3 R17, PT, PT, R17, 0xffffffe, RZ ;  /* 0x0ffffffe11117810 */ /* 0x004fe40007ffe0ff */
[----:B------:R-:W-:-:S03]  /*58e0*/  ISETP.GT.U32.AND P3, PT, R6, R15, PT ;  /* 0x0000000f0600720c */ /* 0x000fc60003f64070 */
[----:B------:R-:W-:Y:S01]  /*58f0*/  @!P5 IMAD.IADD R13, R13, 0x1, -R5 ;  /* 0x000000010d0dd824 */ /* 0x000fe200078e0a05 */
[----:B------:R-:W-:Y:S01]  /*5900*/  ISETP.GT.U32.AND P4, PT, R6, R25, PT ;  /* 0x000000190600720c */ /* 0x000fe20003f84070 */
[----:B------:R-:W-:Y:S01]  /*5910*/  @!P5 VIADD R16, R16, 0x1 ;  /* 0x000000011010d836 */ /* 0x000fe20000000000 */
[----:B------:R-:W-:Y:S01]  /*5920*/  ISETP.GE.AND P5, PT, R11, RZ, PT ;  /* 0x000000ff0b00720c */ /* 0x000fe20003fa6270 */
[----:B------:R-:W-:Y:S01]  /*5930*/  IMAD.MOV.U32 R11, RZ, RZ, R10 ;  /* 0x000000ffff0b7224 */ /* 0x000fe200078e000a */
[----:B------:R-:W-:Y:S02]  /*5940*/  ISETP.GE.U32.AND P1, PT, R13, R6, PT ;  /* 0x000000060d00720c */ /* 0x000fe40003f26070 */
[----:B------:R1:W2:Y:S01]  /*5950*/  F2I.FTZ.U32.TRUNC.NTZ R13, R17 ;  /* 0x00000011000d7305 */ /* 0x0002a2000021f000 */
[----:B------:R-:W-:Y:S01]  /*5960*/  @!P6 IMAD.MOV R11, RZ, RZ, -R11 ;  /* 0x000000ffff0be224 */ /* 0x000fe200078e0a0b */
[----:B------:R-:W-:Y:S02]  /*5970*/  LOP3.LUT R10, RZ, R4, RZ, 0x33, !PT ;  /* 0x00000004ff0a7212 */ /* 0x000fe400078e33ff */
[----:B------:R-:W-:Y:S01]  /*5980*/  @!P3 IADD3 R15, PT, PT, R15, -R5, RZ ;  /* 0x800000050f0fb210 */ /* 0x000fe20007ffe0ff */
[----:B------:R-:W-:-:S02]  /*5990*/  @!P3 VIADD R21, R21, 0x1 ;  /* 0x000000011515b836 */ /* 0x000fc40000000000 */
[----:B------:R-:W-:Y:S02]  /*59a0*/  @!P4 IADD3 R25, PT, PT, R25, -R5, RZ ;  /* 0x800000051919c210 */ /* 0x000fe40007ffe0ff */
[----:B------:R-:W-:Y:S01]  /*59b0*/  ISETP.GE.U32.AND P6, PT, R15, R6, PT ;  /* 0x000000060f00720c */ /* 0x000fe20003fc6070 */
[----:B-1----:R-:W-:Y:S01]  /*59c0*/  IMAD.HI.U32 R17, R18, R22, RZ ;  /* 0x0000001612117227 */ /* 0x002fe200078e00ff */
[----:B------:R-:W-:Y:S02]  /*59d0*/  ISETP.GE.U32.AND P3, PT, R25, R6, PT ;  /* 0x000000061900720c */ /* 0x000fe40003f66070 */
[----:B------:R-:W-:Y:S01]  /*59e0*/  @!P4 IADD3 R20, PT, PT, R20, 0x1, RZ ;  /* 0x000000011414c810 */ /* 0x000fe20007ffe0ff */
[----:B------:R-:W-:Y:S01]  /*59f0*/  @P1 VIADD R16, R16, 0x1 ;  /* 0x0000000110101836 */ /* 0x000fe20000000000 */
[----:B------:R-:W-:Y:S01]  /*5a00*/  ISETP.NE.AND P1, PT, R4, RZ, PT ;  /* 0x000000ff0400720c */ /* 0x000fe20003f25270 */
[----:B--2---:R-:W-:Y:S02]  /*5a10*/  IMAD R12, R13, R40, RZ ;  /* 0x000000280d0c7224 */ /* 0x004fe400078e02ff */
[----:B------:R-:W-:Y:S01]  /*5a20*/  IMAD.MOV R24, RZ, RZ, -R17 ;  /* 0x000000ffff187224 */ /* 0x000fe200078e0a11 */
[----:B------:R-:W-:Y:S01]  /*5a30*/  SEL R14, R10, R11, !P1 ;  /* 0x0000000b0a0e7207 */ /* 0x000fe20004800000 */
[----:B------:R-:W-:-:S02]  /*5a40*/  IMAD.MOV R39, RZ, RZ, -R12 ;  /* 0x000000ffff277224 */ /* 0x000fc400078e0a0c */
[----:B------:R-:W-:Y:S01]  /*5a50*/  IMAD.MOV.U32 R12, RZ, RZ, RZ ;  /* 0x000000ffff0c7224 */ /* 0x000fe200078e00ff */
[----:B------:R-:W-:Y:S01]  /*5a60*/  IADD3 R15, PT, PT, -R14, RZ, RZ ;  /* 0x000000ff0e0f7210 */ /* 0x000fe20007ffe1ff */
[----:B------:R-:W-:Y:S02]  /*5a70*/  @P6 VIADD R21, R21, 0x1 ;  /* 0x0000000115156836 */ /* 0x000fe40000000000 */
[----:B------:R-:W-:Y:S01]  /*5a80*/  IMAD.HI.U32 R11, R13, R39, R12 ;  /* 0x000000270d0b7227 */ /* 0x000fe200078e000c */
[----:B------:R-:W-:Y:S02]  /*5a90*/  LOP3.LUT R12, R27, R4, RZ, 0x3c, !PT ;  /* 0x000000041b0c7212 */ /* 0x000fe400078e3cff */
[----:B------:R-:W-:Y:S01]  /*5aa0*/  @!P2 IADD3 R21, PT, PT, -R21, RZ, RZ ;  /* 0x000000ff1515a210 */ /* 0x000fe20007ffe1ff */
[----:B------:R-:W-:Y:S01]  /*5ab0*/  IMAD R13, R5, R24, R22 ;  /* 0x00000018050d7224 */ /* 0x000fe200078e0216 */
[----:B------:R-:W-:Y:S01]  /*5ac0*/  ISETP.GE.AND P2, PT, R12, RZ, PT ;  /* 0x000000ff0c00720c */ /* 0x000fe20003f46270 */
[----:B------:R-:W-:Y:S01]  /*5ad0*/  IMAD R15, R4, R15, R41 ;  /* 0x0000000f040f7224 */ /* 0x000fe200078e0229 */
[----:B------:R-:W-:Y:S01]  /*5ae0*/  SEL R34, R10, R21, !P1 ;  /* 0x000000150a227207 */ /* 0x000fe20004800000 */
[----:B------:R-:W-:Y:S01]  /*5af0*/  @!P0 IMAD.MOV R16, RZ, RZ, -R16 ;  /* 0x000000ffff108224 */ /* 0x000fe200078e0a10 */
[----:B------:R-:W-:Y:S01]  /*5b00*/  ISETP.GT.U32.AND P6, PT, R6, R13, PT ;  /* 0x0000000d0600720c */ /* 0x000fe20003fc4070 */
[----:B------:R-:W-:Y:S01]  /*5b10*/  @P3 VIADD R20, R20, 0x1 ;  /* 0x0000000114143836 */ /* 0x000fe20000000000 */
[----:B------:R-:W-:-:S02]  /*5b20*/  IABS R22, R15 ;  /* 0x0000000f00167213 */ /* 0x000fc40000000000 */
[----:B------:R-:W-:Y:S01]  /*5b30*/  SEL R36, R10, R16, !P1 ;  /* 0x000000100a247207 */ /* 0x000fe20004800000 */
[----:B------:R-:W-:Y:S01]  /*5b40*/  @!P5 IMAD.MOV R20, RZ, RZ, -R20 ;  /* 0x000000ffff14d224 */ /* 0x000fe200078e0a14 */
[----:B------:R-:W-:Y:S01]  /*5b50*/  IADD3 R21, PT, PT, -R34, RZ, RZ ;  /* 0x000000ff22157210 */ /* 0x000fe20007ffe1ff */
[----:B------:R-:W-:-:S04]  /*5b60*/  IMAD.HI.U32 R12, R11, R22, RZ ;  /* 0x000000160b0c7227 */ /* 0x000fc800078e00ff */
[----:B------:R-:W-:Y:S02]  /*5b70*/  IMAD.MOV R16, RZ, RZ, -R36 ;  /* 0x000000ffff107224 */ /* 0x000fe400078e0a24 */
[----:B------:R-:W-:Y:S02]  /*5b80*/  @!P6 IMAD.IADD R13, R13, 0x1, -R5 ;  /* 0x000000010d0de824 */ /* 0x000fe400078e0a05 */
[C---:B------:R-:W-:Y:S02]  /*5b90*/  IMAD R29, R4.reuse, R21, R29 ;  /* 0x00000015041d7224 */ /* 0x040fe400078e021d */
[----:B------:R-:W-:Y:S01]  /*5ba0*/  IMAD.MOV R21, RZ, RZ, -R12 ;  /* 0x000000ffff157224 */ /* 0x000fe200078e0a0c */
[----:B------:R-:W-:Y:S01]  /*5bb0*/  ISETP.GE.U32.AND P0, PT, R13, R6, PT ;  /* 0x000000060d00720c */ /* 0x000fe20003f06070 */
[----:B------:R-:W-:Y:S01]  /*5bc0*/  IMAD R23, R4, R16, R23 ;  /* 0x0000001004177224 */ /* 0x000fe200078e0217 */
[----:B------:R-:W-:Y:S01]  /*5bd0*/  SEL R16, R10, R20, !P1 ;  /* 0x000000140a107207 */ /* 0x000fe20004800000 */
[----:B------:R-:W-:Y:S01]  /*5be0*/  IMAD R13, R40, R21, R22 ;  /* 0x00000015280d7224 */ /* 0x000fe200078e0216 */
[----:B------:R-:W-:Y:S01]  /*5bf0*/  IABS R26, R29 ;  /* 0x0000001d001a7213 */ /* 0x000fe20000000000 */
[----:B------:R-:W-:Y:S01]  /*5c00*/  @!P6 VIADD R17, R17, 0x1 ;  /* 0x000000011111e836 */ /* 0x000fe20000000000 */
[----:B------:R-:W-:-:S02]  /*5c10*/  IADD3 R20, PT, PT, -R16, RZ, RZ ;  /* 0x000000ff10147210 */ /* 0x000fc40007ffe1ff */
[----:B------:R-:W-:Y:S01]  /*5c20*/  IABS R24, R23 ;  /* 0x0000001700187213 */ /* 0x000fe20000000000 */
[----:B------:R-:W-:Y:S01]  /*5c30*/  IMAD.HI.U32 R22, R11, R26, RZ ;  /* 0x0000001a0b167227 */ /* 0x000fe200078e00ff */
[----:B------:R-:W-:-:S03]  /*5c40*/  ISETP.GT.U32.AND P5, PT, R40, R13, PT ;  /* 0x0000000d2800720c */ /* 0x000fc60003fa4070 */
[----:B------:R-:W-:Y:S02]  /*5c50*/  IMAD R37, R4, R20, R37 ;  /* 0x0000001404257224 */ /* 0x000fe400078e0225 */
[----:B------:R-:W-:-:S03]  /*5c60*/  IMAD.HI.U32 R20, R11, R24, RZ ;  /* 0x000000180b147227 */ /* 0x000fc600078e00ff */
[----:B------:R-:W-:Y:S01]  /*5c70*/  IABS R21, R37 ;  /* 0x0000002500157213 */ /* 0x000fe20000000000 */
[----:B------:R-:W-:Y:S01]  /*5c80*/  @P0 VIADD R17, R17, 0x1 ;  /* 0x0000000111110836 */ /* 0x000fe20000000000 */
[----:B------:R-:W-:Y:S01]  /*5c90*/  IADD3 R25, PT, PT, -R20, RZ, RZ ;  /* 0x000000ff14197210 */ /* 0x000fe20007ffe1ff */
[----:B------:R-:W-:Y:S02]  /*5ca0*/  IMAD.MOV R43, RZ, RZ, -R22 ;  /* 0x000000ffff2b7224 */ /* 0x000fe400078e0a16 */
[----:B------:R-:W-:Y:S02]  /*5cb0*/  IMAD.MOV.U32 R39, RZ, RZ, R17 ;  /* 0x000000ffff277224 */ /* 0x000fe400078e0011 */
[----:B------:R-:W-:Y:S02]  /*5cc0*/  @!P5 IMAD.IADD R13, R13, 0x1, -R40 ;  /* 0x000000010d0dd824 */ /* 0x000fe400078e0a28 */
[C---:B------:R-:W-:Y:S01]  /*5cd0*/  IMAD R17, R40.reuse, R25, R24 ;  /* 0x0000001928117224 */ /* 0x040fe200078e0218 */
[----:B------:R-:W-:Y:S01]  /*5ce0*/  @!P2 IADD3 R39, PT, PT, -R39, RZ, RZ ;  /* 0x000000ff2727a210 */ /* 0x000fe20007ffe1ff */
[C---:B------:R-:W-:Y:S01]  /*5cf0*/  IMAD R25, R40.reuse, R43, R26 ;  /* 0x0000002b28197224 */ /* 0x040fe200078e021a */
[----:B------:R-:W-:Y:S01]  /*5d00*/  ISETP.GE.U32.AND P3, PT, R13, R40, PT ;  /* 0x000000280d00720c */ /* 0x000fe20003f66070 */
[----:B------:R-:W-:Y:S01]  /*5d10*/  IMAD.HI.U32 R24, R11, R21, RZ ;  /* 0x000000150b187227 */ /* 0x000fe200078e00ff */
[----:B------:R-:W-:-:S02]  /*5d20*/  ISETP.GT.U32.AND P2, PT, R40, R17, PT ;  /* 0x000000112800720c */ /* 0x000fc40003f44070 */
[----:B------:R-:W-:Y:S01]  /*5d30*/  SEL R28, R10, R39, !P1 ;  /* 0x000000270a1c7207 */ /* 0x000fe20004800000 */
[----:B------:R-:W-:Y:S01]  /*5d40*/  IMAD.MOV R13, RZ, RZ, -R24 ;  /* 0x000000ffff0d7224 */ /* 0x000fe200078e0a18 */
[----:B------:R-:W-:Y:S01]  /*5d50*/  ISETP.GT.U32.AND P6, PT, R40, R25, PT ;  /* 0x000000192800720c */ /* 0x000fe20003fc4070 */
[----:B------:R-:W-:Y:S01]  /*5d60*/  @!P5 VIADD R12, R12, 0x1 ;  /* 0x000000010c0cd836 */ /* 0x000fe20000000000 */
[----:B------:R-:W-:Y:S01]  /*5d70*/  IADD3 R26, PT, PT, -R28, RZ, RZ ;  /* 0x000000ff1c1a7210 */ /* 0x000fe20007ffe1ff */
[----:B------:R-:W-:Y:S01]  /*5d80*/  IMAD R21, R40, R13, R21 ;  /* 0x0000000d28157224 */ /* 0x000fe200078e0215 */
[----:B------:R-:W-:-:S03]  /*5d90*/  LOP3.LUT R13, R15, R8, RZ, 0x3c, !PT ;  /* 0x000000080f0d7212 */ /* 0x000fc600078e3cff */
[----:B------:R-:W-:Y:S01]  /*5da0*/  IMAD R27, R4, R26, R27 ;  /* 0x0000001a041b7224 */ /* 0x000fe200078e021b */
[----:B------:R-:W-:Y:S01]  /*5db0*/  ISETP.GT.U32.AND P0, PT, R40, R21, PT ;  /* 0x000000152800720c */ /* 0x000fe20003f04070 */
[----:B------:R-:W-:Y:S01]  /*5dc0*/  @!P2 IMAD.IADD R17, R17, 0x1, -R40 ;  /* 0x000000011111a824 */ /* 0x000fe200078e0a28 */
[----:B------:R-:W-:Y:S01]  /*5dd0*/  ISETP.GE.AND P4, PT, R13, RZ, PT ;  /* 0x000000ff0d00720c */ /* 0x000fe20003f86270 */
[----:B------:R-:W-:Y:S01]  /*5de0*/  @P3 VIADD R12, R12, 0x1 ;  /* 0x000000010c0c3836 */ /* 0x000fe20000000000 */
[----:B------:R-:W-:Y:S01]  /*5df0*/  IABS R13, R27 ;  /* 0x0000001b000d7213 */ /* 0x000fe20000000000 */
[----:B------:R-:W-:Y:S01]  /*5e00*/  @!P2 VIADD R20, R20, 0x1 ;  /* 0x000000011414a836 */ /* 0x000fe20000000000 */
[-C--:B------:R-:W-:Y:S01]  /*5e10*/  @!P6 IADD3 R25, PT, PT, R25, -R40.reuse, RZ ;  /* 0x800000281919e210 */ /* 0x080fe20007ffe0ff */
[----:B------:R-:W-:Y:S01]  /*5e20*/  @!P6 VIADD R22, R22, 0x1 ;  /* 0x000000011616e836 */ /* 0x000fe20000000000 */
[-C--:B------:R-:W-:Y:S01]  /*5e30*/  ISETP.GE.U32.AND P5, PT, R17, R40.reuse, PT ;  /* 0x000000281100720c */ /* 0x080fe20003fa6070 */
[----:B------:R-:W-:Y:S01]  /*5e40*/  IMAD.MOV.U32 R17, RZ, RZ, R12 ;  /* 0x000000ffff117224 */ /* 0x000fe200078e000c */
[----:B------:R-:W-:-:S02]  /*5e50*/  ISETP.GE.U32.AND P3, PT, R25, R40, PT ;  /* 0x000000281900720c */ /* 0x000fc40003f66070 */
[----:B------:R-:W-:Y:S01]  /*5e60*/  MOV R25, R13 ;  /* 0x0000000d00197202 */ /* 0x000fe20000000f00 */
[----:B------:R-:W-:Y:S01]  /*5e70*/  @!P0 IMAD.IADD R21, R21, 0x1, -R40 ;  /* 0x0000000115158824 */ /* 0x000fe200078e0a28 */
[----:B------:R-:W-:Y:S01]  /*5e80*/  ISETP.NE.AND P2, PT, R8, RZ, PT ;  /* 0x000000ff0800720c */ /* 0x000fe20003f45270 */
[----:B------:R-:W-:Y:S01]  /*5e90*/  @!P0 VIADD R24, R24, 0x1 ;  /* 0x0000000118188836 */ /* 0x000fe20000000000 */
[----:B------:R-:W-:Y:S01]  /*5ea0*/  LOP3.LUT R12, RZ, R8, RZ, 0x33, !PT ;  /* 0x00000008ff0c7212 */ /* 0x000fe200078e33ff */
[----:B------:R-:W-:Y:S01]  /*5eb0*/  IMAD.HI.U32 R26, R11, R25, RZ ;  /* 0x000000190b1a7227 */ /* 0x000fe200078e00ff */
[----:B------:R-:W-:Y:S02]  /*5ec0*/  @!P4 IADD3 R17, PT, PT, -R17, RZ, RZ ;  /* 0x000000ff1111c210 */ /* 0x000fe40007ffe1ff */
[----:B------:R-:W-:Y:S01]  /*5ed0*/  ISETP.GE.U32.AND P4, PT, R21, R40, PT ;  /* 0x000000281500720c */ /* 0x000fe20003f86070 */
[----:B------:R-:W-:Y:S01]  /*5ee0*/  IMAD.MOV R13, RZ, RZ, -R26 ;  /* 0x000000ffff0d7224 */ /* 0x000fe200078e0a1a */
[----:B------:R-:W-:Y:S01]  /*5ef0*/  LOP3.LUT R21, R23, R8, RZ, 0x3c, !PT ;  /* 0x0000000817157212 */ /* 0x000fe200078e3cff */
[----:B------:R-:W-:Y:S01]  /*5f00*/  @P5 VIADD R20, R20, 0x1 ;  /* 0x0000000114145836 */ /* 0x000fe20000000000 */
[----:B------:R-:W-:Y:S01]  /*5f10*/  SEL R17, R12, R17, !P2 ;  /* 0x000000110c117207 */ /* 0x000fe20005000000 */
[----:B------:R-:W-:Y:S01]  /*5f20*/  IMAD R25, R40, R13, R25 ;  /* 0x0000000d28197224 */ /* 0x000fe200078e0219 */
[----:B------:R-:W-:Y:S01]  /*5f30*/  ISETP.GE.AND P5, PT, R21, RZ, PT ;  /* 0x000000ff1500720c */ /* 0x000fe20003fa6270 */
[----:B0-----:R-:W-:Y:S01]  /*5f40*/  IMAD.U32 R13, RZ, RZ, UR13 ;  /* 0x0000000dff0d7e24 */ /* 0x001fe2000f8e00ff */
[----:B------:R-:W-:-:S02]  /*5f50*/  IADD3 R21, PT, PT, -R17, RZ, RZ ;  /* 0x000000ff11157210 */ /* 0x000fc40007ffe1ff */
[----:B------:R-:W-:Y:S01]  /*5f60*/  ISETP.GT.U32.AND P6, PT, R40, R25, PT ;  /* 0x000000192800720c */ /* 0x000fe20003fc4070 */
[----:B------:R-:W-:Y:S01]  /*5f70*/  IMAD.IADD R38, R14, 0x1, R13 ;  /* 0x000000010e267824 */ /* 0x000fe200078e020d */
[----:B------:R-:W-:Y:S01]  /*5f80*/  MOV R14, UR12 ;  /* 0x0000000c000e7c02 */ /* 0x000fe20008000f00 */
[----:B------:R-:W-:Y:S01]  /*5f90*/  IMAD R21, R8, R21, R15 ;  /* 0x0000001508157224 */ /* 0x000fe200078e020f */
[----:B------:R-:W-:Y:S01]  /*5fa0*/  MOV R39, R20 ;  /* 0x0000001400277202 */ /* 0x000fe20000000f00 */
[----:B------:R-:W-:Y:S01]  /*5fb0*/  IMAD.U32 R15, RZ, RZ, UR11 ;  /* 0x0000000bff0f7e24 */ /* 0x000fe2000f8e00ff */
[----:B------:R-:W-:Y:S01]  /*5fc0*/  IADD3 R36, PT, PT, R36, R13, RZ ;  /* 0x0000000d24247210 */ /* 0x000fe20007ffe0ff */
[----:B------:R-:W-:Y:S01]  /*5fd0*/  IMAD.IADD R34, R34, 0x1, R13 ;  /* 0x0000000122227824 */ /* 0x000fe200078e020d */
[----:B------:R-:W-:Y:S01]  /*5fe0*/  @P3 IADD3 R22, PT, PT, R22, 0x1, RZ ;  /* 0x0000000116163810 */ /* 0x000fe20007ffe0ff */
[----:B------:R-:W-:Y:S01]  /*5ff0*/  IMAD R38, R38, R14, R15 ;  /* 0x0000000e26267224 */ /* 0x000fe200078e020f */
[----:B------:R-:W-:Y:S01]  /*6000*/  @P4 IADD3 R24, PT, PT, R24, 0x1, RZ ;  /* 0x0000000118184810 */ /* 0x000fe20007ffe0ff */
[----:B------:R-:W-:-:S02]  /*6010*/  @!P5 IMAD.MOV R39, RZ, RZ, -R39 ;  /* 0x000000ffff27d224 */ /* 0x000fc400078e0a27 */
[----:B------:R-:W-:Y:S01]  /*6020*/  IMAD.IADD R20, R21, 0x1, R38 ;  /* 0x0000000115147824 */ /* 0x000fe200078e0226 */
[----:B------:R-:W-:Y:S01]  /*6030*/  LOP3.LUT R21, R29, R8, RZ, 0x3c, !PT ;  /* 0x000000081d157212 */ /* 0x000fe200078e3cff */
[----:B------:R-:W-:Y:S02]  /*6040*/  @!P6 IMAD.IADD R25, R25, 0x1, -R40 ;  /* 0x000000011919e824 */ /* 0x000fe400078e0a28 */
[----:B------:R-:W-:Y:S01]  /*6050*/  IMAD R36, R36, R14, R15 ;  /* 0x0000000e24247224 */ /* 0x000fe200078e020f */
[----:B------:R-:W-:Y:S01]  /*6060*/  ISETP.GE.AND P5, PT, R21, RZ, PT ;  /* 0x000000ff1500720c */ /* 0x000fe20003fa6270 */
[----:B------:R-:W-:Y:S01]  /*6070*/  IMAD.MOV.U32 R43, RZ, RZ, R22 ;  /* 0x000000ffff2b7224 */ /* 0x000fe200078e0016 */
[----:B------:R-:W-:Y:S01]  /*6080*/  SEL R21, R12, R39, !P2 ;  /* 0x000000270c157207 */ /* 0x000fe20005000000 */
[----:B------:R-:W-:Y:S01]  /*6090*/  IMAD.IADD R16, R16, 0x1, R13 ;  /* 0x0000000110107824 */ /* 0x000fe200078e020d */
[----:B------:R-:W-:-:S03]  /*60a0*/  ISETP.GE.U32.AND P3, PT, R25, R40, PT ;  /* 0x000000281900720c */ /* 0x000fc60003f66070 */
[----:B------:R-:W-:-:S04]  /*60b0*/  IMAD.MOV R38, RZ, RZ, -R21 ;  /* 0x000000ffff267224 */ /* 0x000fc800078e0a15 */
[----:B------:R-:W-:Y:S02]  /*60c0*/  IMAD R25, R8, R38, R23 ;  /* 0x0000002608197224 */ /* 0x000fe400078e0217 */
[----:B------:R-:W-:Y:S02]  /*60d0*/  VIADD R23, R41, 0x500 ;  /* 0x0000050029177836 */ /* 0x000fe40000000000 */
[----:B------:R-:W-:Y:S01]  /*60e0*/  @!P5 IMAD.MOV R43, RZ, RZ, -R43 ;  /* 0x000000ffff2bd224 */ /* 0x000fe200078e0a2b */
[----:B------:R-:W-:Y:S02]  /*60f0*/  IADD3 R22, PT, PT, R25, R36, RZ ;  /* 0x0000002419167210 */ /* 0x000fe40007ffe0ff */
[----:B------:R-:W-:Y:S02]  /*6100*/  IABS R39, R23 ;  /* 0x0000001700277213 */ /* 0x000fe40000000000 */
[----:B------:R-:W-:Y:S02]  /*6110*/  LOP3.LUT R36, R37, R8, RZ, 0x3c, !PT ;  /* 0x0000000825247212 */ /* 0x000fe400078e3cff */
[----:B------:R-:W-:-:S02]  /*6120*/  SEL R25, R12, R43, !P2 ;  /* 0x0000002b0c197207 */ /* 0x000fc40005000000 */
[----:B------:R-:W-:Y:S01]  /*6130*/  ISETP.GE.AND P5, PT, R36, RZ, PT ;  /* 0x000000ff2400720c */ /* 0x000fe20003fa6270 */
[----:B------:R-:W-:-:S04]  /*6140*/  IMAD.HI.U32 R36, R18, R39, RZ ;  /* 0x0000002712247227 */ /* 0x000fc800078e00ff */
[----:B------:R-:W-:Y:S01]  /*6150*/  IMAD.MOV R38, RZ, RZ, -R25 ;  /* 0x000000ffff267224 */ /* 0x000fe200078e0a19 */
[----:B------:R-:W-:-:S03]  /*6160*/  IADD3 R42, PT, PT, -R36, RZ, RZ ;  /* 0x000000ff242a7210 */ /* 0x000fc60007ffe1ff */
[----:B------:R-:W-:Y:S01]  /*6170*/  IMAD R38, R8, R38, R29 ;  /* 0x0000002608267224 */ /* 0x000fe200078e021d */
[----:B------:R-:W-:Y:S01]  /*6180*/  LOP3.LUT R29, R23, R4, RZ, 0x3c, !PT ;  /* 0x00000004171d7212 */ /* 0x000fe200078e3cff */
[----:B------:R-:W-:Y:S02]  /*6190*/  IMAD R39, R5, R42, R39 ;  /* 0x0000002a05277224 */ /* 0x000fe400078e0227 */
[----:B------:R-:W-:Y:S01]  /*61a0*/  @!P5 IMAD.MOV R24, RZ, RZ, -R24 ;  /* 0x000000ffff18d224 */ /* 0x000fe200078e0a18 */
[----:B------:R-:W-:Y:S02]  /*61b0*/  ISETP.GE.AND P5, PT, R29, RZ, PT ;  /* 0x000000ff1d00720c */ /* 0x000fe40003fa6270 */
[----:B------:R-:W-:Y:S02]  /*61c0*/  ISETP.GT.U32.AND P0, PT, R6, R39, PT ;  /* 0x000000270600720c */ /* 0x000fe40003f04070 */
[----:B------:R-:W-:-:S11]  /*61d0*/  SEL R29, R12, R24, !P2 ;  /* 0x000000180c1d7207 */ /* 0x000fd60005000000 */
[----:B------:R-:W-:Y:S01]  /*61e0*/  @!P0 IMAD.IADD R39, R39, 0x1, -R5 ;  /* 0x0000000127278824 */ /* 0x000fe200078e0a05 */
[----:B------:R-:W-:-:S04]  /*61f0*/  @!P0 IADD3 R36, PT, PT, R36, 0x1, RZ ;  /* 0x0000000124248810 */ /* 0x000fc80007ffe0ff */
[----:B------:R-:W-:Y:S01]  /*6200*/  ISETP.GE.U32.AND P4, PT, R39, R6, PT ;  /* 0x000000062700720c */ /* 0x000fe20003f86070 */
[----:B------:R-:W-:-:S04]  /*6210*/  IMAD R39, R34, R14, R15 ;  /* 0x0000000e22277224 */ /* 0x000fc800078e020f */
[----:B------:R-:W-:Y:S01]  /*6220*/  IMAD.IADD R24, R38, 0x1, R39 ;  /* 0x0000000126187824 */ /* 0x000fe200078e0227 */
[----:B------:R-:W-:-:S05]  /*6230*/  IADD3 R38, PT, PT, -R29, RZ, RZ ;  /* 0x000000ff1d267210 */ /* 0x000fca0007ffe1ff */
[----:B------:R-:W-:Y:S02]  /*6240*/  IMAD R38, R8, R38, R37 ;  /* 0x0000002608267224 */ /* 0x000fe400078e0225 */
[----:B------:R-:W-:Y:S02]  /*6250*/  @P4 VIADD R36, R36, 0x1 ;  /* 0x0000000124244836 */ /* 0x000fe40000000000 */
[----:B------:R-:W-:Y:S01]  /*6260*/  IMAD R37, R16, R14, R15 ;  /* 0x0000000e10257224 */ /* 0x000fe200078e020f */
[----:B------:R-:W-:Y:S01]  /*6270*/  MOV R16, UR10 ;  /* 0x0000000a00107c02 */ /* 0x000fe20008000f00 */
[----:B------:R-:W-:Y:S01]  /*6280*/  @!P5 IMAD.MOV R36, RZ, RZ, -R36 ;  /* 0x000000ffff24d224 */ /* 0x000fe200078e0a24 */
[----:B------:R-:W-:Y:S01]  /*6290*/  @!P6 IADD3 R26, PT, PT, R26, 0x1, RZ ;  /* 0x000000011a1ae810 */ /* 0x000fe20007ffe0ff */
[----:B------:R-:W-:Y:S01]  /*62a0*/  IMAD.IADD R38, R38, 0x1, R37 ;  /* 0x0000000126267824 */ /* 0x000fe200078e0225 */
[----:B------:R-:W-:Y:S01]  /*62b0*/  IADD3 R43, PT, PT, R25, R16, RZ ;  /* 0x00000010192b7210 */ /* 0x000fe20007ffe0ff */
[--C-:B------:R-:W-:Y:S01]  /*62c0*/  IMAD.IADD R34, R17, 0x1, R16.reuse ;  /* 0x0000000111227824 */ /* 0x100fe200078e0210 */
[----:B------:R-:W-:Y:S01]  /*62d0*/  SEL R36, R10, R36, !P1 ;  /* 0x000000240a247207 */ /* 0x000fe20004800000 */
[----:B------:R-:W-:-:S02]  /*62e0*/  IMAD.IADD R21, R21, 0x1, R16 ;  /* 0x0000000115157824 */ /* 0x000fc400078e0210 */
[----:B---3--:R-:W-:Y:S01]  /*62f0*/  IMAD.U32 R17, RZ, RZ, UR9 ;  /* 0x00000009ff117e24 */ /* 0x008fe2000f8e00ff */
[----:B------:R-:W-:-:S03]  /*6300*/  IADD3 R39, PT, PT, -R36, RZ, RZ ;  /* 0x000000ff24277210 */ /* 0x000fc60007ffe1ff */
[----:B------:R-:W-:Y:S02]  /*6310*/  IMAD R21, R21, R17, R22 ;  /* 0x0000001115157224 */ /* 0x000fe400078e0216 */
[----:B------:R-:W-:Y:S02]  /*6320*/  IMAD R39, R4, R39, R23 ;  /* 0x0000002704277224 */ /* 0x000fe400078e0217 */
[----:B------:R-:W-:Y:S02]  /*6330*/  IMAD R25, R34, R17, R20 ;  /* 0x0000001122197224 */ /* 0x000fe400078e0214 */
[----:B----4-:R-:W-:Y:S01]  /*6340*/  IMAD.U32 R22, RZ, RZ, UR14 ;  /* 0x0000000eff167e24 */ /* 0x010fe2000f8e00ff */
[----:B------:R-:W-:Y:S01]  /*6350*/  IABS R42, R39 ;  /* 0x00000027002a7213 */ /* 0x000fe20000000000 */
[----:B------:R-:W-:Y:S02]  /*6360*/  IMAD.U32 R23, RZ, RZ, UR15 ;  /* 0x0000000fff177e24 */ /* 0x000fe4000f8e00ff */
[----:B------:R-:W-:-:S02]  /*6370*/  IMAD R43, R43, R17, R24 ;  /* 0x000000112b2b7224 */ /* 0x000fc400078e0218 */
[----:B------:R-:W-:-:S04]  /*6380*/  IMAD.HI.U32 R44, R11, R42, RZ ;  /* 0x0000002a0b2c7227 */ /* 0x000fc800078e00ff */
[----:B------:R-:W-:Y:S01]  /*6390*/  IMAD.WIDE R24, R25, 0x4, R22 ;  /* 0x0000000419187825 */ /* 0x000fe200078e0216 */
[----:B------:R-:W-:-:S04]  /*63a0*/  IADD3 R45, PT, PT, -R44, RZ, RZ ;  /* 0x000000ff2c2d7210 */ /* 0x000fc80007ffe1ff */
[----:B------:R0:W2:Y:S01]  /*63b0*/  LDG.E R34, desc[UR6][R24.64] ;  /* 0x0000000618227981 */ /* 0x0000a2000c1e1900 */
[----:B------:R-:W-:Y:S02]  /*63c0*/  IMAD R42, R40, R45, R42 ;  /* 0x0000002d282a7224 */ /* 0x000fe400078e022a */
[----:B------:R-:W-:-:S03]  /*63d0*/  IMAD.WIDE R20, R21, 0x4, R22 ;  /* 0x0000000415147825 */ /* 0x000fc600078e0216 */
[----:B------:R-:W-:Y:S02]  /*63e0*/  ISETP.GT.U32.AND P5, PT, R40, R42, PT ;  /* 0x0000002a2800720c */ /* 0x000fe40003fa4070 */
[----:B------:R1:W2:Y:S01]  /*63f0*/  LDG.E R37, desc[UR6][R20.64] ;  /* 0x0000000614257981 */ /* 0x0002a2000c1e1900 */
[----:B------:R-:W-:Y:S01]  /*6400*/  @P3 VIADD R26, R26, 0x1 ;  /* 0x000000011a1a3836 */ /* 0x000fe20000000000 */
[----:B0-----:R-:W-:Y:S01]  /*6410*/  LOP3.LUT R24, R27, R8, RZ, 0x3c, !PT ;  /* 0x000000081b187212 */ /* 0x001fe200078e3cff */
[----:B------:R-:W-:Y:S01]  /*6420*/  IMAD.IADD R28, R28, 0x1, R13 ;  /* 0x000000011c1c7824 */ /* 0x000fe200078e020d */
[----:B------:R-:W-:Y:S01]  /*6430*/  IADD3 R36, PT, PT, R36, R13, RZ ;  /* 0x0000000d24247210 */ /* 0x000fe20007ffe0ff */
[----:B------:R-:W-:Y:S01]  /*6440*/  IMAD.IADD R45, R29, 0x1, R16 ;  /* 0x000000011d2d7824 */ /* 0x000fe200078e0210 */
[----:B------:R-:W-:-:S03]  /*6450*/  ISETP.GE.AND P0, PT, R24, RZ, PT ;  /* 0x000000ff1800720c */ /* 0x000fc60003f06270 */
[----:B------:R-:W-:Y:S01]  /*6460*/  IMAD R45, R45, R17, R38 ;  /* 0x000000112d2d7224 */ /* 0x000fe200078e0226 */
[----:B-1----:R-:W-:Y:S01]  /*6470*/  LOP3.LUT R20, R39, R8, RZ, 0x3c, !PT ;  /* 0x0000000827147212 */ /* 0x002fe200078e3cff */
[----:B------:R-:W-:Y:S02]  /*6480*/  @!P5 IMAD.IADD R42, R42, 0x1, -R40 ;  /* 0x000000012a2ad824 */ /* 0x000fe400078e0a28 */
[----:B------:R-:W-:Y:S01]  /*6490*/  @!P5 VIADD R44, R44, 0x1 ;  /* 0x000000012c2cd836 */ /* 0x000fe20000000000 */
[----:B------:R-:W-:Y:S01]  /*64a0*/  ISETP.GE.AND P3, PT, R20, RZ, PT ;  /* 0x000000ff1400720c */ /* 0x000fe20003f66270 */
[----:B------:R-:W-:Y:S01]  /*64b0*/  IMAD R36, R36, R14, R15 ;  /* 0x0000000e24247224 */ /* 0x000fe200078e020f */
[----:B------:R-:W-:-:S03]  /*64c0*/  ISETP.GE.U32.AND P4, PT, R42, R40, PT ;  /* 0x000000282a00720c */ /* 0x000fc60003f86070 */
[----:B------:R-:W-:-:S05]  /*64d0*/  @!P0 IMAD.MOV R26, RZ, RZ, -R26 ;  /* 0x000000ffff1a8224 */ /* 0x000fca00078e0a1a */
[----:B------:R-:W-:-:S04]  /*64e0*/  SEL R21, R12, R26, !P2 ;  /* 0x0000001a0c157207 */ /* 0x000fc80005000000 */
[----:B------:R-:W-:Y:S02]  /*64f0*/  IADD3 R20, PT, PT, -R21, RZ, RZ ;  /* 0x000000ff15147210 */ /* 0x000fe40007ffe1ff */
[----:B------:R-:W-:-:S03]  /*6500*/  @P4 IADD3 R44, PT, PT, R44, 0x1, RZ ;  /* 0x000000012c2c4810 */ /* 0x000fc60007ffe0ff */
[----:B------:R-:W-:Y:S02]  /*6510*/  IMAD R20, R8, R20, R27 ;  /* 0x0000001408147224 */ /* 0x000fe400078e021b */
[----:B------:R-:W-:Y:S02]  /*6520*/  IMAD R27, R28, R14, R15 ;  /* 0x0000000e1c1b7224 */ /* 0x000fe400078e020f */
[----:B------:R-:W-:-:S04]  /*6530*/  IMAD.WIDE R28, R43, 0x4, R22 ;  /* 0x000000042b1c7825 */ /* 0x000fc800078e0216 */
[----:B------:R-:W-:Y:S02]  /*6540*/  IMAD.IADD R20, R20, 0x1, R27 ;  /* 0x0000000114147824 */ /* 0x000fe400078e021b */
[----:B------:R-:W-:Y:S01]  /*6550*/  IMAD.WIDE R26, R45, 0x4, R22 ;  /* 0x000000042d1a7825 */ /* 0x000fe200078e0216 */
[----:B------:R0:W3:Y:S03]  /*6560*/  LDG.E R28, desc[UR6][R28.64] ;  /* 0x000000061c1c7981 */ /* 0x0000e6000c1e1900 */
[----:B------:R-:W-:Y:S02]  /*6570*/  @!P3 IMAD.MOV R44, RZ, RZ, -R44 ;  /* 0x000000ffff2cb224 */ /* 0x000fe400078e0a2c */
[----:B------:R-:W3:Y:S03]  /*6580*/  LDG.E R27, desc[UR6][R26.64] ;  /* 0x000000061a1b7981 */ /* 0x000ee6000c1e1900 */
[----:B------:R-:W-:-:S05]  /*6590*/  SEL R25, R12, R44, !P2 ;  /* 0x0000002c0c197207 */ /* 0x000fca0005000000 */
[----:B------:R-:W-:Y:S01]  /*65a0*/  IMAD.MOV R24, RZ, RZ, -R25 ;  /* 0x000000ffff187224 */ /* 0x000fe200078e0a19 */
[----:B------:R-:W-:-:S03]  /*65b0*/  IADD3 R21, PT, PT, R21, R16, RZ ;  /* 0x0000001015157210 */ /* 0x000fc60007ffe0ff */
[----:B------:R-:W-:Y:S02]  /*65c0*/  IMAD R39, R8, R24, R39 ;  /* 0x0000001808277224 */ /* 0x000fe400078e0227 */
[----:B------:R-:W-:Y:S02]  /*65d0*/  IMAD.IADD R24, R25, 0x1, R16 ;  /* 0x0000000119187824 */ /* 0x000fe400078e0210 */
[----:B------:R-:W-:Y:S02]  /*65e0*/  IMAD.IADD R36, R39, 0x1, R36 ;  /* 0x0000000127247824 */ /* 0x000fe400078e0224 */
[-C--:B------:R-:W-:Y:S02]  /*65f0*/  IMAD R21, R21, R17.reuse, R20 ;  /* 0x0000001115157224 */ /* 0x080fe400078e0214 */
[----:B------:R-:W-:Y:S02]  /*6600*/  IMAD R39, R24, R17, R36 ;  /* 0x0000001118277224 */ /* 0x000fe400078e0224 */
[----:B------:R-:W-:-:S04]  /*6610*/  IMAD.WIDE R24, R21, 0x4, R22 ;  /* 0x0000000415187825 */ /* 0x000fc800078e0216 */
[----:B------:R-:W-:Y:S02]  /*6620*/  IMAD.WIDE R20, R39, 0x4, R22 ;  /* 0x0000000427147825 */ /* 0x000fe400078e0216 */
[----:B------:R-:W4:Y:S04]  /*6630*/  LDG.E R25, desc[UR6][R24.64] ;  /* 0x0000000618197981 */ /* 0x000f28000c1e1900 */
[----:B------:R1:W4:Y:S01]  /*6640*/  LDG.E R36, desc[UR6][R20.64] ;  /* 0x0000000614247981 */ /* 0x000322000c1e1900 */
[C---:B------:R-:W-:Y:S01]  /*6650*/  VIADD R43, R41.reuse, 0x600 ;  /* 0x00000600292b7836 */ /* 0x040fe20000000000 */
[----:B------:R-:W-:-:S04]  /*6660*/  IADD3 R39, PT, PT, R41, 0x700, RZ ;  /* 0x0000070029277810 */ /* 0x000fc80007ffe0ff */
[----:B------:R-:W-:Y:S02]  /*6670*/  IABS R42, R39 ;  /* 0x00000027002a7213 */ /* 0x000fe40000000000 */
[----:B------:R-:W-:-:S03]  /*6680*/  IABS R45, R43 ;  /* 0x0000002b002d7213 */ /* 0x000fc60000000000 */
[----:B0-----:R-:W-:-:S04]  /*6690*/  IMAD.HI.U32 R29, R18, R42, RZ ;  /* 0x0000002a121d7227 */ /* 0x001fc800078e00ff */
[----:B------:R-:W-:-:S04]  /*66a0*/  IMAD.HI.U32 R38, R18, R45, RZ ;  /* 0x0000002d12267227 */ /* 0x000fc800078e00ff */
[----:B-1----:R-:W-:Y:S02]  /*66b0*/  IMAD.MOV R20, RZ, RZ, -R29 ;  /* 0x000000ffff147224 */ /* 0x002fe400078e0a1d */
[----:B------:R-:W-:Y:S02]  /*66c0*/  IMAD.MOV R26, RZ, RZ, -R38 ;  /* 0x000000ffff1a7224 */ /* 0x000fe400078e0a26 */
[C---:B------:R-:W-:Y:S02]  /*66d0*/  IMAD R20, R5.reuse, R20, R42 ;  /* 0x0000001405147224 */ /* 0x040fe400078e022a */
[----:B------:R-:W-:-:S03]  /*66e0*/  IMAD R45, R5, R26, R45 ;  /* 0x0000001a052d7224 */ /* 0x000fc600078e022d */
[C---:B------:R-:W-:Y:S02]  /*66f0*/  ISETP.GT.U32.AND P3, PT, R6.reuse, R20, PT ;  /* 0x000000140600720c */ /* 0x040fe40003f64070 */
[----:B------:R-:W-:Y:S01]  /*6700*/  ISETP.GT.U32.AND P6, PT, R6, R45, PT ;  /* 0x0000002d0600720c */ /* 0x000fe20003fc4070 */
[----:B------:R-:W-:-:S10]  /*6710*/  VIADD R21, R41, 0x800 ;  /* 0x0000080029157836 */ /* 0x000fd40000000000 */
[----:B------:R-:W-:Y:S02]  /*6720*/  @!P3 IMAD.IADD R20, R20, 0x1, -R5 ;  /* 0x000000011414b824 */ /* 0x000fe400078e0a05 */
[----:B------:R-:W-:-:S03]  /*6730*/  @!P6 IADD3 R45, PT, PT, R45, -R5, RZ ;  /* 0x800000052d2de210 */ /* 0x000fc60007ffe0ff */
[-C--:B------:R-:W-:Y:S02]  /*6740*/  ISETP.GE.U32.AND P0, PT, R20, R6.reuse, PT ;  /* 0x000000061400720c */ /* 0x080fe40003f06070 */
[----:B------:R-:W-:Y:S02]  /*6750*/  ISETP.GE.U32.AND P5, PT, R45, R6, PT ;  /* 0x000000062d00720c */ /* 0x000fe40003fa6070 */
[----:B------:R-:W-:-:S04]  /*6760*/  LOP3.LUT R20, R43, R4, RZ, 0x3c, !PT ;  /* 0x000000042b147212 */ /* 0x000fc800078e3cff */
[----:B------:R-:W-:Y:S02]  /*6770*/  ISETP.GE.AND P4, PT, R20, RZ, PT ;  /* 0x000000ff1400720c */ /* 0x000fe40003f86270 */
[----:B------:R-:W-:-:S05]  /*6780*/  @!P6 IADD3 R38, PT, PT, R38, 0x1, RZ ;  /* 0x000000012626e810 */ /* 0x000fca0007ffe0ff */
[----:B------:R-:W-:Y:S02]  /*6790*/  @P5 VIADD R38, R38, 0x1 ;  /* 0x0000000126265836 */ /* 0x000fe40000000000 */
[----:B------:R-:W-:-:S04]  /*67a0*/  @!P3 VIADD R29, R29, 0x1 ;  /* 0x000000011d1db836 */ /* 0x000fc80000000000 */
[----:B------:R-:W-:Y:S01]  /*67b0*/  @!P4 IADD3 R38, PT, PT, -R38, RZ, RZ ;  /* 0x000000ff2626c210 */ /* 0x000fe20007ffe1ff */
[----:B------:R-:W-:Y:S01]  /*67c0*/  @P0 VIADD R29, R29, 0x1 ;  /* 0x000000011d1d0836 */ /* 0x000fe20000000000 */
[----:B--2---:R-:W-:Y:S02]  /*67d0*/  IADD3 R34, PT, PT, R37, R34, R31 ;  /* 0x0000002225227210 */ /* 0x004fe40007ffe01f */
[----:B------:R-:W-:-:S05]  /*67e0*/  IABS R31, R21 ;  /* 0x00000015001f7213 */ /* 0x000fca0000000000 */
[----:B------:R-:W-:-:S04]  /*67f0*/  IMAD.HI.U32 R26, R18, R31, RZ ;  /* 0x0000001f121a7227 */ /* 0x000fc800078e00ff */
[----:B------:R-:W-:-:S04]  /*6800*/  IMAD.MOV R20, RZ, RZ, -R26 ;  /* 0x000000ffff147224 */ /* 0x000fc800078e0a1a */
[----:B------:R-:W-:Y:S01]  /*6810*/  IMAD R31, R5, R20, R31 ;  /* 0x00000014051f7224 */ /* 0x000fe200078e021f */
[----:B------:R-:W-:-:S04]  /*6820*/  LOP3.LUT R20, R39, R4, RZ, 0x3c, !PT ;  /* 0x0000000427147212 */ /* 0x000fc800078e3cff */
[----:B------:R-:W-:Y:S02]  /*6830*/  ISETP.GE.AND P5, PT, R20, RZ, PT ;  /* 0x000000ff1400720c */ /* 0x000fe40003fa6270 */
[----:B------:R-:W-:Y:S02]  /*6840*/  SEL R20, R10, R38, !P1 ;  /* 0x000000260a147207 */ /* 0x000fe40004800000 */
[----:B------:R-:W-:Y:S02]  /*6850*/  ISETP.GT.U32.AND P3, PT, R6, R31, PT ;  /* 0x0000001f0600720c */ /* 0x000fe40003f64070 */
[----:B------:R-:W-:Y:S01]  /*6860*/  IADD3 R24, PT, PT, -R20, RZ, RZ ;  /* 0x000000ff14187210 */ /* 0x000fe20007ffe1ff */
[----:B------:R-:W-:-:S04]  /*6870*/  IMAD.MOV.U32 R37, RZ, RZ, R29 ;  /* 0x000000ffff257224 */ /* 0x000fc800078e001d */
[----:B------:R-:W-:Y:S02]  /*6880*/  IMAD R29, R4, R24, R43 ;  /* 0x00000018041d7224 */ /* 0x000fe400078e022b */
[----:B------:R-:W-:-:S04]  /*6890*/  @!P5 IMAD.MOV R37, RZ, RZ, -R37 ;  /* 0x000000ffff25d224 */ /* 0x000fc800078e0a25 */
[----:B------:R-:W-:-:S04]  /*68a0*/  @!P3 IADD3 R31, PT, PT, R31, -R5, RZ ;  /* 0x800000051f1fb210 */ /* 0x000fc80007ffe0ff */
[----:B------:R-:W-:Y:S02]  /*68b0*/  ISETP.GE.U32.AND P0, PT, R31, R6, PT ;  /* 0x000000061f00720c */ /* 0x000fe40003f06070 */
[----:B---3--:R-:W-:Y:S02]  /*68c0*/  IADD3 R34, PT, PT, R27, R28, R34 ;  /* 0x0000001c1b227210 */ /* 0x008fe40007ffe022 */
[----:B------:R-:W-:Y:S02]  /*68d0*/  IABS R28, R29 ;  /* 0x0000001d001c7213 */ /* 0x000fe40000000000 */
[----:B------:R-:W-:-:S03]  /*68e0*/  SEL R24, R10, R37, !P1 ;  /* 0x000000250a187207 */ /* 0x000fc60004800000 */
[----:B------:R-:W-:Y:S01]  /*68f0*/  IMAD.MOV.U32 R31, RZ, RZ, R28 ;  /* 0x000000ffff1f7224 */ /* 0x000fe200078e001c */
[----:B------:R-:W-:Y:S01]  /*6900*/  LOP3.LUT R28, R21, R4, RZ, 0x3c, !PT ;  /* 0x00000004151c7212 */ /* 0x000fe200078e3cff */
[----:B------:R-:W-:-:S03]  /*6910*/  IMAD.MOV R27, RZ, RZ, -R24 ;  /* 0x000000ffff1b7224 */ /* 0x000fc600078e0a18 */
[----:B------:R-:W-:Y:S01]  /*6920*/  ISETP.GE.AND P4, PT, R28, RZ, PT ;  /* 0x000000ff1c00720c */ /* 0x000fe20003f86270 */
[----:B------:R-:W-:Y:S01]  /*6930*/  IMAD.HI.U32 R28, R11, R31, RZ ;  /* 0x0000001f0b1c7227 */ /* 0x000fe200078e00ff */
[----:B------:R-:W-:-:S03]  /*6940*/  @!P3 IADD3 R26, PT, PT, R26, 0x1, RZ ;  /* 0x000000011a1ab810 */ /* 0x000fc60007ffe0ff */
[----:B------:R-:W-:Y:S02]  /*6950*/  IMAD.MOV R37, RZ, RZ, -R28 ;  /* 0x000000ffff257224 */ /* 0x000fe400078e0a1c */
[----:B------:R-:W-:Y:S02]  /*6960*/  IMAD R27, R4, R27, R39 ;  /* 0x0000001b041b7224 */ /* 0x000fe400078e0227 */
[----:B------:R-:W-:Y:S02]  /*6970*/  @P0 VIADD R26, R26, 0x1 ;  /* 0x000000011a1a0836 */ /* 0x000fe40000000000 */
[----:B------:R-:W-:Y:S01]  /*6980*/  IMAD R37, R40, R37, R31 ;  /* 0x0000002528257224 */ /* 0x000fe200078e021f */
[----:B------:R-:W-:Y:S02]  /*6990*/  IABS R39, R27 ;  /* 0x0000001b00277213 */ /* 0x000fe40000000000 */
[----:B------:R-:W-:Y:S02]  /*69a0*/  @!P4 IADD3 R26, PT, PT, -R26, RZ, RZ ;  /* 0x000000ff1a1ac210 */ /* 0x000fe40007ffe1ff */
[----:B------:R-:W-:-:S02]  /*69b0*/  ISETP.GT.U32.AND P4, PT, R40, R37, PT ;  /* 0x000000252800720c */ /* 0x000fc40003f84070 */
[----:B----4-:R-:W-:Y:S01]  /*69c0*/  IADD3 R36, PT, PT, R36, R25, R34 ;  /* 0x0000001924247210 */ /* 0x010fe20007ffe022 */
[----:B------:R-:W-:-:S04]  /*69d0*/  IMAD.HI.U32 R25, R11, R39, RZ ;  /* 0x000000270b197227 */ /* 0x000fc800078e00ff */
[----:B------:R-:W-:Y:S01]  /*69e0*/  IMAD.MOV R31, RZ, RZ, -R25 ;  /* 0x000000ffff1f7224 */ /* 0x000fe200078e0a19 */
[----:B------:R-:W-:-:S03]  /*69f0*/  SEL R26, R10, R26, !P1 ;  /* 0x0000001a0a1a7207 */ /* 0x000fc60004800000 */
[C---:B------:R-:W-:Y:S02]  /*6a00*/  IMAD R39, R40.reuse, R31, R39 ;  /* 0x0000001f28277224 */ /* 0x040fe400078e0227 */
[----:B------:R-:W-:Y:S01]  /*6a10*/  @!P4 IADD3 R37, PT, PT, R37, -R40, RZ ;  /* 0x800000282525c210 */ /* 0x000fe20007ffe0ff */
[----:B------:R-:W-:Y:S01]  /*6a20*/  IMAD.MOV R31, RZ, RZ, -R26 ;  /* 0x000000ffff1f7224 */ /* 0x000fe200078e0a1a */
[----:B------:R-:W-:Y:S02]  /*6a30*/  LOP3.LUT R34, R29, R8, RZ, 0x3c, !PT ;  /* 0x000000081d227212 */ /* 0x000fe400078e3cff */
[----:B------:R-:W-:Y:S02]  /*6a40*/  ISETP.GT.U32.AND P5, PT, R40, R39, PT ;  /* 0x000000272800720c */ /* 0x000fe40003fa4070 */
[----:B------:R-:W-:Y:S01]  /*6a50*/  ISETP.GE.U32.AND P3, PT, R37, R40, PT ;  /* 0x000000282500720c */ /* 0x000fe20003f66070 */
[----:B------:R-:W-:Y:S01]  /*6a60*/  IMAD R31, R4, R31, R21 ;  /* 0x0000001f041f7224 */ /* 0x000fe200078e0215 */
[----:B------:R-:W-:Y:S01]  /*6a70*/  ISETP.GE.AND P0, PT, R34, RZ, PT ;  /* 0x000000ff2200720c */ /* 0x000fe20003f06270 */
[----:B------:R-:W-:-:S03]  /*6a80*/  @!P4 VIADD R28, R28, 0x1 ;  /* 0x000000011c1cc836 */ /* 0x000fc60000000000 */
[----:B------:R-:W-:-:S05]  /*6a90*/  IABS R21, R31 ;  /* 0x0000001f00157213 */ /* 0x000fca0000000000 */
[----:B------:R-:W-:Y:S02]  /*6aa0*/  @!P5 IMAD.IADD R39, R39, 0x1, -R40 ;  /* 0x000000012727d824 */ /* 0x000fe400078e0a28 */
[----:B------:R-:W-:Y:S01]  /*6ab0*/  @P3 IADD3 R28, PT, PT, R28, 0x1, RZ ;  /* 0x000000011c1c3810 */ /* 0x000fe20007ffe0ff */
[----:B------:R-:W-:Y:S02]  /*6ac0*/  IMAD.HI.U32 R34, R11, R21, RZ ;  /* 0x000000150b227227 */ /* 0x000fe400078e00ff */
[----:B------:R-:W-:Y:S02]  /*6ad0*/  ISETP.GE.U32.AND P4, PT, R39, R40, PT ;  /* 0x000000282700720c */ /* 0x000fe40003f86070 */
[----:B------:R-:W-:Y:S01]  /*6ae0*/  IMAD.MOV R39, RZ, RZ, -R34 ;  /* 0x000000ffff277224 */ /* 0x000fe200078e0a22 */
[----:B------:R-:W-:Y:S01]  /*6af0*/  LOP3.LUT R37, R27, R8, RZ, 0x3c, !PT ;  /* 0x000000081b257212 */ /* 0x000fe200078e3cff */
[----:B------:R-:W-:Y:S02]  /*6b00*/  @!P0 IMAD.MOV R28, RZ, RZ, -R28 ;  /* 0x000000ffff1c8224 */ /* 0x000fe400078e0a1c */
[----:B------:R-:W-:Y:S01]  /*6b10*/  IMAD R39, R40, R39, R21 ;  /* 0x0000002728277224 */ /* 0x000fe200078e0215 */
[----:B------:R-:W-:-:S02]  /*6b20*/  ISETP.GE.AND P3, PT, R37, RZ, PT ;  /* 0x000000ff2500720c */ /* 0x000fc40003f66270 */
[----:B------:R-:W-:Y:S02]  /*6b30*/  SEL R21, R12, R28, !P2 ;  /* 0x0000001c0c157207 */ /* 0x000fe40005000000 */
[----:B------:R-:W-:-:S03]  /*6b40*/  IADD3 R37, PT, PT, R41, 0x900, RZ ;  /* 0x0000090029257810 */ /* 0x000fc60007ffe0ff */
[----:B------:R-:W-:Y:S01]  /*6b50*/  IMAD.MOV R28, RZ, RZ, -R21 ;  /* 0x000000ffff1c7224 */ /* 0x000fe200078e0a15 */
[----:B------:R-:W-:-:S03]  /*6b60*/  IABS R43, R37 ;  /* 0x00000025002b7213 */ /* 0x000fc60000000000 */
[----:B------:R-:W-:Y:S02]  /*6b70*/  IMAD R29, R8, R28, R29 ;  /* 0x0000001c081d7224 */ /* 0x000fe400078e021d */
[----:B------:R-:W-:-:S04]  /*6b80*/  IMAD.HI.U32 R28, R18, R43, RZ ;  /* 0x0000002b121c7227 */ /* 0x000fc800078e00ff */
[----:B------:R-:W-:-:S04]  /*6b90*/  IMAD.MOV R38, RZ, RZ, -R28 ;  /* 0x000000ffff267224 */ /* 0x000fc800078e0a1c */
[----:B------:R-:W-:-:S05]  /*6ba0*/  IMAD R43, R5, R38, R43 ;  /* 0x00000026052b7224 */ /* 0x000fca00078e022b */
[----:B------:R-:W-:Y:S02]  /*6bb0*/  ISETP.GT.U32.AND P6, PT, R6, R43, PT ;  /* 0x0000002b0600720c */ /* 0x000fe40003fc4070 */
[----:B------:R-:W-:-:S11]  /*6bc0*/  LOP3.LUT R38, R37, R4, RZ, 0x3c, !PT ;  /* 0x0000000425267212 */ /* 0x000fd600078e3cff */
[----:B------:R-:W-:Y:S01]  /*6bd0*/  @!P6 IADD3 R43, PT, PT, R43, -R5, RZ ;  /* 0x800000052b2be210 */ /* 0x000fe20007ffe0ff */
[----:B------:R-:W-:-:S03]  /*6be0*/  @!P6 VIADD R28, R28, 0x1 ;  /* 0x000000011c1ce836 */ /* 0x000fc60000000000 */
[----:B------:R-:W-:Y:S02]  /*6bf0*/  ISETP.GE.U32.AND P0, PT, R43, R6, PT ;  /* 0x000000062b00720c */ /* 0x000fe40003f06070 */
[----:B------:R-:W-:Y:S01]  /*6c00*/  ISETP.GE.AND P6, PT, R38, RZ, PT ;  /* 0x000000ff2600720c */ /* 0x000fe20003fc6270 */
[----:B------:R-:W-:-:S10]  /*6c10*/  @!P5 VIADD R25, R25, 0x1 ;  /* 0x000000011919d836 */ /* 0x000fd40000000000 */
[----:B------:R-:W-:-:S04]  /*6c20*/  @P0 VIADD R28, R28, 0x1 ;  /* 0x000000011c1c0836 */ /* 0x000fc80000000000 */
[----:B------:R-:W-:Y:S01]  /*6c30*/  @!P6 IMAD.MOV R28, RZ, RZ, -R28 ;  /* 0x000000ffff1ce224 */ /* 0x000fe200078e0a1c */
[----:B------:R-:W-:-:S04]  /*6c40*/  ISETP.GT.U32.AND P0, PT, R40, R39, PT ;  /* 0x000000272800720c */ /* 0x000fc80003f04070 */
[----:B------:R-:W-:Y:S01]  /*6c50*/  SEL R28, R10, R28, !P1 ;  /* 0x0000001c0a1c7207 */ /* 0x000fe20004800000 */
[----:B------:R-:W-:Y:S02]  /*6c60*/  IMAD.IADD R20, R20, 0x1, R13 ;  /* 0x0000000114147824 */ /* 0x000fe400078e020d */
[----:B------:R-:W-:Y:S01]  /*6c70*/  @P4 VIADD R25, R25, 0x1 ;  /* 0x0000000119194836 */ /* 0x000fe20000000000 */
[----:B------:R-:W-:Y:S01]  /*6c80*/  IADD3 R38, PT, PT, -R28, RZ, RZ ;  /* 0x000000ff1c267210 */ /* 0x000fe20007ffe1ff */
[----:B------:R-:W-:Y:S02]  /*6c90*/  IMAD R20, R20, R14, R15 ;  /* 0x0000000e14147224 */ /* 0x000fe400078e020f */
[----:B------:R-:W-:Y:S02]  /*6ca0*/  @!P3 IMAD.MOV R25, RZ, RZ, -R25 ;  /* 0x000000ffff19b224 */ /* 0x000fe400078e0a19 */
[----:B------:R-:W-:Y:S01]  /*6cb0*/  IMAD R37, R4, R38, R37 ;  /* 0x0000002604257224 */ /* 0x000fe200078e0225 */
[----:B------:R-:W-:-:S02]  /*6cc0*/  @!P0 IADD3 R39, PT, PT, R39, -R40, RZ ;  /* 0x8000002827278210 */ /* 0x000fc40007ffe0ff */
[----:B------:R-:W-:Y:S02]  /*6cd0*/  IADD3 R20, PT, PT, R29, R20, RZ ;  /* 0x000000141d147210 */ /* 0x000fe40007ffe0ff */
[----:B------:R-:W-:Y:S02]  /*6ce0*/  SEL R25, R12, R25, !P2 ;  /* 0x000000190c197207 */ /* 0x000fe40005000000 */
[----:B------:R-:W-:Y:S02]  /*6cf0*/  IABS R38, R37 ;  /* 0x0000002500267213 */ /* 0x000fe40000000000 */
[----:B------:R-:W-:Y:S02]  /*6d00*/  LOP3.LUT R29, R31, R8, RZ, 0x3c, !PT ;  /* 0x000000081f1d7212 */ /* 0x000fe400078e3cff */
[----:B------:R-:W-:Y:S02]  /*6d10*/  ISETP.GE.U32.AND P6, PT, R39, R40, PT ;  /* 0x000000282700720c */ /* 0x000fe40003fc6070 */
[----:B------:R-:W-:-:S02]  /*6d20*/  IADD3 R39, PT, PT, -R25, RZ, RZ ;  /* 0x000000ff19277210 */ /* 0x000fc40007ffe1ff */
[----:B------:R-:W-:Y:S01]  /*6d30*/  ISETP.GE.AND P5, PT, R29, RZ, PT ;  /* 0x000000ff1d00720c */ /* 0x000fe20003fa6270 */
[----:B------:R-:W-:-:S04]  /*6d40*/  IMAD.HI.U32 R29, R11, R38, RZ ;  /* 0x000000260b1d7227 */ /* 0x000fc800078e00ff */
[----:B------:R-:W-:Y:S02]  /*6d50*/  IMAD R27, R8, R39, R27 ;  /* 0x00000027081b7224 */ /* 0x000fe400078e021b */
[----:B------:R-:W-:-:S04]  /*6d60*/  IMAD.MOV R39, RZ, RZ, -R29 ;  /* 0x000000ffff277224 */ /* 0x000fc800078e0a1d */
[----:B------:R-:W-:-:S05]  /*6d70*/  IMAD R39, R40, R39, R38 ;  /* 0x0000002728277224 */ /* 0x000fca00078e0226 */
[----:B------:R-:W-:Y:S01]  /*6d80*/  ISETP.GT.U32.AND P4, PT, R40, R39, PT ;  /* 0x000000272800720c */ /* 0x000fe20003f84070 */
[----:B------:R-:W-:Y:S01]  /*6d90*/  @!P0 VIADD R34, R34, 0x1 ;  /* 0x0000000122228836 */ /* 0x000fe20000000000 */
[----:B------:R-:W-:-:S03]  /*6da0*/  IADD3 R24, PT, PT, R24, R13, RZ ;  /* 0x0000000d18187210 */ /* 0x000fc60007ffe0ff */
[----:B------:R-:W-:Y:S02]  /*6db0*/  @P6 VIADD R34, R34, 0x1 ;  /* 0x0000000122226836 */ /* 0x000fe40000000000 */
[----:B------:R-:W-:-:S06]  /*6dc0*/  IMAD R24, R24, R14, R15 ;  /* 0x0000000e18187224 */ /* 0x000fcc00078e020f */
[----:B------:R-:W-:-:S04]  /*6dd0*/  @!P4 IADD3 R39, PT, PT, R39, -R40, RZ ;  /* 0x800000282727c210 */ /* 0x000fc80007ffe0ff */
[----:B------:R-:W-:Y:S02]  /*6de0*/  ISETP.GE.U32.AND P3, PT, R39, R40, PT ;  /* 0x000000282700720c */ /* 0x000fe40003f66070 */
[----:B------:R-:W-:Y:S01]  /*6df0*/  MOV R39, R34 ;  /* 0x0000002200277202 */ /* 0x000fe20000000f00 */
[----:B------:R-:W-:Y:S01]  /*6e00*/  IMAD.IADD R34, R27, 0x1, R24 ;  /* 0x000000011b227824 */ /* 0x000fe200078e0218 */
[----:B------:R-:W-:Y:S02]  /*6e10*/  LOP3.LUT R24, R37, R8, RZ, 0x3c, !PT ;  /* 0x0000000825187212 */ /* 0x000fe400078e3cff */
[----:B------:R-:W-:Y:S02]  /*6e20*/  @!P5 IADD3 R39, PT, PT, -R39, RZ, RZ ;  /* 0x000000ff2727d210 */ /* 0x000fe40007ffe1ff */
[----:B------:R-:W-:Y:S01]  /*6e30*/  ISETP.GE.AND P0, PT, R24, RZ, PT ;  /* 0x000000ff1800720c */ /* 0x000fe20003f06270 */
[----:B------:R-:W-:Y:S01]  /*6e40*/  @!P4 VIADD R29, R29, 0x1 ;  /* 0x000000011d1dc836 */ /* 0x000fe20000000000 */
[----:B------:R-:W-:-:S03]  /*6e50*/  SEL R27, R12, R39, !P2 ;  /* 0x000000270c1b7207 */ /* 0x000fc60005000000 */
[----:B------:R-:W-:Y:S01]  /*6e60*/  @P3 VIADD R29, R29, 0x1 ;  /* 0x000000011d1d3836 */ /* 0x000fe20000000000 */
[----:B------:R-:W-:Y:S01]  /*6e70*/  IADD3 R38, PT, PT, -R27, RZ, RZ ;  /* 0x000000ff1b267210 */ /* 0x000fe20007ffe1ff */
[----:B------:R-:W-:-:S04]  /*6e80*/  IMAD.IADD R26, R26, 0x1, R13 ;  /* 0x000000011a1a7824 */ /* 0x000fc800078e020d */
[----:B------:R-:W-:Y:S01]  /*6e90*/  IMAD R38, R8, R38, R31 ;  /* 0x0000002608267224 */ /* 0x000fe200078e021f */
[----:B------:R-:W-:Y:S02]  /*6ea0*/  IADD3 R31, PT, PT, R41, 0xa00, RZ ;  /* 0x00000a00291f7810 */ /* 0x000fe40007ffe0ff */
[----:B------:R-:W-:Y:S01]  /*6eb0*/  @!P0 IADD3 R29, PT, PT, -R29, RZ, RZ ;  /* 0x000000ff1d1d8210 */ /* 0x000fe20007ffe1ff */
[----:B------:R-:W-:Y:S01]  /*6ec0*/  IMAD R39, R26, R14, R15 ;  /* 0x0000000e1a277224 */ /* 0x000fe200078e020f */
[----:B------:R-:W-:Y:S02]  /*6ed0*/  IABS R24, R31 ;  /* 0x0000001f00187213 */ /* 0x000fe40000000000 */
[----:B------:R-:W-:Y:S01]  /*6ee0*/  SEL R29, R12, R29, !P2 ;  /* 0x0000001d0c1d7207 */ /* 0x000fe20005000000 */
[----:B------:R-:W-:-:S03]  /*6ef0*/  IMAD.IADD R26, R38, 0x1, R39 ;  /* 0x00000001261a7824 */ /* 0x000fc600078e0227 */
[----:B------:R-:W-:Y:S01]  /*6f00*/  IADD3 R39, PT, PT, -R29, RZ, RZ ;  /* 0x000000ff1d277210 */ /* 0x000fe20007ffe1ff */
[----:B------:R-:W-:-:S04]  /*6f10*/  IMAD.HI.U32 R38, R18, R24, RZ ;  /* 0x0000001812267227 */ /* 0x000fc800078e00ff */
[----:B------:R-:W-:Y:S02]  /*6f20*/  IMAD R37, R8, R39, R37 ;  /* 0x0000002708257224 */ /* 0x000fe400078e0225 */
[----:B------:R-:W-:-:S04]  /*6f30*/  IMAD.MOV R39, RZ, RZ, -R38 ;  /* 0x000000ffff277224 */ /* 0x000fc800078e0a26 */
[----:B------:R-:W-:-:S05]  /*6f40*/  IMAD R39, R5, R39, R24 ;  /* 0x0000002705277224 */ /* 0x000fca00078e0218 */
[----:B------:R-:W-:Y:S02]  /*6f50*/  ISETP.GT.U32.AND P3, PT, R6, R39, PT ;  /* 0x000000270600720c */ /* 0x000fe40003f64070 */
[----:B------:R-:W-:-:S11]  /*6f60*/  LOP3.LUT R24, R31, R4, RZ, 0x3c, !PT ;  /* 0x000000041f187212 */ /* 0x000fd600078e3cff */
[----:B------:R-:W-:-:S04]  /*6f70*/  @!P3 IADD3 R39, PT, PT, R39, -R5, RZ ;  /* 0x800000052727b210 */ /* 0x000fc80007ffe0ff */
[----:B------:R-:W-:Y:S02]  /*6f80*/  ISETP.GE.U32.AND P0, PT, R39, R6, PT ;  /* 0x000000062700720c */ /* 0x000fe40003f06070 */
[----:B------:R-:W-:Y:S01]  /*6f90*/  ISETP.GE.AND P4, PT, R24, RZ, PT ;  /* 0x000000ff1800720c */ /* 0x000fe20003f86270 */
[----:B------:R-:W-:-:S10]  /*6fa0*/  @!P3 VIADD R38, R38, 0x1 ;  /* 0x000000012626b836 */ /* 0x000fd40000000000 */
[----:B------:R-:W-:-:S05]  /*6fb0*/  @P0 IADD3 R38, PT, PT, R38, 0x1, RZ ;  /* 0x0000000126260810 */ /* 0x000fca0007ffe0ff */
[----:B------:R-:W-:-:S05]  /*6fc0*/  @!P4 IMAD.MOV R38, RZ, RZ, -R38 ;  /* 0x000000ffff26c224 */ /* 0x000fca00078e0a26 */
[----:B------:R-:W-:-:S04]  /*6fd0*/  SEL R24, R10, R38, !P1 ;  /* 0x000000260a187207 */ /* 0x000fc80004800000 */
[----:B------:R-:W-:Y:S01]  /*6fe0*/  IADD3 R38, PT, PT, -R24, RZ, RZ ;  /* 0x000000ff18267210 */ /* 0x000fe20007ffe1ff */
[----:B------:R-:W-:-:S04]  /*6ff0*/  IMAD.IADD R28, R28, 0x1, R13 ;  /* 0x000000011c1c7824 */ /* 0x000fc800078e020d */
[----:B------:R-:W-:Y:S02]  /*7000*/  IMAD R31, R4, R38, R31 ;  /* 0x00000026041f7224 */ /* 0x000fe400078e021f */
[----:B------:R-:W-:-:S03]  /*7010*/  IMAD R28, R28, R14, R15 ;  /* 0x0000000e1c1c7224 */ /* 0x000fc600078e020f */
[----:B------:R-:W-:Y:S02]  /*7020*/  IABS R39, R31 ;  /* 0x0000001f00277213 */ /* 0x000fe40000000000 */
[----:B------:R-:W-:-:S03]  /*7030*/  IADD3 R28, PT, PT, R37, R28, RZ ;  /* 0x0000001c251c7210 */ /* 0x000fc60007ffe0ff */
[----:B------:R-:W-:-:S04]  /*7040*/  IMAD.HI.U32 R37, R11, R39, RZ ;  /* 0x000000270b257227 */ /* 0x000fc800078e00ff */
        /* <DEDUP_REMOVED lines=13> */
[----:B------:R-:W-:Y:S01]  /*7120*/  IMAD R39, R8, R39, R31 ;  /* 0x0000002708277224 */ /* 0x000fe200078e021f */
[----:B------:R-:W-:Y:S01]  /*7130*/  IADD3 R31, PT, PT, R41, 0xb00, RZ ;  /* 0x00000b00291f7810 */ /* 0x000fe20007ffe0ff */
[----:B------:R-:W-:-:S03]  /*7140*/  IMAD.IADD R21, R21, 0x1, R16 ;  /* 0x0000000115157824 */ /* 0x000fc600078e0210 */
[----:B------:R-:W-:Y:S01]  /*7150*/  IABS R38, R31 ;  /* 0x0000001f00267213 */ /* 0x000fe20000000000 */
[----:B------:R-:W-:Y:S02]  /*7160*/  IMAD R24, R24, R14, R15 ;  /* 0x0000000e18187224 */ /* 0x000fe400078e020f */
[----:B------:R-:W-:Y:S02]  /*7170*/  IMAD R21, R21, R17, R20 ;  /* 0x0000001115157224 */ /* 0x000fe400078e0214 */
[----:B------:R-:W-:Y:S01]  /*7180*/  IMAD.HI.U32 R20, R18, R38, RZ ;  /* 0x0000002612147227 */ /* 0x000fe200078e00ff */
[----:B------:R-:W-:-:S03]  /*7190*/  IADD3 R24, PT, PT, R39, R24, RZ ;  /* 0x0000001827187210 */ /* 0x000fc60007ffe0ff */
        /* <DEDUP_REMOVED lines=11> */
[----:B------:R-:W-:-:S05]  /*7250*/  IADD3 R38, PT, PT, -R20, RZ, RZ ;  /* 0x000000ff14267210 */ /* 0x000fca0007ffe1ff */
[----:B------:R-:W-:Y:S02]  /*7260*/  IMAD R31, R4, R38, R31 ;  /* 0x00000026041f7224 */ /* 0x000fe400078e021f */
[----:B------:R-:W-:-:S03]  /*7270*/  IMAD.IADD R25, R25, 0x1, R16 ;  /* 0x0000000119197824 */ /* 0x000fc600078e0210 */
[----:B------:R-:W-:Y:S01]  /*7280*/  IABS R39, R31 ;  /* 0x0000001f00277213 */ /* 0x000fe20000000000 */
[----:B------:R-:W-:-:S04]  /*7290*/  IMAD R25, R25, R17, R34 ;  /* 0x0000001119197224 */ /* 0x000fc800078e0222 */
[----:B------:R-:W-:-:S05]  /*72a0*/  IMAD.HI.U32 R34, R11, R39, RZ ;  /* 0x000000270b227227 */ /* 0x000fca00078e00ff */
        /* <DEDUP_REMOVED lines=9> */
[----:B------:R-:W-:Y:S01]  /*7340*/  @!P4 IADD3 R34, PT, PT, -R34, RZ, RZ ;  /* 0x000000ff2222c210 */ /* 0x000fe20007ffe1ff */
[----:B------:R-:W-:-:S03]  /*7350*/  VIADD R39, R41, 0xc00 ;  /* 0x00000c0029277836 */ /* 0x000fc60000000000 */
[----:B------:R-:W-:Y:S02]  /*7360*/  SEL R43, R12, R34, !P2 ;  /* 0x000000220c2b7207 */ /* 0x000fe40005000000 */
[----:B------:R-:W-:-:S03]  /*7370*/  IADD3 R20, PT, PT, R20, R13, RZ ;  /* 0x0000000d14147210 */ /* 0x000fc60007ffe0ff */
[----:B------:R-:W-:Y:S01]  /*7380*/  IMAD.MOV R34, RZ, RZ, -R43 ;  /* 0x000000ffff227224 */ /* 0x000fe200078e0a2b */
[----:B------:R-:W-:Y:S01]  /*7390*/  IABS R38, R39 ;  /* 0x0000002700267213 */ /* 0x000fe20000000000 */
[----:B------:R-:W-:Y:S02]  /*73a0*/  IMAD R20, R20, R14, R15 ;  /* 0x0000000e14147224 */ /* 0x000fe400078e020f */
[----:B------:R-:W-:Y:S01]  /*73b0*/  IMAD R31, R8, R34, R31 ;  /* 0x00000022081f7224 */ /* 0x000fe200078e021f */
[----:B------:R-:W-:Y:S01]  /*73c0*/  IADD3 R34, PT, PT, R27, R16, RZ ;  /* 0x000000101b227210 */ /* 0x000fe20007ffe0ff */
[----:B------:R-:W-:-:S03]  /*73d0*/  IMAD.MOV.U32 R27, RZ, RZ, R38 ;  /* 0x000000ffff1b7224 */ /* 0x000fc600078e0026 */
[----:B------:R-:W-:Y:S01]  /*73e0*/  IADD3 R20, PT, PT, R31, R20, RZ ;  /* 0x000000141f147210 */ /* 0x000fe20007ffe0ff */
[----:B------:R-:W-:Y:S02]  /*73f0*/  IMAD R31, R34, R17, R26 ;  /* 0x00000011221f7224 */ /* 0x000fe400078e021a */
[----:B------:R-:W-:-:S04]  /*7400*/  IMAD.HI.U32 R26, R18, R27, RZ ;  /* 0x0000001b121a7227 */ /* 0x000fc800078e00ff */
        /* <DEDUP_REMOVED lines=10> */
[----:B------:R-:W-:-:S04]  /*74b0*/  SEL R34, R10, R26, !P1 ;  /* 0x0000001a0a227207 */ /* 0x000fc80004800000 */
[----:B------:R-:W-:-:S05]  /*74c0*/  IADD3 R26, PT, PT, -R34, RZ, RZ ;  /* 0x000000ff221a7210 */ /* 0x000fca0007ffe1ff */
[----:B------:R-:W-:Y:S02]  /*74d0*/  IMAD R39, R4, R26, R39 ;  /* 0x0000001a04277224 */ /* 0x000fe400078e0227 */
[----:B------:R-:W-:-:S03]  /*74e0*/  IMAD.IADD R26, R29, 0x1, R16 ;  /* 0x000000011d1a7824 */ /* 0x000fc600078e0210 */
[----:B------:R-:W-:-:S04]  /*74f0*/  IABS R27, R39 ;  /* 0x00000027001b7213 */ /* 0x000fc80000000000 */
[----:B------:R-:W-:Y:S01]  /*7500*/  MOV R29, R27 ;  /* 0x0000001b001d7202 */ /* 0x000fe20000000f00 */
[----:B------:R-:W-:-:S04]  /*7510*/  IMAD R26, R26, R17, R28 ;  /* 0x000000111a1a7224 */ /* 0x000fc800078e021c */
        /* <DEDUP_REMOVED lines=10> */
[----:B------:R-:W-:Y:S01]  /*75c0*/  @!P4 IMAD.MOV R27, RZ, RZ, -R27 ;  /* 0x000000ffff1bc224 */ /* 0x000fe200078e0a1b */
[----:B------:R-:W-:-:S04]  /*75d0*/  IADD3 R29, PT, PT, R41, 0xd00, RZ ;  /* 0x00000d00291d7810 */ /* 0x000fc80007ffe0ff */
[----:B------:R-:W-:Y:S01]  /*75e0*/  SEL R27, R12, R27, !P2 ;  /* 0x0000001b0c1b7207 */ /* 0x000fe20005000000 */
[----:B------:R-:W-:Y:S01]  /*75f0*/  IMAD.IADD R34, R34, 0x1, R13 ;  /* 0x0000000122227824 */ /* 0x000fe200078e020d */
[----:B------:R-:W-:Y:S02]  /*7600*/  IABS R38, R29 ;  /* 0x0000001d00267213 */ /* 0x000fe40000000000 */
[----:B------:R-:W-:Y:S01]  /*7610*/  IADD3 R28, PT, PT, -R27, RZ, RZ ;  /* 0x000000ff1b1c7210 */ /* 0x000fe20007ffe1ff */
[----:B------:R-:W-:Y:S01]  /*7620*/  IMAD R45, R34, R14, R15 ;  /* 0x0000000e222d7224 */ /* 0x000fe200078e020f */
[----:B------:R-:W-:-:S03]  /*7630*/  MOV R34, R38 ;  /* 0x0000002600227202 */ /* 0x000fc60000000f00 */
[----:B------:R-:W-:Y:S02]  /*7640*/  IMAD R28, R8, R28, R39 ;  /* 0x0000001c081c7224 */ /* 0x000fe400078e0227 */
[----:B------:R-:W-:-:S04]  /*7650*/  IMAD.IADD R39, R37, 0x1, R16 ;  /* 0x0000000125277824 */ /* 0x000fc800078e0210 */
[----:B------:R-:W-:Y:S02]  /*7660*/  IMAD R39, R39, R17, R24 ;  /* 0x0000001127277224 */ /* 0x000fe400078e0218 */
        /* <DEDUP_REMOVED lines=11> */
[----:B------:R-:W-:-:S05]  /*7720*/  SEL R24, R10, R24, !P1 ;  /* 0x000000180a187207 */ /* 0x000fca0004800000 */
[----:B------:R-:W-:-:S04]  /*7730*/  IMAD.MOV R37, RZ, RZ, -R24 ;  /* 0x000000ffff257224 */ /* 0x000fc800078e0a18 */
[----:B------:R-:W-:Y:S02]  /*7740*/  IMAD R37, R4, R37, R29 ;  /* 0x0000002504257224 */ /* 0x000fe400078e021d */
[----:B------:R-:W-:Y:S01]  /*7750*/  IMAD.IADD R28, R28, 0x1, R45 ;  /* 0x000000011c1c7824 */ /* 0x000fe200078e022d */
[----:B------:R-:W-:Y:S02]  /*7760*/  IADD3 R45, PT, PT, R43, R16, RZ ;  /* 0x000000102b2d7210 */ /* 0x000fe40007ffe0ff */
[----:B------:R-:W-:-:S03]  /*7770*/  IABS R29, R37 ;  /* 0x00000025001d7213 */ /* 0x000fc60000000000 */
        /* <DEDUP_REMOVED lines=11> */
[----:B------:R-:W-:Y:S01]  /*7830*/  @!P4 IMAD.MOV R20, RZ, RZ, -R20 ;  /* 0x000000ffff14c224 */ /* 0x000fe200078e0a14 */
[----:B------:R-:W-:-:S04]  /*7840*/  IADD3 R43, PT, PT, R41, 0xe00, RZ ;  /* 0x00000e00292b7810 */ /* 0x000fc80007ffe0ff */
[----:B------:R-:W-:Y:S01]  /*7850*/  SEL R29, R12, R20, !P2 ;  /* 0x000000140c1d7207 */ /* 0x000fe20005000000 */
[----:B------:R-:W-:-:S03]  /*7860*/  IMAD.IADD R24, R24, 0x1, R13 ;  /* 0x0000000118187824 */ /* 0x000fc600078e020d */
[----:B------:R-:W-:Y:S02]  /*7870*/  IADD3 R20, PT, PT, -R29, RZ, RZ ;  /* 0x000000ff1d147210 */ /* 0x000fe40007ffe1ff */
[----:B------:R-:W-:Y:S01]  /*7880*/  IABS R34, R43 ;  /* 0x0000002b00227213 */ /* 0x000fe20000000000 */
[----:B------:R-:W-:Y:S02]  /*7890*/  IMAD.IADD R27, R27, 0x1, R16 ;  /* 0x000000011b1b7824 */ /* 0x000fe400078e0210 */
[----:B------:R-:W-:Y:S02]  /*78a0*/  IMAD R20, R8, R20, R37 ;  /* 0x0000001408147224 */ /* 0x000fe400078e0225 */
[----:B------:R-:W-:Y:S01]  /*78b0*/  IMAD R37, R24, R14, R15 ;  /* 0x0000000e18257224 */ /* 0x000fe200078e020f */
[----:B------:R-:W-:Y:S01]  /*78c0*/  MOV R24, R34 ;  /* 0x0000002200187202 */ /* 0x000fe20000000f00 */
[----:B------:R-:W-:-:S04]  /*78d0*/  IMAD R27, R27, R17, R28 ;  /* 0x000000111b1b7224 */ /* 0x000fc800078e021c */
[----:B------:R-:W-:-:S04]  /*78e0*/  IMAD.HI.U32 R28, R18, R24, RZ ;  /* 0x00000018121c7227 */ /* 0x000fc800078e00ff */
[----:B------:R-:W-:Y:S01]  /*78f0*/  IMAD.IADD R20, R20, 0x1, R37 ;  /* 0x0000000114147824 */ /* 0x000fe200078e0225 */
[----:B------:R-:W-:-:S05]  /*7900*/  IADD3 R37, PT, PT, -R28, RZ, RZ ;  /* 0x000000ff1c257210 */ /* 0x000fca0007ffe1ff */
[----:B------:R-:W-:-:S05]  /*7910*/  IMAD R37, R5, R37, R24 ;  /* 0x0000002505257224 */ /* 0x000fca00078e0218 */
[----:B------:R-:W-:Y:S02]  /*7920*/  ISETP.GT.U32.AND P3, PT, R6, R37, PT ;  /* 0x000000250600720c */ /* 0x000fe40003f64070 */
[----:B------:R-:W-:-:S11]  /*7930*/  LOP3.LUT R24, R43, R4, RZ, 0x3c, !PT ;  /* 0x000000042b187212 */ /* 0x000fd600078e3cff */
[----:B------:R-:W-:-:S05]  /*7940*/  @!P3 IMAD.IADD R37, R37, 0x1, -R5 ;  /* 0x000000012525b824 */ /* 0x000fca00078e0a05 */
[----:B------:R-:W-:Y:S02]  /*7950*/  ISETP.GE.U32.AND P0, PT, R37, R6, PT ;  /* 0x000000062500720c */ /* 0x000fe40003f06070 */
[----:B------:R-:W-:Y:S01]  /*7960*/  ISETP.GE.AND P4, PT, R24, RZ, PT ;  /* 0x000000ff1800720c */ /* 0x000fe20003f86270 */
[----:B------:R-:W-:Y:S01]  /*7970*/  @!P3 VIADD R28, R28, 0x1 ;  /* 0x000000011c1cb836 */ /* 0x000fe20000000000 */
[----:B------:R-:W-:-:S09]  /*7980*/  IADD3 R29, PT, PT, R29, R16, RZ ;  /* 0x000000101d1d7210 */ /* 0x000fd20007ffe0ff */
[----:B------:R-:W-:Y:S01]  /*7990*/  @P0 IADD3 R28, PT, PT, R28, 0x1, RZ ;  /* 0x000000011c1c0810 */ /* 0x000fe20007ffe0ff */
[----:B------:R-:W-:Y:S02]  /*79a0*/  IMAD R29, R29, R17, R20 ;  /* 0x000000111d1d7224 */ /* 0x000fe400078e0214 */
[----:B------:R-:W-:-:S04]  /*79b0*/  IMAD.WIDE R20, R21, 0x4, R22 ;  /* 0x0000000415147825 */ /* 0x000fc800078e0216 */
[----:B------:R-:W-:Y:S01]  /*79c0*/  @!P4 IMAD.MOV R28, RZ, RZ, -R28 ;  /* 0x000000ffff1cc224 */ /* 0x000fe200078e0a1c */
[----:B------:R0:W2:Y:S01]  /*79d0*/  LDG.E R38, desc[UR6][R20.64] ;  /* 0x0000000614267981 */ /* 0x0000a2000c1e1900 */
[----:B------:R-:W-:-:S03]  /*79e0*/  IMAD.WIDE R24, R25, 0x4, R22 ;  /* 0x0000000419187825 */ /* 0x000fc600078e0216 */
[----:B------:R-:W-:Y:S02]  /*79f0*/  SEL R44, R10, R28, !P1 ;  /* 0x0000001c0a2c7207 */ /* 0x000fe40004800000 */
[----:B------:R1:W2:Y:S01]  /*7a00*/  LDG.E R37, desc[UR6][R24.64] ;  /* 0x0000000618257981 */ /* 0x0002a2000c1e1900 */
[----:B0-----:R-:W-:Y:S01]  /*7a10*/  IMAD.WIDE R20, R26, 0x4, R22 ;  /* 0x000000041a147825 */ /* 0x001fe200078e0216 */
[----:B------:R-:W-:-:S04]  /*7a20*/  IADD3 R26, PT, PT, -R44, RZ, RZ ;  /* 0x000000ff2c1a7210 */ /* 0x000fc80007ffe1ff */
[----:B------:R0:W3:Y:S01]  /*7a30*/  LDG.E R34, desc[UR6][R20.64] ;  /* 0x0000000614227981 */ /* 0x0000e2000c1e1900 */
[----:B-1----:R-:W-:-:S04]  /*7a40*/  IMAD.WIDE R24, R31, 0x4, R22 ;  /* 0x000000041f187825 */ /* 0x002fc800078e0216 */
[----:B------:R-:W-:Y:S01]  /*7a50*/  IMAD R43, R4, R26, R43 ;  /* 0x0000001a042b7224 */ /* 0x000fe200078e022b */
[----:B------:R1:W3:Y:S01]  /*7a60*/  LDG.E R31, desc[UR6][R24.64] ;  /* 0x00000006181f7981 */ /* 0x0002e2000c1e1900 */
[----:B0-----:R-:W-:-:S05]  /*7a70*/  IMAD.WIDE R20, R39, 0x4, R22 ;  /* 0x0000000427147825 */ /* 0x001fca00078e0216 */
[----:B------:R0:W4:Y:S01]  /*7a80*/  LDG.E R39, desc[UR6][R20.64] ;  /* 0x0000000614277981 */ /* 0x000122000c1e1900 */
[----:B-1----:R-:W-:Y:S01]  /*7a90*/  IMAD.WIDE R24, R45, 0x4, R22 ;  /* 0x000000042d187825 */ /* 0x002fe200078e0216 */
[----:B------:R-:W-:-:S03]  /*7aa0*/  IABS R45, R43 ;  /* 0x0000002b002d7213 */ /* 0x000fc60000000000 */
[----:B------:R-:W-:Y:S01]  /*7ab0*/  IMAD.WIDE R26, R27, 0x4, R22 ;  /* 0x000000041b1a7825 */ /* 0x000fe200078e0216 */
[----:B------:R-:W4:Y:S03]  /*7ac0*/  LDG.E R42, desc[UR6][R24.64] ;  /* 0x00000006182a7981 */ /* 0x000f26000c1e1900 */
[----:B0-----:R-:W-:Y:S02]  /*7ad0*/  IMAD.HI.U32 R20, R11, R45, RZ ;  /* 0x0000002d0b147227 */ /* 0x001fe400078e00ff */
[----:B------:R0:W5:Y:S02]  /*7ae0*/  LDG.E R26, desc[UR6][R26.64] ;  /* 0x000000061a1a7981 */ /* 0x000164000c1e1900 */
[----:B------:R-:W-:-:S04]  /*7af0*/  IMAD.MOV R21, RZ, RZ, -R20 ;  /* 0x000000ffff157224 */ /* 0x000fc800078e0a14 */
[----:B------:R-:W-:-:S05]  /*7b00*/  IMAD R45, R40, R21, R45 ;  /* 0x00000015282d7224 */ /* 0x000fca00078e022d */
[----:B------:R-:W-:Y:S02]  /*7b10*/  ISETP.GT.U32.AND P3, PT, R40, R45, PT ;  /* 0x0000002d2800720c */ /* 0x000fe40003f64070 */
[----:B------:R-:W-:-:S11]  /*7b20*/  LOP3.LUT R21, R43, R8, RZ, 0x3c, !PT ;  /* 0x000000082b157212 */ /* 0x000fd600078e3cff */
[----:B------:R-:W-:-:S04]  /*7b30*/  @!P3 IADD3 R45, PT, PT, R45, -R40, RZ ;  /* 0x800000282d2db210 */ /* 0x000fc80007ffe0ff */
[----:B------:R-:W-:Y:S02]  /*7b40*/  ISETP.GE.U32.AND P0, PT, R45, R40, PT ;  /* 0x000000282d00720c */ /* 0x000fe40003f06070 */
[----:B------:R-:W-:Y:S01]  /*7b50*/  ISETP.GE.AND P4, PT, R21, RZ, PT ;  /* 0x000000ff1500720c */ /* 0x000fe20003f86270 */
[----:B------:R-:W-:Y:S02]  /*7b60*/  @!P3 VIADD R20, R20, 0x1 ;  /* 0x000000011414b836 */ /* 0x000fe40000000000 */
[----:B------:R-:W-:-:S08]  /*7b70*/  VIADD R41, R41, 0xf00 ;  /* 0x00000f0029297836 */ /* 0x000fd00000000000 */
[----:B------:R-:W-:-:S05]  /*7b80*/  @P0 IADD3 R20, PT, PT, R20, 0x1, RZ ;  /* 0x0000000114140810 */ /* 0x000fca0007ffe0ff */
[----:B------:R-:W-:Y:S01]  /*7b90*/  @!P4 IMAD.MOV R20, RZ, RZ, -R20 ;  /* 0x000000ffff14c224 */ /* 0x000fe200078e0a14 */
[----:B0-----:R-:W-:Y:S01]  /*7ba0*/  IABS R27, R41 ;  /* 0x00000029001b7213 */ /* 0x001fe20000000000 */
[----:B------:R-:W-:-:S03]  /*7bb0*/  IMAD.WIDE R28, R29, 0x4, R22 ;  /* 0x000000041d1c7825 */ /* 0x000fc600078e0216 */
[----:B------:R-:W-:Y:S01]  /*7bc0*/  SEL R21, R12, R20, !P2 ;  /* 0x000000140c157207 */ /* 0x000fe20005000000 */
[----:B------:R-:W-:Y:S01]  /*7bd0*/  IMAD.HI.U32 R20, R18, R27, RZ ;  /* 0x0000001b12147227 */ /* 0x000fe200078e00ff */
[----:B------:R-:W-:Y:S01]  /*7be0*/  IADD3 R44, PT, PT, R44, R13, RZ ;  /* 0x0000000d2c2c7210 */ /* 0x000fe20007ffe0ff */
[----:B------:R0:W5:Y:S01]  /*7bf0*/  LDG.E R29, desc[UR6][R28.64] ;  /* 0x000000061c1d7981 */ /* 0x000162000c1e1900 */
[----:B------:R-:W-:-:S03]  /*7c00*/  IADD3 R24, PT, PT, -R21, RZ, RZ ;  /* 0x000000ff15187210 */ /* 0x000fc60007ffe1ff */
[----:B------:R-:W-:Y:S02]  /*7c10*/  IMAD R25, R44, R14, R15 ;  /* 0x0000000e2c197224 */ /* 0x000fe400078e020f */
[----:B------:R-:W-:Y:S01]  /*7c20*/  IMAD R24, R8, R24, R43 ;  /* 0x0000001808187224 */ /* 0x000fe200078e022b */
[----:B0-----:R-:W-:-:S03]  /*7c30*/  IADD3 R28, PT, PT, -R20, RZ, RZ ;  /* 0x000000ff141c7210 */ /* 0x001fc60007ffe1ff */
[----:B------:R-:W-:Y:S02]  /*7c40*/  IMAD.IADD R24, R24, 0x1, R25 ;  /* 0x0000000118187824 */ /* 0x000fe400078e0219 */
        /* <DEDUP_REMOVED lines=8> */
[----:B------:R-:W-:-:S04]  /*7cd0*/  @!P4 IADD3 R20, PT, PT, -R20, RZ, RZ ;  /* 0x000000ff1414c210 */ /* 0x000fc80007ffe1ff */
[----:B------:R-:W-:-:S05]  /*7ce0*/  SEL R20, R10, R20, !P1 ;  /* 0x000000140a147207 */ /* 0x000fca0004800000 */
[----:B------:R-:W-:-:S04]  /*7cf0*/  IMAD.MOV R25, RZ, RZ, -R20 ;  /* 0x000000ffff197224 */ /* 0x000fc800078e0a14 */
[----:B------:R-:W-:Y:S01]  /*7d00*/  IMAD R41, R4, R25, R41 ;  /* 0x0000001904297224 */ /* 0x000fe200078e0229 */
[----:B------:R-:W-:-:S04]  /*7d10*/  IADD3 R21, PT, PT, R21, R16, RZ ;  /* 0x0000001015157210 */ /* 0x000fc80007ffe0ff */
        /* <DEDUP_REMOVED lines=13> */
[----:B------:R-:W-:-:S04]  /*7df0*/  IADD3 R20, PT, PT, R20, R13, RZ ;  /* 0x0000000d14147210 */ /* 0x000fc80007ffe0ff */
[----:B------:R-:W-:Y:S01]  /*7e00*/  SEL R25, R12, R24, !P2 ;  /* 0x000000180c197207 */ /* 0x000fe20005000000 */
[----:B------:R-:W-:-:S04]  /*7e10*/  IMAD R20, R20, R14, R15 ;  /* 0x0000000e14147224 */ /* 0x000fc800078e020f */
[----:B------:R-:W-:-:S04]  /*7e20*/  IMAD.MOV R24, RZ, RZ, -R25 ;  /* 0x000000ffff187224 */ /* 0x000fc800078e0a19 */
[----:B------:R-:W-:-:S05]  /*7e30*/  IMAD R41, R8, R24, R41 ;  /* 0x0000001808297224 */ /* 0x000fca00078e0229 */
[----:B------:R-:W-:Y:S01]  /*7e40*/  IADD3 R41, PT, PT, R41, R20, RZ ;  /* 0x0000001429297210 */ /* 0x000fe20007ffe0ff */
[----:B------:R-:W-:-:S04]  /*7e50*/  IMAD.IADD R20, R25, 0x1, R16 ;  /* 0x0000000119147824 */ /* 0x000fc800078e0210 */
[----:B------:R-:W-:Y:S02]  /*7e60*/  IMAD R25, R20, R17, R41 ;  /* 0x0000001114197224 */ /* 0x000fe400078e0229 */
[----:B------:R-:W-:-:S04]  /*7e70*/  IMAD.WIDE R20, R21, 0x4, R22 ;  /* 0x0000000415147825 */ /* 0x000fc800078e0216 */
[----:B------:R-:W-:Y:S02]  /*7e80*/  IMAD.WIDE R24, R25, 0x4, R22 ;  /* 0x0000000419187825 */ /* 0x000fe400078e0216 */
[----:B------:R-:W5:Y:S04]  /*7e90*/  LDG.E R20, desc[UR6][R20.64] ;  /* 0x0000000614147981 */ /* 0x000f68000c1e1900 */
[----:B------:R-:W5:Y:S01]  /*7ea0*/  LDG.E R25, desc[UR6][R24.64] ;  /* 0x0000000618197981 */ /* 0x000f62000c1e1900 */
[----:B------:R-:W-:-:S04]  /*7eb0*/  IADD3 R27, PT, PT, -R32, R3, RZ ;  /* 0x00000003201b7210 */ /* 0x000fc80007ffe1ff */
[----:B------:R-:W-:Y:S02]  /*7ec0*/  ISETP.GE.U32.AND P0, PT, R27, R30, PT ;  /* 0x0000001e1b00720c */ /* 0x000fe40003f06070 */
[----:B--2---:R-:W-:-:S04]  /*7ed0*/  IADD3 R36, PT, PT, R37, R38, R36 ;  /* 0x0000002625247210 */ /* 0x004fc80007ffe024 */
[----:B---3--:R-:W-:-:S04]  /*7ee0*/  IADD3 R31, PT, PT, R34, R31, R36 ;  /* 0x0000001f221f7210 */ /* 0x008fc80007ffe024 */
[----:B----4-:R-:W-:-:S04]  /*7ef0*/  IADD3 R31, PT, PT, R42, R39, R31 ;  /* 0x000000272a1f7210 */ /* 0x010fc80007ffe01f */
[----:B-----5:R-:W-:-:S04]  /*7f00*/  IADD3 R31, PT, PT, R29, R26, R31 ;  /* 0x0000001a1d1f7210 */ /* 0x020fc80007ffe01f */
[----:B------:R-:W-:Y:S01]  /*7f10*/  IADD3 R31, PT, PT, R25, R20, R31 ;  /* 0x00000014191f7210 */ /* 0x000fe20007ffe01f */
[----:B------:R-:W-:Y:S06]  /*7f20*/  @!P0 BRA `(.L_x_178) ;  /* 0x00000014009c8947 */ /* 0x000fec0003800000 */
[--C-:B------:R-:W-:Y:S01]  /*7f30*/  IMAD.IADD R32, R32, 0x1, R30.reuse ;  /* 0x0000000120207824 */ /* 0x100fe200078e021e */
[----:B------:R-:W-:Y:S01]  /*7f40*/  UIADD3 UR4, UPT, UPT, UR4, 0x1, URZ ;  /* 0x0000000104047890 */ /* 0x000fe2000fffe0ff */
[----:B------:R-:W-:Y:S01]  /*7f50*/  IADD3 R19, PT, PT, R19, R30, RZ ;  /* 0x0000001e13137210 */ /* 0x000fe20007ffe0ff */
[----:B------:R-:W-:Y:S02]  /*7f60*/  IMAD.IADD R0, R0, 0x1, -R30 ;  /* 0x0000000100007824 */ /* 0x000fe400078e0a1e */
[----:B------:R-:W-:-:S13]  /*7f70*/  ISETP.GT.U32.AND P0, PT, R32, R35, PT ;  /* 0x000000232000720c */ /* 0x000fda0003f04070 */
[----:B------:R-:W-:Y:S05]  /*7f80*/  @!P0 BRA `(.L_x_180) ;  /* 0xffffffd400808947 */ /* 0x000fea000383ffff */
.L_x_179:
[----:B------:R-:W-:Y:S01]  /*7f90*/  IADD3 R20, PT, PT, -R32, R3, RZ ;  /* 0x0000000320147210 */ /* 0x000fe20007ffe1ff */
[----:B------:R-:W-:Y:S03]  /*7fa0*/  BSSY.RECONVERGENT B1, `(.L_x_178) ;  /* 0x000015f000017945 */ /* 0x000fe60003800200 */
[----:B------:R-:W-:-:S04]  /*7fb0*/  ISETP.GE.AND P0, PT, R7, R20, PT ;  /* 0x000000140700720c */ /* 0x000fc80003f06270 */
[----:B------:R-:W-:-:S13]  /*7fc0*/  ISETP.GE.U32.OR P0, PT, R32, R3, P0 ;  /* 0x000000032000720c */ /* 0x000fda0000706470 */
[----:B------:R-:W-:Y:S05]  /*7fd0*/  @P0 BRA `(.L_x_181) ;  /* 0x00000014006c0947 */ /* 0x000fea0003800000 */
[----:B------:R-:W0:Y:S01]  /*7fe0*/  LDC R20, c[0x0][0x3cc] ;  /* 0x0000f300ff147b82 */ /* 0x000e220000000800 */
[----:B------:R-:W-:Y:S01]  /*7ff0*/  LOP3.LUT R36, RZ, R7, RZ, 0x33, !PT ;  /* 0x00000007ff247212 */ /* 0x000fe200078e33ff */
[----:B------:R-:W-:Y:S01]  /*8000*/  IMAD R21, R2, 0x1000, R30 ;  /* 0x0000100002157824 */ /* 0x000fe200078e021e */
[----:B------:R-:W1:Y:S01]  /*8010*/  LDCU UR5, c[0x0][0x380] ;  /* 0x00007000ff0577ac */ /* 0x000e620008000800 */
[----:B------:R-:W-:Y:S01]  /*8020*/  BSSY.RECONVERGENT B2, `(.L_x_182) ;  /* 0x00000d2000027945 */ /* 0x000fe20003800200 */
[----:B------:R-:W-:-:S05]  /*8030*/  IADD3 R36, PT, PT, R36, R3, RZ ;  /* 0x0000000324247210 */ /* 0x000fca0007ffe0ff */
[----:B------:R-:W-:Y:S02]  /*8040*/  IMAD.IADD R3, R36, 0x1, -R21 ;  /* 0x0000000124037824 */ /* 0x000fe400078e0a15 */
[----:B-1----:R-:W-:Y:S02]  /*8050*/  VIADD R38, R32, UR5 ;  /* 0x0000000520267c36 */ /* 0x002fe40008000000 */
[----:B0-----:R-:W-:-:S04]  /*8060*/  IMAD R20, R20, UR4, RZ ;  /* 0x0000000414147c24 */ /* 0x001fc8000f8e02ff */
[----:B------:R-:W-:-:S05]  /*8070*/  IMAD R3, R20, -0x1000, R3 ;  /* 0xfffff00014037824 */ /* 0x000fca00078e0203 */
[C---:B------:R-:W-:Y:S02]  /*8080*/  ISETP.GE.U32.AND P3, PT, R3.reuse, 0x300, PT ;  /* 0x000003000300780c */ /* 0x040fe40003f66070 */
[----:B------:R-:W-:Y:S02]  /*8090*/  LEA.HI R30, R3, 0x1, RZ, 0x18 ;  /* 0x00000001031e7811 */ /* 0x000fe400078fc0ff */
[----:B------:R-:W-:Y:S02]  /*80a0*/  MOV R3, R7 ;  /* 0x0000000700037202 */ /* 0x000fe40000000f00 */
[----:B------:R-:W-:-:S07]  /*80b0*/  LOP3.LUT P0, R30, R30, 0x3, RZ, 0xc0, !PT ;  /* 0x000000031e1e7812 */ /* 0x000fce000780c0ff */
[----:B------:R-:W-:Y:S06]  /*80c0*/  @!P3 BRA `(.L_x_183) ;  /* 0x0000000c001cb947 */ /* 0x000fec0003800000 */
[----:B------:R-:W0:Y:S01]  /*80d0*/  LDC R4, c[0x0][0x39c] ;  /* 0x0000e700ff047b82 */ /* 0x000e220000000800 */
[----:B------:R-:W-:Y:S02]  /*80e0*/  LEA.HI R0, R0, 0x1, RZ, 0x18 ;  /* 0x0000000100007811 */ /* 0x000fe400078fc0ff */
[----:B------:R-:W-:Y:S02]  /*80f0*/  MOV R3, R7 ;  /* 0x0000000700037202 */ /* 0x000fe40000000f00 */
[----:B------:R-:W-:-:S03]  /*8100*/  LOP3.LUT R0, R0, 0x1fffffc, RZ, 0xc0, !PT ;  /* 0x01fffffc00007812 */ /* 0x000fc600078ec0ff */
[----:B------:R-:W1:Y:S02]  /*8110*/  LDC R8, c[0x0][0x398] ;  /* 0x0000e600ff087b82 */ /* 0x000e640000000800 */
[----:B------:R-:W-:-:S06]  /*8120*/  IMAD.MOV R0, RZ, RZ, -R0 ;  /* 0x000000ffff007224 */ /* 0x000fcc00078e0a00 */
[----:B------:R-:W2:Y:S08]  /*8130*/  LDC R17, c[0x0][0x384] ;  /* 0x0000e100ff117b82 */ /* 0x000eb00000000800 */
[----:B------:R-:W3:Y:S08]  /*8140*/  LDC.64 R22, c[0x0][0x3a0] ;  /* 0x0000e800ff167b82 */ /* 0x000ef00000000a00 */
[----:B------:R-:W4:Y:S08]  /*8150*/  LDC.64 R20, c[0x0][0x388] ;  /* 0x0000e200ff147b82 */ /* 0x000f300000000a00 */
[----:B------:R-:W0:Y:S02]  /*8160*/  LDC.64 R24, c[0x0][0x390] ;  /* 0x0000e400ff187b82 */ /* 0x000e240000000a00 */
.L_x_184:
[----:B0-----:R-:W-:Y:S01]  /*8170*/  IABS R5, R4 ;  /* 0x0000000400057213 */ /* 0x001fe20000000000 */
[C---:B------:R-:W-:Y:S01]  /*8180*/  VIADD R35, R19.reuse, 0xffffff00 ;  /* 0xffffff0013237836 */ /* 0x040fe20000000000 */
[C---:B------:R-:W-:Y:S01]  /*8190*/  IADD3 R15, PT, PT, R19.reuse, -0x200, RZ ;  /* 0xfffffe00130f7810 */ /* 0x040fe20007ffe0ff */
[----:B------:R-:W-:Y:S01]  /*81a0*/  VIADD R29, R19, 0x100 ;  /* 0x00000100131d7836 */ /* 0x000fe20000000000 */
[----:B------:R-:W0:Y:S01]  /*81b0*/  I2F.RP R11, R5 ;  /* 0x00000005000b7306 */ /* 0x000e220000209400 */
[----:B-1----:R-:W-:Y:S02]  /*81c0*/  IABS R40, R8 ;  /* 0x0000000800287213 */ /* 0x002fe40000000000 */
[----:B------:R-:W-:Y:S02]  /*81d0*/  IABS R13, R15 ;  /* 0x0000000f000d7213 */ /* 0x000fe40000000000 */
[----:B------:R-:W-:Y:S02]  /*81e0*/  IABS R16, R35 ;  /* 0x0000002300107213 */ /* 0x000fe40000000000 */
[----:B------:R-:W-:Y:S01]  /*81f0*/  IABS R37, R29 ;  /* 0x0000001d00257213 */ /* 0x000fe20000000000 */
[----:B------:R-:W-:-:S05]  /*8200*/  IMAD.HI.U32 R12, R18, R13, RZ ;  /* 0x0000000d120c7227 */ /* 0x000fca00078e00ff */
[----:B------:R-:W-:Y:S01]  /*8210*/  IADD3 R10, PT, PT, -R12, RZ, RZ ;  /* 0x000000ff0c0a7210 */ /* 0x000fe20007ffe1ff */
[----:B0-----:R-:W0:Y:S04]  /*8220*/  MUFU.RCP R11, R11 ;  /* 0x0000000b000b7308 */ /* 0x001e280000001000 */
[----:B------:R-:W-:Y:S02]  /*8230*/  IMAD R13, R5, R10, R13 ;  /* 0x0000000a050d7224 */ /* 0x000fe400078e020d */
[----:B------:R-:W-:-:S03]  /*8240*/  IMAD.MOV.U32 R10, RZ, RZ, RZ ;  /* 0x000000ffff0a7224 */ /* 0x000fc600078e00ff */
[----:B------:R-:W-:Y:S01]  /*8250*/  ISETP.GT.U32.AND P4, PT, R6, R13, PT ;  /* 0x0000000d0600720c */ /* 0x000fe20003f84070 */
[----:B0-----:R-:W-:-:S12]  /*8260*/  VIADD R9, R11, 0xffffffe ;  /* 0x0ffffffe0b097836 */ /* 0x001fd80000000000 */
[-C--:B------:R-:W-:Y:S01]  /*8270*/  @!P4 IADD3 R13, PT, PT, R13, -R5.reuse, RZ ;  /* 0x800000050d0dc210 */ /* 0x080fe20007ffe0ff */
[----:B------:R-:W0:Y:S01]  /*8280*/  F2I.FTZ.U32.TRUNC.NTZ R9, R9 ;  /* 0x0000000900097305 */ /* 0x000e22000021f000 */
[----:B------:R-:W-:Y:S02]  /*8290*/  @!P4 IADD3 R12, PT, PT, R12, 0x1, RZ ;  /* 0x000000010c0cc810 */ /* 0x000fe40007ffe0ff */
[----:B------:R-:W-:Y:S02]  /*82a0*/  ISETP.GE.U32.AND P1, PT, R13, R6, PT ;  /* 0x000000060d00720c */ /* 0x000fe40003f26070 */
[-C--:B------:R-:W-:Y:S01]  /*82b0*/  MOV R6, R5.reuse ;  /* 0x0000000500067202 */ /* 0x080fe20000000f00 */
[----:B0-----:R-:W-:Y:S01]  /*82c0*/  IMAD R14, R9, R5, RZ ;  /* 0x00000005090e7224 */ /* 0x001fe200078e02ff */
[----:B------:R-:W-:-:S09]  /*82d0*/  MOV R11, R9 ;  /* 0x00000009000b7202 */ /* 0x000fd20000000f00 */
[----:B------:R-:W-:Y:S02]  /*82e0*/  @P1 IADD3 R12, PT, PT, R12, 0x1, RZ ;  /* 0x000000010c0c1810 */ /* 0x000fe40007ffe0ff */
[----:B------:R-:W-:Y:S02]  /*82f0*/  IADD3 R14, PT, PT, -R14, RZ, RZ ;  /* 0x000000ff0e0e7210 */ /* 0x000fe40007ffe1ff */
[----:B------:R-:W-:-:S03]  /*8300*/  ISETP.NE.AND P1, PT, R4, RZ, PT ;  /* 0x000000ff0400720c */ /* 0x000fc60003f25270 */
[----:B------:R-:W-:-:S04]  /*8310*/  IMAD.HI.U32 R18, R9, R14, R10 ;  /* 0x0000000e09127227 */ /* 0x000fc800078e000a */
[----:B------:R-:W-:Y:S02]  /*8320*/  IMAD.MOV.U32 R10, RZ, RZ, R16 ;  /* 0x000000ffff0a7224 */ /* 0x000fe400078e0010 */
[----:B------:R-:W0:Y:S02]  /*8330*/  I2F.RP R16, R40 ;  /* 0x0000002800107306 */ /* 0x000e240000209400 */
[----:B------:R-:W-:-:S04]  /*8340*/  IMAD.HI.U32 R11, R18, R10, RZ ;  /* 0x0000000a120b7227 */ /* 0x000fc800078e00ff */
[----:B------:R-:W-:-:S04]  /*8350*/  IMAD.MOV R14, RZ, RZ, -R11 ;  /* 0x000000ffff0e7224 */ /* 0x000fc800078e0a0b */
[----:B------:R-:W-:Y:S01]  /*8360*/  IMAD R13, R5, R14, R10 ;  /* 0x0000000e050d7224 */ /* 0x000fe200078e020a */
[----:B------:R-:W-:-:S04]  /*8370*/  LOP3.LUT R10, R15, R4, RZ, 0x3c, !PT ;  /* 0x000000040f0a7212 */ /* 0x000fc800078e3cff */
[----:B------:R-:W-:Y:S01]  /*8380*/  ISETP.GT.U32.AND P3, PT, R6, R13, PT ;  /* 0x0000000d0600720c */ /* 0x000fe20003f64070 */
[----:B0-----:R-:W0:Y:S01]  /*8390*/  MUFU.RCP R16, R16 ;  /* 0x0000001000107308 */ /* 0x001e220000001000 */
[----:B------:R-:W-:Y:S02]  /*83a0*/  ISETP.GE.AND P2, PT, R10, RZ, PT ;  /* 0x000000ff0a00720c */ /* 0x000fe40003f46270 */
[----:B------:R-:W-:-:S04]  /*83b0*/  LOP3.LUT R10, R35, R4, RZ, 0x3c, !PT ;  /* 0x00000004230a7212 */ /* 0x000fc800078e3cff */
[----:B------:R-:W-:Y:S02]  /*83c0*/  ISETP.GE.AND P5, PT, R10, RZ, PT ;  /* 0x000000ff0a00720c */ /* 0x000fe40003fa6270 */
[----:B------:R-:W-:-:S03]  /*83d0*/  LOP3.LUT R10, RZ, R4, RZ, 0x33, !PT ;  /* 0x00000004ff0a7212 */ /* 0x000fc600078e33ff */
[----:B------:R-:W-:Y:S01]  /*83e0*/  @!P3 IMAD.IADD R13, R13, 0x1, -R5 ;  /* 0x000000010d0db824 */ /* 0x000fe200078e0a05 */
[----:B------:R-:W-:Y:S01]  /*83f0*/  @!P3 IADD3 R11, PT, PT, R11, 0x1, RZ ;  /* 0x000000010b0bb810 */ /* 0x000fe20007ffe0ff */
[----:B------:R-:W-:-:S03]  /*8400*/  @!P2 IMAD.MOV R12, RZ, RZ, -R12 ;  /* 0x000000ffff0ca224 */ /* 0x000fc600078e0a0c */
[----:B------:R-:W-:Y:S01]  /*8410*/  ISETP.GE.U32.AND P4, PT, R13, R6, PT ;  /* 0x000000060d00720c */ /* 0x000fe20003f86070 */
[----:B0-----:R-:W-:Y:S01]  /*8420*/  VIADD R13, R16, 0xffffffe ;  /* 0x0ffffffe100d7836 */ /* 0x001fe20000000000 */
[----:B------:R-:W-:-:S04]  /*8430*/  SEL R16, R10, R12, !P1 ;  /* 0x0000000c0a107207 */ /* 0x000fc80004800000 */
[----:B------:R-:W-:Y:S01]  /*8440*/  IADD3 R12, PT, PT, -R16, RZ, RZ ;  /* 0x000000ff100c7210 */ /* 0x000fe20007ffe1ff */
[----:B------:R-:W0:Y:S04]  /*8450*/  F2I.FTZ.U32.TRUNC.NTZ R13, R13 ;  /* 0x0000000d000d7305 */ /* 0x000e28000021f000 */
[----:B------:R-:W-:Y:S02]  /*8460*/  IMAD R15, R4, R12, R15 ;  /* 0x0000000c040f7224 */ /* 0x000fe400078e020f */
[----:B------:R-:W-:Y:S02]  /*8470*/  HFMA2 R12, -RZ, RZ, 0, 0 ;  /* 0x00000000ff0c7431 */ /* 0x000fe400000001ff */
[----:B------:R-:W-:-:S04]  /*8480*/  @P4 VIADD R11, R11, 0x1 ;  /* 0x000000010b0b4836 */ /* 0x000fc80000000000 */
[----:B------:R-:W-:Y:S02]  /*8490*/  @!P5 IMAD.MOV R11, RZ, RZ, -R11 ;  /* 0x000000ffff0bd224 */ /* 0x000fe400078e0a0b */
[----:B0-----:R-:W-:-:S03]  /*84a0*/  IMAD R14, R13, R40, RZ ;  /* 0x000000280d0e7224 */ /* 0x001fc600078e02ff */
[----:B------:R-:W-:Y:S02]  /*84b0*/  SEL R28, R10, R11, !P1 ;  /* 0x0000000b0a1c7207 */ /* 0x000fe40004800000 */
[----:B------:R-:W-:Y:S02]  /*84c0*/  IADD3 R27, PT, PT, -R14, RZ, RZ ;  /* 0x000000ff0e1b7210 */ /* 0x000fe40007ffe1ff */
[----:B------:R-:W-:-:S03]  /*84d0*/  IABS R14, R15 ;  /* 0x0000000f000e7213 */ /* 0x000fc60000000000 */
[----:B------:R-:W-:Y:S01]  /*84e0*/  IMAD.HI.U32 R11, R13, R27, R12 ;  /* 0x0000001b0d0b7227 */ /* 0x000fe200078e000c */
[----:B------:R-:W-:-:S03]  /*84f0*/  MOV R27, R14 ;  /* 0x0000000e001b7202 */ /* 0x000fc60000000f00 */
[----:B------:R-:W-:Y:S02]  /*8500*/  IMAD.MOV R12, RZ, RZ, -R28 ;  /* 0x000000ffff0c7224 */ /* 0x000fe400078e0a1c */
[----:B------:R-:W-:-:S04]  /*8510*/  IMAD.HI.U32 R13, R18, R37, RZ ;  /* 0x00000025120d7227 */ /* 0x000fc800078e00ff */
[----:B------:R-:W-:Y:S01]  /*8520*/  IMAD R35, R4, R12, R35 ;  /* 0x0000000c04237224 */ /* 0x000fe200078e0223 */
[----:B------:R-:W-:Y:S01]  /*8530*/  IADD3 R26, PT, PT, -R13, RZ, RZ ;  /* 0x000000ff0d1a7210 */ /* 0x000fe20007ffe1ff */
[----:B------:R-:W-:-:S03]  /*8540*/  IMAD.HI.U32 R12, R11, R27, RZ ;  /* 0x0000001b0b0c7227 */ /* 0x000fc600078e00ff */
[----:B------:R-:W-:Y:S01]  /*8550*/  IABS R33, R35 ;  /* 0x0000002300217213 */ /* 0x000fe20000000000 */
[----:B------:R-:W-:Y:S02]  /*8560*/  IMAD.MOV R14, RZ, RZ, -R12 ;  /* 0x000000ffff0e7224 */ /* 0x000fe400078e0a0c */
[----:B------:R-:W-:Y:S02]  /*8570*/  IMAD R37, R5, R26, R37 ;  /* 0x0000001a05257224 */ /* 0x000fe400078e0225 */
[----:B------:R-:W-:Y:S02]  /*8580*/  IMAD R27, R40, R14, R27 ;  /* 0x0000000e281b7224 */ /* 0x000fe400078e021b */
[----:B------:R-:W-:Y:S01]  /*8590*/  IMAD.HI.U32 R14, R11, R33, RZ ;  /* 0x000000210b0e7227 */ /* 0x000fe200078e00ff */
[----:B------:R-:W-:Y:S02]  /*85a0*/  ISETP.GT.U32.AND P4, PT, R6, R37, PT ;  /* 0x000000250600720c */ /* 0x000fe40003f84070 */
[----:B------:R-:W-:Y:S01]  /*85b0*/  ISETP.GT.U32.AND P6, PT, R40, R27, PT ;  /* 0x0000001b2800720c */ /* 0x000fe20003fc4070 */
[----:B------:R-:W-:-:S04]  /*85c0*/  IMAD.MOV R26, RZ, RZ, -R14 ;  /* 0x000000ffff1a7224 */ /* 0x000fc800078e0a0e */
[----:B------:R-:W-:Y:S01]  /*85d0*/  IMAD R33, R40, R26, R33 ;  /* 0x0000001a28217224 */ /* 0x000fe200078e0221 */
[----:B------:R-:W-:-:S04]  /*85e0*/  LOP3.LUT R26, R29, R4, RZ, 0x3c, !PT ;  /* 0x000000041d1a7212 */ /* 0x000fc800078e3cff */
[----:B------:R-:W-:Y:S01]  /*85f0*/  ISETP.GT.U32.AND P5, PT, R40, R33, PT ;  /* 0x000000212800720c */ /* 0x000fe20003fa4070 */
[----:B------:R-:W-:Y:S02]  /*8600*/  @!P4 IMAD.IADD R37, R37, 0x1, -R5 ;  /* 0x000000012525c824 */ /* 0x000fe400078e0a05 */
[----:B------:R-:W-:Y:S01]  /*8610*/  @!P6 IADD3 R27, PT, PT, R27, -R40, RZ ;  /* 0x800000281b1be210 */ /* 0x000fe20007ffe0ff */
[----:B------:R-:W-:Y:S02]  /*8620*/  @!P6 VIADD R12, R12, 0x1 ;  /* 0x000000010c0ce836 */ /* 0x000fe40000000000 */
[----:B------:R-:W-:Y:S01]  /*8630*/  ISETP.GE.U32.AND P2, PT, R37, R6, PT ;  /* 0x000000062500720c */ /* 0x000fe20003f46070 */
[----:B------:R-:W-:Y:S01]  /*8640*/  @!P4 VIADD R13, R13, 0x1 ;  /* 0x000000010d0dc836 */ /* 0x000fe20000000000 */
[----:B------:R-:W-:Y:S02]  /*8650*/  ISETP.GE.U32.AND P3, PT, R27, R40, PT ;  /* 0x000000281b00720c */ /* 0x000fe40003f66070 */
[----:B------:R-:W-:-:S03]  /*8660*/  LOP3.LUT R27, R35, R8, RZ, 0x3c, !PT ;  /* 0x00000008231b7212 */ /* 0x000fc600078e3cff */
[-C--:B------:R-:W-:Y:S02]  /*8670*/  @!P5 IADD3 R33, PT, PT, R33, -R40.reuse, RZ ;  /* 0x800000282121d210 */ /* 0x080fe40007ffe0ff */
[----:B------:R-:W-:Y:S02]  /*8680*/  @!P5 IADD3 R14, PT, PT, R14, 0x1, RZ ;  /* 0x000000010e0ed810 */ /* 0x000fe40007ffe0ff */
[----:B------:R-:W-:Y:S02]  /*8690*/  ISETP.GE.U32.AND P6, PT, R33, R40, PT ;  /* 0x000000282100720c */ /* 0x000fe40003fc6070 */
[----:B------:R-:W-:Y:S01]  /*86a0*/  ISETP.GE.AND P5, PT, R27, RZ, PT ;  /* 0x000000ff1b00720c */ /* 0x000fe20003fa6270 */
[----:B------:R-:W-:Y:S01]  /*86b0*/  @P2 VIADD R13, R13, 0x1 ;  /* 0x000000010d0d2836 */ /* 0x000fe20000000000 */
[----:B------:R-:W-:Y:S02]  /*86c0*/  @P3 IADD3 R12, PT, PT, R12, 0x1, RZ ;  /* 0x000000010c0c3810 */ /* 0x000fe40007ffe0ff */
[----:B------:R-:W-:-:S02]  /*86d0*/  ISETP.GE.AND P3, PT, R26, RZ, PT ;  /* 0x000000ff1a00720c */ /* 0x000fc40003f66270 */
[-C--:B------:R-:W-:Y:S01]  /*86e0*/  LOP3.LUT R26, R15, R8.reuse, RZ, 0x3c, !PT ;  /* 0x000000080f1a7212 */ /* 0x080fe200078e3cff */
[----:B------:R-:W-:Y:S01]  /*86f0*/  IMAD.MOV.U32 R33, RZ, RZ, R12 ;  /* 0x000000ffff217224 */ /* 0x000fe200078e000c */
[----:B------:R-:W-:Y:S02]  /*8700*/  ISETP.NE.AND P2, PT, R8, RZ, PT ;  /* 0x000000ff0800720c */ /* 0x000fe40003f45270 */
[----:B------:R-:W-:Y:S02]  /*8710*/  ISETP.GE.AND P4, PT, R26, RZ, PT ;  /* 0x000000ff1a00720c */ /* 0x000fe40003f86270 */
[----:B------:R-:W-:Y:S02]  /*8720*/  @P6 IADD3 R14, PT, PT, R14, 0x1, RZ ;  /* 0x000000010e0e6810 */ /* 0x000fe40007ffe0ff */
[----:B------:R-:W-:Y:S02]  /*8730*/  LOP3.LUT R12, RZ, R8, RZ, 0x33, !PT ;  /* 0x00000008ff0c7212 */ /* 0x000fe400078e33ff */
[----:B------:R-:W-:-:S02]  /*8740*/  @!P5 IADD3 R14, PT, PT, -R14, RZ, RZ ;  /* 0x000000ff0e0ed210 */ /* 0x000fc40007ffe1ff */
[----:B------:R-:W-:Y:S02]  /*8750*/  @!P3 IADD3 R13, PT, PT, -R13, RZ, RZ ;  /* 0x000000ff0d0db210 */ /* 0x000fe40007ffe1ff */
[----:B------:R-:W-:Y:S02]  /*8760*/  SEL R27, R12, R14, !P2 ;  /* 0x0000000e0c1b7207 */ /* 0x000fe40005000000 */
[----:B------:R-:W-:Y:S01]  /*8770*/  SEL R26, R10, R13, !P1 ;  /* 0x0000000d0a1a7207 */ /* 0x000fe20004800000 */
[----:B------:R-:W-:Y:S02]  /*8780*/  @!P4 IMAD.MOV R33, RZ, RZ, -R33 ;  /* 0x000000ffff21c224 */ /* 0x000fe400078e0a21 */
[----:B------:R-:W-:Y:S02]  /*8790*/  IMAD.MOV R14, RZ, RZ, -R27 ;  /* 0x000000ffff0e7224 */ /* 0x000fe400078e0a1b */
[----:B------:R-:W-:Y:S01]  /*87a0*/  IMAD.MOV R13, RZ, RZ, -R26 ;  /* 0x000000ffff0d7224 */ /* 0x000fe200078e0a1a */
[----:B------:R-:W-:Y:S01]  /*87b0*/  SEL R33, R12, R33, !P2 ;  /* 0x000000210c217207 */ /* 0x000fe20005000000 */
[----:B------:R-:W-:-:S02]  /*87c0*/  IMAD R35, R8, R14, R35 ;  /* 0x0000000e08237224 */ /* 0x000fc400078e0223 */
[----:B------:R-:W-:Y:S01]  /*87d0*/  IMAD R29, R4, R13, R29 ;  /* 0x0000000d041d7224 */ /* 0x000fe200078e021d */
[----:B------:R-:W-:Y:S01]  /*87e0*/  IADD3 R32, PT, PT, -R33, RZ, RZ ;  /* 0x000000ff21207210 */ /* 0x000fe20007ffe1ff */
[----:B----4-:R-:W-:Y:S01]  /*87f0*/  IMAD.MOV.U32 R14, RZ, RZ, R20 ;  /* 0x000000ffff0e7224 */ /* 0x010fe200078e0014 */
[----:B------:R-:W-:-:S03]  /*8800*/  MOV R13, R21 ;  /* 0x00000015000d7202 */ /* 0x000fc60000000f00 */
[----:B------:R-:W-:Y:S01]  /*8810*/  IMAD R32, R8, R32, R15 ;  /* 0x0000002008207224 */ /* 0x000fe200078e020f */
[-C--:B------:R-:W-:Y:S01]  /*8820*/  IADD3 R16, PT, PT, R16, R13.reuse, RZ ;  /* 0x0000000d10107210 */ /* 0x080fe20007ffe0ff */
[----:B------:R-:W-:Y:S01]  /*8830*/  IMAD.MOV.U32 R15, RZ, RZ, R25 ;  /* 0x000000ffff0f7224 */ /* 0x000fe200078e0019 */
[----:B------:R-:W-:Y:S01]  /*8840*/  IADD3 R28, PT, PT, R28, R13, RZ ;  /* 0x0000000d1c1c7210 */ /* 0x000fe20007ffe0ff */
[----:B------:R-:W-:Y:S02]  /*8850*/  IMAD.IADD R26, R26, 0x1, R13 ;  /* 0x000000011a1a7824 */ /* 0x000fe400078e020d */
[-CC-:B------:R-:W-:Y:S02]  /*8860*/  IMAD R37, R16, R14.reuse, R15.reuse ;  /* 0x0000000e10257224 */ /* 0x180fe400078e020f */
[----:B------:R-:W-:Y:S02]  /*8870*/  IMAD R28, R28, R14, R15 ;  /* 0x0000000e1c1c7224 */ /* 0x000fe400078e020f */
[----:B------:R-:W-:-:S02]  /*8880*/  IMAD.MOV.U32 R16, RZ, RZ, R24 ;  /* 0x000000ffff107224 */ /* 0x000fc400078e0018 */
[----:B------:R-:W-:Y:S01]  /*8890*/  IMAD.IADD R32, R32, 0x1, R37 ;  /* 0x0000000120207824 */ /* 0x000fe200078e0225 */
[----:B------:R-:W-:Y:S01]  /*88a0*/  IABS R37, R29 ;  /* 0x0000001d00257213 */ /* 0x000fe20000000000 */
[----:B------:R-:W-:Y:S01]  /*88b0*/  IMAD R26, R26, R14, R15 ;  /* 0x0000000e1a1a7224 */ /* 0x000fe200078e020f */
[----:B------:R-:W-:Y:S01]  /*88c0*/  IADD3 R28, PT, PT, R35, R28, RZ ;  /* 0x0000001c231c7210 */ /* 0x000fe20007ffe0ff */
[----:B------:R-:W-:Y:S01]  /*88d0*/  IMAD.IADD R27, R27, 0x1, R16 ;  /* 0x000000011b1b7824 */ /* 0x000fe200078e0210 */
[----:B------:R-:W-:Y:S01]  /*88e0*/  IADD3 R35, PT, PT, R33, R16, RZ ;  /* 0x0000001021237210 */ /* 0x000fe20007ffe0ff */
[----:B------:R-:W-:-:S04]  /*88f0*/  IMAD.HI.U32 R33, R11, R37, RZ ;  /* 0x000000250b217227 */ /* 0x000fc800078e00ff */
[----:B--2---:R-:W-:Y:S02]  /*8900*/  IMAD R35, R35, R17, R32 ;  /* 0x0000001123237224 */ /* 0x004fe400078e0220 */
[----:B------:R-:W-:-:S04]  /*8910*/  IMAD.MOV R32, RZ, RZ, -R33 ;  /* 0x000000ffff207224 */ /* 0x000fc800078e0a21 */
[----:B------:R-:W-:Y:S01]  /*8920*/  IMAD R37, R40, R32, R37 ;  /* 0x0000002028257224 */ /* 0x000fe200078e0225 */
[----:B------:R-:W-:-:S04]  /*8930*/  LOP3.LUT R32, R29, R8, RZ, 0x3c, !PT ;  /* 0x000000081d207212 */ /* 0x000fc800078e3cff */
[----:B------:R-:W-:Y:S02]  /*8940*/  ISETP.GT.U32.AND P4, PT, R40, R37, PT ;  /* 0x000000252800720c */ /* 0x000fe40003f84070 */
[----:B------:R-:W-:-:S11]  /*8950*/  ISETP.GE.AND P5, PT, R32, RZ, PT ;  /* 0x000000ff2000720c */ /* 0x000fd60003fa6270 */
[----:B------:R-:W-:Y:S01]  /*8960*/  @!P4 IADD3 R37, PT, PT, R37, -R40, RZ ;  /* 0x800000282525c210 */ /* 0x000fe20007ffe0ff */
[----:B------:R-:W-:-:S03]  /*8970*/  @!P4 VIADD R33, R33, 0x1 ;  /* 0x000000012121c836 */ /* 0x000fc60000000000 */
[----:B------:R-:W-:Y:S02]  /*8980*/  ISETP.GE.U32.AND P3, PT, R37, R40, PT ;  /* 0x000000282500720c */ /* 0x000fe40003f66070 */
[----:B------:R-:W-:-:S11]  /*8990*/  IABS R37, R19 ;  /* 0x0000001300257213 */ /* 0x000fd60000000000 */
[----:B------:R-:W-:-:S05]  /*89a0*/  @P3 IADD3 R33, PT, PT, R33, 0x1, RZ ;  /* 0x0000000121213810 */ /* 0x000fca0007ffe0ff */
[----:B------:R-:W-:-:S05]  /*89b0*/  @!P5 IMAD.MOV R33, RZ, RZ, -R33 ;  /* 0x000000ffff21d224 */ /* 0x000fca00078e0a21 */
[----:B------:R-:W-:-:S04]  /*89c0*/  SEL R33, R12, R33, !P2 ;  /* 0x000000210c217207 */ /* 0x000fc80005000000 */
[----:B------:R-:W-:-:S05]  /*89d0*/  IADD3 R32, PT, PT, -R33, RZ, RZ ;  /* 0x000000ff21207210 */ /* 0x000fca0007ffe1ff */
[----:B------:R-:W-:-:S05]  /*89e0*/  IMAD R29, R8, R32, R29 ;  /* 0x00000020081d7224 */ /* 0x000fca00078e021d */
[----:B------:R-:W-:Y:S01]  /*89f0*/  IADD3 R26, PT, PT, R29, R26, RZ ;  /* 0x0000001a1d1a7210 */ /* 0x000fe20007ffe0ff */
        /* <DEDUP_REMOVED lines=9> */
[----:B------:R-:W-:Y:S01]  /*8a90*/  IADD3 R37, PT, PT, R33, R16, RZ ;  /* 0x0000001021257210 */ /* 0x000fe20007ffe0ff */
[----:B------:R-:W-:-:S04]  /*8aa0*/  IMAD R33, R27, R17, R28 ;  /* 0x000000111b217224 */ /* 0x000fc800078e021c */
[----:B------:R-:W-:-:S06]  /*8ab0*/  IMAD R27, R37, R17, R26 ;  /* 0x00000011251b7224 */ /* 0x000fcc00078e021a */
[----:B------:R-:W-:-:S05]  /*8ac0*/  @P3 IADD3 R29, PT, PT, R29, 0x1, RZ ;  /* 0x000000011d1d3810 */ /* 0x000fca0007ffe0ff */
[----:B------:R-:W-:-:S05]  /*8ad0*/  @!P5 IMAD.MOV R29, RZ, RZ, -R29 ;  /* 0x000000ffff1dd224 */ /* 0x000fca00078e0a1d */
[----:B------:R-:W-:-:S04]  /*8ae0*/  SEL R32, R10, R29, !P1 ;  /* 0x0000001d0a207207 */ /* 0x000fc80004800000 */
[C---:B------:R-:W-:Y:S02]  /*8af0*/  IADD3 R29, PT, PT, -R32.reuse, RZ, RZ ;  /* 0x000000ff201d7210 */ /* 0x040fe40007ffe1ff */
[----:B------:R-:W-:-:S03]  /*8b00*/  IADD3 R32, PT, PT, R32, R13, RZ ;  /* 0x0000000d20207210 */ /* 0x000fc60007ffe0ff */
[----:B------:R-:W-:Y:S02]  /*8b10*/  IMAD R29, R4, R29, R19 ;  /* 0x0000001d041d7224 */ /* 0x000fe400078e0213 */
[----:B------:R-:W-:-:S03]  /*8b20*/  IMAD R32, R32, R14, R15 ;  /* 0x0000000e20207224 */ /* 0x000fc600078e020f */
[----:B------:R-:W-:Y:S02]  /*8b30*/  IABS R34, R29 ;  /* 0x0000001d00227213 */ /* 0x000fe40000000000 */
[----:B------:R-:W-:-:S03]  /*8b40*/  LOP3.LUT R28, R29, R8, RZ, 0x3c, !PT ;  /* 0x000000081d1c7212 */ /* 0x000fc600078e3cff */
[----:B------:R-:W-:Y:S01]  /*8b50*/  IMAD.HI.U32 R26, R11, R34, RZ ;  /* 0x000000220b1a7227 */ /* 0x000fe200078e00ff */
[----:B------:R-:W-:-:S03]  /*8b60*/  ISETP.GE.AND P5, PT, R28, RZ, PT ;  /* 0x000000ff1c00720c */ /* 0x000fc60003fa6270 */
[----:B------:R-:W-:-:S04]  /*8b70*/  IMAD.MOV R37, RZ, RZ, -R26 ;  /* 0x000000ffff257224 */ /* 0x000fc800078e0a1a */
[----:B------:R-:W-:Y:S02]  /*8b80*/  IMAD R37, R40, R37, R34 ;  /* 0x0000002528257224 */ /* 0x000fe400078e0222 */
[----:B---3--:R-:W-:-:S03]  /*8b90*/  IMAD.WIDE R34, R35, 0x4, R22 ;  /* 0x0000000423227825 */ /* 0x008fc600078e0216 */
[----:B------:R-:W-:-:S03]  /*8ba0*/  ISETP.GT.U32.AND P4, PT, R40, R37, PT ;  /* 0x000000252800720c */ /* 0x000fc60003f84070 */
[----:B------:R-:W2:Y:S10]  /*8bb0*/  LDG.E R34, desc[UR6][R34.64] ;  /* 0x0000000622227981 */ /* 0x000eb4000c1e1900 */
[----:B------:R-:W-:Y:S01]  /*8bc0*/  @!P4 IADD3 R37, PT, PT, R37, -R40, RZ ;  /* 0x800000282525c210 */ /* 0x000fe20007ffe0ff */
[----:B------:R-:W-:-:S03]  /*8bd0*/  @!P4 VIADD R26, R26, 0x1 ;  /* 0x000000011a1ac836 */ /* 0x000fc60000000000 */
[----:B------:R-:W-:-:S13]  /*8be0*/  ISETP.GE.U32.AND P3, PT, R37, R40, PT ;  /* 0x000000282500720c */ /* 0x000fda0003f66070 */
[----:B------:R-:W-:-:S05]  /*8bf0*/  @P3 IADD3 R26, PT, PT, R26, 0x1, RZ ;  /* 0x000000011a1a3810 */ /* 0x000fca0007ffe0ff */
[----:B------:R-:W-:-:S05]  /*8c00*/  @!P5 IMAD.MOV R26, RZ, RZ, -R26 ;  /* 0x000000ffff1ad224 */ /* 0x000fca00078e0a1a */
[----:B------:R-:W-:-:S05]  /*8c10*/  SEL R37, R12, R26, !P2 ;  /* 0x0000001a0c257207 */ /* 0x000fca0005000000 */
[----:B------:R-:W-:-:S04]  /*8c20*/  IMAD.MOV R26, RZ, RZ, -R37 ;  /* 0x000000ffff1a7224 */ /* 0x000fc800078e0a25 */
[----:B------:R-:W-:Y:S02]  /*8c30*/  IMAD R29, R8, R26, R29 ;  /* 0x0000001a081d7224 */ /* 0x000fe400078e021d */
[----:B------:R-:W-:-:S03]  /*8c40*/  IMAD.IADD R26, R37, 0x1, R16 ;  /* 0x00000001251a7824 */ /* 0x000fc600078e0210 */
[----:B------:R-:W-:Y:S01]  /*8c50*/  IADD3 R29, PT, PT, R29, R32, RZ ;  /* 0x000000201d1d7210 */ /* 0x000fe20007ffe0ff */
[----:B------:R-:W-:-:S04]  /*8c60*/  IMAD.WIDE R32, R33, 0x4, R22 ;  /* 0x0000000421207825 */ /* 0x000fc800078e0216 */
[----:B------:R-:W-:Y:S02]  /*8c70*/  IMAD R29, R26, R17, R29 ;  /* 0x000000111a1d7224 */ /* 0x000fe400078e021d */
[--C-:B------:R-:W-:Y:S01]  /*8c80*/  IMAD.WIDE R26, R27, 0x4, R22.reuse ;  /* 0x000000041b1a7825 */ /* 0x100fe200078e0216 */
[----:B------:R-:W2:Y:S03]  /*8c90*/  LDG.E R32, desc[UR6][R32.64] ;  /* 0x0000000620207981 */ /* 0x000ea6000c1e1900 */
[----:B------:R-:W-:Y:S02]  /*8ca0*/  IMAD.WIDE R28, R29, 0x4, R22 ;  /* 0x000000041d1c7825 */ /* 0x000fe400078e0216 */
        /* <DEDUP_REMOVED lines=9> */
.L_x_183:
[----:B------:R-:W-:Y:S05]  /*8d40*/  BSYNC.RECONVERGENT B2 ;  /* 0x0000000000027941 */ /* 0x000fea0003800200 */
.L_x_182:
[----:B------:R-:W-:Y:S05]  /*8d50*/  @!P0 BRA `(.L_x_181) ;  /* 0x00000008000c8947 */ /* 0x000fea0003800000 */
[----:B------:R-:W-:Y:S01]  /*8d60*/  ISETP.NE.AND P3, PT, R30, 0x1, PT ;  /* 0x000000011e00780c */ /* 0x000fe20003f65270 */
[----:B------:R-:W-:Y:S01]  /*8d70*/  BSSY.RECONVERGENT B2, `(.L_x_185) ;  /* 0x0000059000027945 */ /* 0x000fe20003800200 */
[----:B------:R-:W-:-:S11]  /*8d80*/  LOP3.LUT P0, RZ, R36, 0x100, RZ, 0xc0, !PT ;  /* 0x0000010024ff7812 */ /* 0x000fd6000780c0ff */
[----:B------:R-:W-:Y:S05]  /*8d90*/  @!P3 BRA `(.L_x_186) ;  /* 0x000000040058b947 */ /* 0x000fea0003800000 */
[----:B------:R-:W-:Y:S02]  /*8da0*/  IMAD.IADD R25, R38, 0x1, R3 ;  /* 0x0000000126197824 */ /* 0x000fe400078e0203 */
[----:B------:R-:W-:Y:S01]  /*8db0*/  HFMA2 R20, -RZ, RZ, 0, 0 ;  /* 0x00000000ff147431 */ /* 0x000fe200000001ff */
[----:B------:R-:W-:Y:S01]  /*8dc0*/  IADD3 R26, PT, PT, RZ, -R9, RZ ;  /* 0x80000009ff1a7210 */ /* 0x000fe20007ffe0ff */
[----:B------:R-:W-:Y:S02]  /*8dd0*/  IMAD.MOV.U32 R21, RZ, RZ, R9 ;  /* 0x000000ffff157224 */ /* 0x000fe400078e0009 */
[----:B------:R-:W-:Y:S01]  /*8de0*/  VIADD R19, R25, 0x100 ;  /* 0x0000010019137836 */ /* 0x000fe20000000000 */
[----:B------:R-:W-:Y:S01]  /*8df0*/  IABS R24, R25 ;  /* 0x0000001900187213 */ /* 0x000fe20000000000 */
[----:B------:R-:W-:-:S03]  /*8e00*/  IMAD R26, R26, R5, RZ ;  /* 0x000000051a1a7224 */ /* 0x000fc600078e02ff */
        /* <DEDUP_REMOVED lines=13> */
[----:B------:R-:W-:Y:S01]  /*8ee0*/  ISETP.GE.U32.AND P4, PT, R9, R6, PT ;  /* 0x000000060900720c */ /* 0x000fe20003f86070 */
        /* <DEDUP_REMOVED lines=9> */
[----:B------:R-:W-:Y:S02]  /*8f80*/  @!P6 IMAD.MOV R0, RZ, RZ, -R0 ;  /* 0x000000ffff00e224 */ /* 0x000fe400078e0a00 */
[----:B------:R-:W-:-:S03]  /*8f90*/  MOV R9, R20 ;  /* 0x0000001400097202 */ /* 0x000fc60000000f00 */
[----:B------:R-:W-:Y:S02]  /*8fa0*/  SEL R20, R10, R0, !P1 ;  /* 0x000000000a147207 */ /* 0x000fe40004800000 */
[----:B------:R-:W-:Y:S02]  /*8fb0*/  @!P4 IMAD.MOV R9, RZ, RZ, -R9 ;  /* 0x000000ffff09c224 */ /* 0x000fe400078e0a09 */
[C---:B------:R-:W-:Y:S01]  /*8fc0*/  IADD3 R21, PT, PT, -R20.reuse, RZ, RZ ;  /* 0x000000ff14157210 */ /* 0x040fe20007ffe1ff */
[----:B------:R-:W-:Y:S02]  /*8fd0*/  IMAD.IADD R20, R20, 0x1, R13 ;  /* 0x0000000114147824 */ /* 0x000fe400078e020d */
[----:B------:R-:W-:Y:S02]  /*8fe0*/  SEL R0, R10, R9, !P1 ;  /* 0x000000090a007207 */ /* 0x000fe40004800000 */
[----:B------:R-:W-:Y:S02]  /*8ff0*/  IMAD R25, R4, R21, R25 ;  /* 0x0000001504197224 */ /* 0x000fe400078e0219 */
[----:B------:R-:W-:-:S02]  /*9000*/  IMAD R20, R20, R14, R15 ;  /* 0x0000000e14147224 */ /* 0x000fc400078e020f */
[----:B------:R-:W-:Y:S01]  /*9010*/  IMAD.MOV R9, RZ, RZ, -R0 ;  /* 0x000000ffff097224 */ /* 0x000fe200078e0a00 */
[----:B------:R-:W-:-:S03]  /*9020*/  IABS R21, R25 ;  /* 0x0000001900157213 */ /* 0x000fc60000000000 */
[----:B------:R-:W-:Y:S02]  /*9030*/  IMAD R9, R4, R9, R19 ;  /* 0x0000000904097224 */ /* 0x000fe400078e0213 */
[----:B------:R-:W-:-:S03]  /*9040*/  IMAD.HI.U32 R19, R11, R21, RZ ;  /* 0x000000150b137227 */ /* 0x000fc600078e00ff */
[----:B------:R-:W-:Y:S02]  /*9050*/  IABS R27, R9 ;  /* 0x00000009001b7213 */ /* 0x000fe40000000000 */
[----:B------:R-:W-:-:S03]  /*9060*/  IADD3 R26, PT, PT, -R19, RZ, RZ ;  /* 0x000000ff131a7210 */ /* 0x000fc60007ffe1ff */
[----:B------:R-:W-:-:S04]  /*9070*/  IMAD.HI.U32 R24, R11, R27, RZ ;  /* 0x0000001b0b187227 */ /* 0x000fc800078e00ff */
[----:B------:R-:W-:Y:S02]  /*9080*/  IMAD R21, R40, R26, R21 ;  /* 0x0000001a28157224 */ /* 0x000fe400078e0215 */
[----:B------:R-:W-:-:S03]  /*9090*/  IMAD.MOV R26, RZ, RZ, -R24 ;  /* 0x000000ffff1a7224 */ /* 0x000fc600078e0a18 */
[C---:B------:R-:W-:Y:S01]  /*90a0*/  ISETP.GT.U32.AND P6, PT, R40.reuse, R21, PT ;  /* 0x000000152800720c */ /* 0x040fe20003fc4070 */
[----:B------:R-:W-:-:S05]  /*90b0*/  IMAD R27, R40, R26, R27 ;  /* 0x0000001a281b7224 */ /* 0x000fca00078e021b */
[----:B------:R-:W-:-:S07]  /*90c0*/  ISETP.GT.U32.AND P3, PT, R40, R27, PT ;  /* 0x0000001b2800720c */ /* 0x000fce0003f64070 */
[-C--:B------:R-:W-:Y:S02]  /*90d0*/  @!P6 IADD3 R21, PT, PT, R21, -R40.reuse, RZ ;  /* 0x800000281515e210 */ /* 0x080fe40007ffe0ff */
[----:B------:R-:W-:Y:S02]  /*90e0*/  @!P6 IADD3 R19, PT, PT, R19, 0x1, RZ ;  /* 0x000000011313e810 */ /* 0x000fe40007ffe0ff */
[----:B------:R-:W-:Y:S02]  /*90f0*/  ISETP.GE.U32.AND P4, PT, R21, R40, PT ;  /* 0x000000281500720c */ /* 0x000fe40003f86070 */
[----:B------:R-:W-:Y:S01]  /*9100*/  LOP3.LUT R21, R25, R8, RZ, 0x3c, !PT ;  /* 0x0000000819157212 */ /* 0x000fe200078e3cff */
[----:B------:R-:W-:Y:S01]  /*9110*/  @!P3 IMAD.IADD R27, R27, 0x1, -R40 ;  /* 0x000000011b1bb824 */ /* 0x000fe200078e0a28 */
[----:B------:R-:W-:Y:S02]  /*9120*/  @!P3 IADD3 R24, PT, PT, R24, 0x1, RZ ;  /* 0x000000011818b810 */ /* 0x000fe40007ffe0ff */
[----:B------:R-:W-:-:S02]  /*9130*/  ISETP.GE.AND P6, PT, R21, RZ, PT ;  /* 0x000000ff1500720c */ /* 0x000fc40003fc6270 */
[----:B------:R-:W-:Y:S02]  /*9140*/  ISETP.GE.U32.AND P5, PT, R27, R40, PT ;  /* 0x000000281b00720c */ /* 0x000fe40003fa6070 */
[----:B------:R-:W-:-:S03]  /*9150*/  LOP3.LUT R21, R9, R8, RZ, 0x3c, !PT ;  /* 0x0000000809157212 */ /* 0x000fc600078e3cff */
[----:B------:R-:W-:Y:S01]  /*9160*/  @P4 VIADD R19, R19, 0x1 ;  /* 0x0000000113134836 */ /* 0x000fe20000000000 */
[----:B------:R-:W-:-:S05]  /*9170*/  ISETP.GE.AND P4, PT, R21, RZ, PT ;  /* 0x000000ff1500720c */ /* 0x000fca0003f86270 */
[----:B------:R-:W-:Y:S02]  /*9180*/  @!P6 IADD3 R19, PT, PT, -R19, RZ, RZ ;  /* 0x000000ff1313e210 */ /* 0x000fe40007ffe1ff */
[----:B------:R-:W-:Y:S02]  /*9190*/  @P5 VIADD R24, R24, 0x1 ;  /* 0x0000000118185836 */ /* 0x000fe40000000000 */
[----:B------:R-:W-:-:S04]  /*91a0*/  SEL R19, R12, R19, !P2 ;  /* 0x000000130c137207 */ /* 0x000fc80005000000 */
[----:B------:R-:W-:Y:S01]  /*91b0*/  @!P4 IADD3 R24, PT, PT, -R24, RZ, RZ ;  /* 0x000000ff1818c210 */ /* 0x000fe20007ffe1ff */
[----:B------:R-:W-:-:S03]  /*91c0*/  IMAD.MOV R26, RZ, RZ, -R19 ;  /* 0x000000ffff1a7224 */ /* 0x000fc600078e0a13 */
[----:B------:R-:W-:Y:S01]  /*91d0*/  SEL R21, R12, R24, !P2 ;  /* 0x000000180c157207 */ /* 0x000fe20005000000 */
[----:B------:R-:W-:Y:S02]  /*91e0*/  IMAD R25, R8, R26, R25 ;  /* 0x0000001a08197224 */ /* 0x000fe400078e0219 */
[----:B------:R-:W-:Y:S01]  /*91f0*/  IMAD.IADD R24, R0, 0x1, R13 ;  /* 0x0000000100187824 */ /* 0x000fe200078e020d */
[----:B------:R-:W-:Y:S01]  /*9200*/  IADD3 R26, PT, PT, -R21, RZ, RZ ;  /* 0x000000ff151a7210 */ /* 0x000fe20007ffe1ff */
[----:B------:R-:W-:Y:S01]  /*9210*/  IMAD.IADD R0, R19, 0x1, R16 ;  /* 0x0000000113007824 */ /* 0x000fe200078e0210 */
[----:B------:R-:W-:Y:S01]  /*9220*/  IADD3 R20, PT, PT, R25, R20, RZ ;  /* 0x0000001419147210 */ /* 0x000fe20007ffe0ff */
[----:B------:R-:W-:Y:S02]  /*9230*/  IMAD R24, R24, R14, R15 ;  /* 0x0000000e18187224 */ /* 0x000fe400078e020f */
[----:B------:R-:W-:Y:S02]  /*9240*/  IMAD R9, R8, R26, R9 ;  /* 0x0000001a08097224 */ /* 0x000fe400078e0209 */
[----:B------:R-:W-:Y:S01]  /*9250*/  IMAD R25, R0, R17, R20 ;  /* 0x0000001100197224 */ /* 0x000fe200078e0214 */
[----:B------:R-:W-:Y:S01]  /*9260*/  IADD3 R0, PT, PT, R21, R16, RZ ;  /* 0x0000001015007210 */ /* 0x000fe20007ffe0ff */
[----:B------:R-:W-:-:S02]  /*9270*/  IMAD.IADD R9, R9, 0x1, R24 ;  /* 0x0000000109097824 */ /* 0x000fc400078e0218 */
        /* <DEDUP_REMOVED lines=8> */
.L_x_186:
[----:B------:R-:W-:Y:S05]  /*9300*/  BSYNC.RECONVERGENT B2 ;  /* 0x0000000000027941 */ /* 0x000fea0003800200 */
.L_x_185:
[----:B------:R-:W-:Y:S05]  /*9310*/  @P0 BRA `(.L_x_181) ;  /* 0x00000000009c0947 */ /* 0x000fea0003800000 */
[----:B------:R-:W-:-:S05]  /*9320*/  IMAD.IADD R9, R38, 0x1, R3 ;  /* 0x0000000126097824 */ /* 0x000fca00078e0203 */
[----:B------:R-:W-:-:S05]  /*9330*/  IABS R3, R9 ;  /* 0x0000000900037213 */ /* 0x000fca0000000000 */
        /* <DEDUP_REMOVED lines=37> */
.L_x_181:
[----:B------:R-:W-:Y:S05]  /*9590*/  BSYNC.RECONVERGENT B1 ;  /* 0x0000000000017941 */ /* 0x000fea0003800200 */
.L_x_178:
[----:B------:R-:W0:Y:S01]  /*95a0*/  S2R R8, SR_LANEID ;  /* 0x0000000000087919 */ /* 0x000e220000000000 */
[----:B------:R-:W1:Y:S01]  /*95b0*/  SHFL.DOWN PT, R0, R31, 0x1, 0x1f ;  /* 0x08201f001f007f89 */ /* 0x000e6200000e0000 */
        /* <DEDUP_REMOVED lines=14> */
[----:B------:R-:W-:Y:S02]  /*96a0*/  ISETP.GT.AND P0, PT, R8, 0x17, PT ;  /* 0x000000170800780c */ /* 0x000fe40003f04270 */
[----:B------:R-:W-:Y:S02]  /*96b0*/  IADD3 R4, PT, PT, R3, R4, RZ ;  /* 0x0000000403047210 */ /* 0x000fe40007ffe0ff */
[----:B------:R-:W-:-:S03]  /*96c0*/  @!P1 SHF.R.U32.HI R3, RZ, 0x3, R7 ;  /* 0x00000003ff039819 */ /* 0x000fc60000011607 */
        /* <DEDUP_REMOVED lines=17> */
[----:B--2---:R-:W0:Y:S04]  /*97e0*/  LDS.128 R4, [UR4+0x10] ;  /* 0x00001004ff047984 */ /* 0x004e280008000c00 */
[----:B------:R-:W1:Y:S01]  /*97f0*/  LDS.64 R10, [UR4+0x20] ;  /* 0x00002004ff0a7984 */ /* 0x000e620008000a00 */
[----:B0-----:R-:W-:-:S04]  /*9800*/  IADD3 R0, PT, PT, R4, R0, R9 ;  /* 0x0000000004007210 */ /* 0x001fc80007ffe009 */
[----:B------:R-:W-:-:S04]  /*9810*/  IADD3 R0, PT, PT, R6, R0, R5 ;  /* 0x0000000006007210 */ /* 0x000fc80007ffe005 */
[----:B-1----:R-:W-:-:S04]  /*9820*/  IADD3 R0, PT, PT, R10, R0, R7 ;  /* 0x000000000a007210 */ /* 0x002fc80007ffe007 */
[----:B------:R-:W-:-:S07]  /*9830*/  IADD3 R9, PT, PT, R0, R11, RZ ;  /* 0x0000000b00097210 */ /* 0x000fce0007ffe0ff */
.L_x_177:
[----:B------:R-:W-:Y:S05]  /*9840*/  BSYNC.RECONVERGENT B0 ;  /* 0x0000000000007941 */ /* 0x000fea0003800200 */
.L_x_164:
[----:B------:R-:W-:Y:S05]  /*9850*/  @P0 EXIT ;  /* 0x000000000000094d */ /* 0x000fea0003800000 */
[----:B0-----:R-:W0:Y:S02]  /*9860*/  LDC.64 R4, c[0x0][0x3a8] ;  /* 0x0000ea00ff047b82 */ /* 0x001e240000000a00 */
[----:B0-----:R-:W-:-:S05]  /*9870*/  IMAD.WIDE.U32 R2, R2, 0x4, R4 ;  /* 0x0000000402027825 */ /* 0x001fca00078e0004 */
[----:B------:R-:W-:Y:S01]  /*9880*/  STG.E desc[UR6][R2.64], R9 ;  /* 0x0000000902007986 */ /* 0x000fe2000c101906 */
[----:B------:R-:W-:Y:S05]  /*9890*/  EXIT ;  /* 0x000000000000794d */ /* 0x000fea0003800000 */
.L_x_187:
        /* <DEDUP_REMOVED lines=14> */
.L_x_219:


//--------------------- .text._ZN3cub18CUB_300001_SM_10006detail6reduce28DeviceReduceSingleTileKernelINS2_10policy_hubIijN4cuda3std3__44plusIiEEE10Policy1000EN6thrust24THRUST_300001_SM_1000_NS20permutation_iteratorINSD_10device_ptrIKiEENSD_18transform_iteratorI18SubarrayIndexMap3DNSD_17counting_iteratorIiNSD_11use_defaultESL_SL_EESL_SL_EEEEPijS9_iiNS7_10__identityEEEvT0_T1_T2_T3_T4_T6_ --------------------------
	.section	.text._ZN3cub18CUB_300001_SM_10006detail6reduce28DeviceReduceSingleTileKernelINS2_10policy_hubIijN4cuda3std3__44plusIiEEE10Policy1000EN6thrust24THRUST_300001_SM_1000_NS20permutation_iteratorINSD_10device_ptrIKiEENSD_18transform_iteratorI18SubarrayIndexMap3DNSD_17counting_iteratorIiNSD_11use_defaultESL_SL_EESL_SL_EEEEPijS9_iiNS7_10__identityEEEvT0_T1_T2_T3_T4_T6_,"ax",@progbits
	.align	128
        .global         _ZN3cub18CUB_300001_SM_10006detail6reduce28DeviceReduceSingleTileKernelINS2_10policy_hubIijN4cuda3std3__44plusIiEEE10Policy1000EN6thrust24THRUST_300001_SM_1000_NS20permutation_iteratorINSD_10device_ptrIKiEENSD_18transform_iteratorI18SubarrayIndexMap3DNSD_17counting_iteratorIiNSD_11use_defaultESL_SL_EESL_SL_EEEEPijS9_iiNS7_10__identityEEEvT0_T1_T2_T3_T4_T6_
        .type           _ZN3cub18CUB_300001_SM_10006detail6reduce28DeviceReduceSingleTileKernelINS2_10policy_hubIijN4cuda3std3__44plusIiEEE10Policy1000EN6thrust24THRUST_300001_SM_1000_NS20permutation_iteratorINSD_10device_ptrIKiEENSD_18transform_iteratorI18SubarrayIndexMap3DNSD_17counting_iteratorIiNSD_11use_defaultESL_SL_EESL_SL_EEEEPijS9_iiNS7_10__identityEEEvT0_T1_T2_T3_T4_T6_,@function
        .size           _ZN3cub18CUB_300001_SM_10006detail6reduce28DeviceReduceSingleTileKernelINS2_10policy_hubIijN4cuda3std3__44plusIiEEE10Policy1000EN6thrust24THRUST_300001_SM_1000_NS20permutation_iteratorINSD_10device_ptrIKiEENSD_18transform_iteratorI18SubarrayIndexMap3DNSD_17counting_iteratorIiNSD_11use_defaultESL_SL_EESL_SL_EEEEPijS9_iiNS7_10__identityEEEvT0_T1_T2_T3_T4_T6_,(.L_x_220 - _ZN3cub18CUB_300001_SM_10006detail6reduce28DeviceReduceSingleTileKernelINS2_10policy_hubIijN4cuda3std3__44plusIiEEE10Policy1000EN6thrust24THRUST_300001_SM_1000_NS20permutation_iteratorINSD_10device_ptrIKiEENSD_18transform_iteratorI18SubarrayIndexMap3DNSD_17counting_iteratorIiNSD_11use_defaultESL_SL_EESL_SL_EEEEPijS9_iiNS7_10__identityEEEvT0_T1_T2_T3_T4_T6_)
        .other          _ZN3cub18CUB_300001_SM_10006detail6reduce28DeviceReduceSingleTileKernelINS2_10policy_hubIijN4cuda3std3__44plusIiEEE10Policy1000EN6thrust24THRUST_300001_SM_1000_NS20permutation_iteratorINSD_10device_ptrIKiEENSD_18transform_iteratorI18SubarrayIndexMap3DNSD_17counting_iteratorIiNSD_11use_defaultESL_SL_EESL_SL_EEEEPijS9_iiNS7_10__identityEEEvT0_T1_T2_T3_T4_T6_,@"STO_CUDA_ENTRY STV_DEFAULT"
_ZN3cub18CUB_300001_SM_10006detail6reduce28DeviceReduceSingleTileKernelINS2_10policy_hubIijN4cuda3std3__44plusIiEEE10Policy1000EN6thrust24THRUST_300001_SM_1000_NS20permutation_iteratorINSD_10device_ptrIKiEENSD_18transform_iteratorI18SubarrayIndexMap3DNSD_17counting_iteratorIiNSD_11use_defaultESL_SL_EESL_SL_EEEEPijS9_iiNS7_10__identityEEEvT0_T1_T2_T3_T4_T6_:
.text._ZN3cub18CUB_300001_SM_10006detail6reduce28DeviceReduceSingleTileKernelINS2_10policy_hubIijN4cuda3std3__44plusIiEEE10Policy1000EN6thrust24THRUST_300001_SM_1000_NS20permutation_iteratorINSD_10device_ptrIKiEENSD_18transform_iteratorI18SubarrayIndexMap3DNSD_17counting_iteratorIiNSD_11use_defaultESL_SL_EESL_SL_EEEEPijS9_iiNS7_10__identityEEEvT0_T1_T2_T3_T4_T6_:
[----:B------:R-:W-:Y:S01]  /*0000*/  LDC R1, c[0x0][0x37c] ;  /* 0x0000df00ff017b82 */ /* 0x000fe20000000800 */
[----:B------:R-:W0:Y:S01]  /*0010*/  LDCU UR4, c[0x0][0x3b0] ;  /* 0x00007600ff0477ac */ /* 0x000e220008000800 */
[----:B------:R-:W1:Y:S01]  /*0020*/  LDCU.64 UR6, c[0x0][0x358] ;  /* 0x00006b00ff0677ac */ /* 0x000e620008000a00 */
[----:B0-----:R-:W-:-:S09]  /*0030*/  UISETP.NE.AND UP0, UPT, UR4, URZ, UPT ;  /* 0x000000ff0400728c */ /* 0x001fd2000bf05270 */
        /* <DEDUP_REMOVED lines=8> */
.L_x_188:
[----:B------:R-:W-:Y:S01]  /*00c0*/  UISETP.GT.U32.AND UP0, UPT, UR4, 0xfff, UPT ;  /* 0x00000fff0400788c */ /* 0x000fe2000bf04070 */
[----:B------:R-:W-:Y:S08]  /*00d0*/  BSSY.RECONVERGENT B0, `(.L_x_189) ;  /* 0x0000954000007945 */ /* 0x000ff00003800200 */
        /* <DEDUP_REMOVED lines=77> */
.L_x_192:
[----:B------:R-:W-:Y:S05]  /*05b0*/  BSYNC.RECONVERGENT B1 ;  /* 0x0000000000017941 */ /* 0x000fea0003800200 */
.L_x_191:
        /* <DEDUP_REMOVED lines=29> */
.L_x_198:
        /* <DEDUP_REMOVED lines=186> */
.L_x_197:
[----:B------:R-:W-:-:S07]  /*1330*/  VIADD R14, R13, 0xfffffe00 ;  /* 0xfffffe000d0e7836 */ /* 0x000fce0000000000 */
.L_x_196:
[----:B------:R-:W-:Y:S05]  /*1340*/  BSYNC.RECONVERGENT B2 ;  /* 0x0000000000027941 */ /* 0x000fea0003800200 */
.L_x_195:
        /* <DEDUP_REMOVED lines=118> */
.L_x_200:
[----:B------:R-:W-:Y:S05]  /*1ab0*/  BSYNC.RECONVERGENT B2 ;  /* 0x0000000000027941 */ /* 0x000fea0003800200 */
.L_x_199:
        /* <DEDUP_REMOVED lines=71> */
.L_x_194:
[----:B------:R-:W-:Y:S05]  /*1f30*/  BSYNC.RECONVERGENT B1 ;  /* 0x0000000000017941 */ /* 0x000fea0003800200 */
.L_x_193:
[----:B0-----:R-:W0:Y:S02]  /*1f40*/  LDC R7, c[0x0][0x3b0] ;  /* 0x0000ec00ff077b82 */ /* 0x001e240000000800 */
[----:B0-----:R-:W-:-:S13]  /*1f50*/  ISETP.GE.U32.AND P0, PT, R7, 0x100, PT ;  /* 0x000001000700780c */ /* 0x001fda0003f06070 */
[----:B------:R-:W-:Y:S05]  /*1f60*/  @!P0 BRA `(.L_x_201) ;  /* 0x0000000000ac8947 */ /* 0x000fea0003800000 */
[----:B------:R-:W0:Y:S01]  /*1f70*/  S2R R8, SR_LANEID ;  /* 0x0000000000087919 */ /* 0x000e220000000000 */
        /* <DEDUP_REMOVED lines=42> */
.L_x_201:
[----:B------:R-:W-:Y:S01]  /*2220*/  LOP3.LUT R2, R0, 0x3e0, RZ, 0xc0, !PT ;  /* 0x000003e000027812 */ /* 0x000fe200078ec0ff */
[----:B------:R-:W0:Y:S03]  /*2230*/  S2R R10, SR_LANEID ;  /* 0x00000000000a7919 */ /* 0x000e260000000000 */
[----:B------:R-:W-:Y:S02]  /*2240*/  IADD3 R3, PT, PT, R2, 0x20, RZ ;  /* 0x0000002002037810 */ /* 0x000fe40007ffe0ff */
[----:B------:R-:W-:Y:S02]  /*2250*/  LOP3.LUT R2, RZ, R2, RZ, 0x33, !PT ;  /* 0x00000002ff027212 */ /* 0x000fe400078e33ff */
[----:B------:R-:W-:-:S03]  /*2260*/  ISETP.GT.U32.AND P0, PT, R3, R7, PT ;  /* 0x000000070300720c */ /* 0x000fc60003f04070 */
[----:B------:R-:W-:-:S05]  /*2270*/  IMAD.IADD R2, R2, 0x1, R7 ;  /* 0x0000000102027824 */ /* 0x000fca00078e0207 */
[----:B------:R-:W-:-:S05]  /*2280*/  SEL R3, R2, 0x1f, P0 ;  /* 0x0000001f02037807 */ /* 0x000fca0000000000 */
[----:B-----5:R-:W1:Y:S01]  /*2290*/  SHFL.DOWN PT, R2, R6, 0x1, R3 ;  /* 0x0820000006027989 */ /* 0x020e6200000e0003 */
[CC--:B0-----:R-:W-:Y:S02]  /*22a0*/  ISETP.GE.AND P0, PT, R10.reuse, R3.reuse, PT ;  /* 0x000000030a00720c */ /* 0x0c1fe40003f06270 */
[C---:B------:R-:W-:Y:S02]  /*22b0*/  IADD3 R8, PT, PT, R10.reuse, 0x2, RZ ;  /* 0x000000020a087810 */ /* 0x040fe40007ffe0ff */
[----:B------:R-:W-:Y:S02]  /*22c0*/  ISETP.NE.AND P1, PT, R10, RZ, PT ;  /* 0x000000ff0a00720c */ /* 0x000fe40003f25270 */
[----:B-1----:R-:W-:Y:S02]  /*22d0*/  SEL R5, R2, RZ, !P0 ;  /* 0x000000ff02057207 */ /* 0x002fe40004000000 */
[----:B------:R-:W-:Y:S01]  /*22e0*/  ISETP.GT.AND P0, PT, R8, R3, PT ;  /* 0x000000030800720c */ /* 0x000fe20003f04270 */
[----:B------:R-:W-:-:S02]  /*22f0*/  VIADD R8, R10, 0x4 ;  /* 0x000000040a087836 */ /* 0x000fc40000000000 */
[----:B------:R-:W-:-:S06]  /*2300*/  IMAD.IADD R2, R5, 0x1, R6 ;  /* 0x0000000105027824 */ /* 0x000fcc00078e0206 */
[----:B------:R-:W0:Y:S01]  /*2310*/  @!P1 S2R R12, SR_CgaCtaId ;  /* 0x00000000000c9919 */ /* 0x000e220000008800 */
[----:B------:R-:W-:Y:S01]  /*2320*/  @!P1 MOV R9, 0x400 ;  /* 0x0000040000099802 */ /* 0x000fe20000000f00 */
[----:B------:R-:W1:Y:S02]  /*2330*/  SHFL.DOWN PT, R4, R2, 0x2, R3 ;  /* 0x0840000002047989 */ /* 0x000e6400000e0003 */
[----:B-1----:R-:W-:Y:S02]  /*2340*/  SEL R5, R4, RZ, !P0 ;  /* 0x000000ff04057207 */ /* 0x002fe40004000000 */
[----:B------:R-:W-:Y:S02]  /*2350*/  ISETP.GT.AND P0, PT, R8, R3, PT ;  /* 0x000000030800720c */ /* 0x000fe40003f04270 */
[----:B------:R-:W-:Y:S01]  /*2360*/  IADD3 R8, PT, PT, R10, 0x10, RZ ;  /* 0x000000100a087810 */ /* 0x000fe20007ffe0ff */
[----:B------:R-:W-:Y:S01]  /*2370*/  IMAD.IADD R4, R2, 0x1, R5 ;  /* 0x0000000102047824 */ /* 0x000fe200078e0205 */
[----:B0-----:R-:W-:Y:S01]  /*2380*/  @!P1 LEA R9, R12, R9, 0x18 ;  /* 0x000000090c099211 */ /* 0x001fe200078ec0ff */
[----:B------:R-:W-:-:S03]  /*2390*/  VIADD R2, R10, 0x8 ;  /* 0x000000080a027836 */ /* 0x000fc60000000000 */
[----:B------:R-:W0:Y:S02]  /*23a0*/  SHFL.DOWN PT, R5, R4, 0x4, R3 ;  /* 0x0880000004057989 */ /* 0x000e2400000e0003 */
[----:B0-----:R-:W-:Y:S02]  /*23b0*/  SEL R5, R5, RZ, !P0 ;  /* 0x000000ff05057207 */ /* 0x001fe40004000000 */
[----:B------:R-:W-:Y:S02]  /*23c0*/  ISETP.GT.AND P0, PT, R2, R3, PT ;  /* 0x000000030200720c */ /* 0x000fe40003f04270 */
[----:B------:R-:W-:-:S05]  /*23d0*/  IADD3 R6, PT, PT, R4, R5, RZ ;  /* 0x0000000504067210 */ /* 0x000fca0007ffe0ff */
[----:B------:R-:W0:Y:S02]  /*23e0*/  SHFL.DOWN PT, R5, R6, 0x8, R3 ;  /* 0x0900000006057989 */ /* 0x000e2400000e0003 */
[----:B0-----:R-:W-:Y:S02]  /*23f0*/  SEL R5, R5, RZ, !P0 ;  /* 0x000000ff05057207 */ /* 0x001fe40004000000 */
[----:B------:R-:W-:-:S03]  /*2400*/  ISETP.GT.AND P0, PT, R8, R3, PT ;  /* 0x000000030800720c */ /* 0x000fc60003f04270 */
[----:B------:R-:W-:Y:S01]  /*2410*/  IMAD.IADD R2, R6, 0x1, R5 ;  /* 0x0000000106027824 */ /* 0x000fe200078e0205 */
[----:B------:R-:W-:-:S04]  /*2420*/  @!P1 SHF.R.U32.HI R5, RZ, 0x3, R0 ;  /* 0x00000003ff059819 */ /* 0x000fc80000011600 */
[----:B------:R-:W0:Y:S01]  /*2430*/  SHFL.DOWN PT, R4, R2, 0x10, R3 ;  /* 0x0a00000002047989 */ /* 0x000e2200000e0003 */
[----:B------:R-:W-:-:S05]  /*2440*/  @!P1 LOP3.LUT R6, R5, 0x7c, RZ, 0xc0, !PT ;  /* 0x0000007c05069812 */ /* 0x000fca00078ec0ff */
[----:B------:R-:W-:Y:S01]  /*2450*/  @!P1 IMAD.IADD R6, R6, 0x1, R9 ;  /* 0x0000000106069824 */ /* 0x000fe200078e0209 */
        /* <DEDUP_REMOVED lines=14> */
[----:B------:R-:W3:Y:S01]  /*2540*/  LDS.64 R2, [UR4+0x20] ;  /* 0x00002004ff027984 */ /* 0x000ee20008000a00 */
        /* <DEDUP_REMOVED lines=11> */
[----:B---3--:R-:W-:Y:S02]  /*2600*/  SEL R2, R2, RZ, P1 ;  /* 0x000000ff02027207 */ /* 0x008fe40000800000 */
[----:B------:R-:W-:Y:S02]  /*2610*/  SEL R3, R3, RZ, P2 ;  /* 0x000000ff03037207 */ /* 0x000fe40001000000 */
[----:B------:R-:W-:-:S04]  /*2620*/  IADD3 R0, PT, PT, R2, R0, R11 ;  /* 0x0000000002007210 */ /* 0x000fc80007ffe00b */
[----:B-1----:R-:W-:Y:S01]  /*2630*/  IADD3 R5, PT, PT, R0, R3, RZ ;  /* 0x0000000300057210 */ /* 0x002fe20007ffe0ff */
[----:B------:R-:W-:Y:S06]  /*2640*/  BRA `(.L_x_202) ;  /* 0x0000006c00f07947 */ /* 0x000fec0003800000 */
.L_x_190:
[----:B------:R-:W0:Y:S01]  /*2650*/  LDCU UR5, c[0x0][0x39c] ;  /* 0x00007380ff0577ac */ /* 0x000e220008000800 */
[----:B------:R-:W1:Y:S01]  /*2660*/  S2R R11, SR_TID.X ;  /* 0x00000000000b7919 */ /* 0x000e620000002100 */
[----:B------:R-:W-:Y:S01]  /*2670*/  HFMA2 R2, -RZ, RZ, 0, 0 ;  /* 0x00000000ff027431 */ /* 0x000fe200000001ff */
[----:B------:R-:W2:Y:S01]  /*2680*/  LDCU.64 UR10, c[0x0][0x388] ;  /* 0x00007100ff0a77ac */ /* 0x000ea20008000a00 */
[----:B------:R-:W3:Y:S01]  /*2690*/  LDCU.64 UR8, c[0x0][0x390] ;  /* 0x00007200ff0877ac */ /* 0x000ee20008000a00 */
        /* <DEDUP_REMOVED lines=11> */
[----:B------:R-:W-:-:S02]  /*2750*/  VIADD R70, R12, 0x400 ;  /* 0x000004000c467836 */ /* 0x000fc40000000000 */
[C---:B------:R-:W-:Y:S01]  /*2760*/  VIADD R68, R12.reuse, 0x600 ;  /* 0x000006000c447836 */ /* 0x040fe20000000000 */
[----:B------:R-:W-:Y:S01]  /*2770*/  IABS R5, R8 ;  /* 0x0000000800057213 */ /* 0x000fe20000000000 */
[C---:B------:R-:W-:Y:S01]  /*2780*/  VIADD R56, R12.reuse, 0x700 ;  /* 0x000007000c387836 */ /* 0x040fe20000000000 */
[----:B------:R-:W-:Y:S01]  /*2790*/  IABS R15, R70 ;  /* 0x00000046000f7213 */ /* 0x000fe20000000000 */
[C---:B------:R-:W-:Y:S01]  /*27a0*/  VIADD R62, R12.reuse, 0x900 ;  /* 0x000009000c3e7836 */ /* 0x040fe20000000000 */
[----:B------:R-:W-:Y:S01]  /*27b0*/  IABS R29, R68 ;  /* 0x00000044001d7213 */ /* 0x000fe20000000000 */
[C---:B------:R-:W-:Y:S02]  /*27c0*/  VIADD R64, R12.reuse, 0x800 ;  /* 0x000008000c407836 */ /* 0x040fe40000000000 */
[C---:B------:R-:W-:Y:S01]  /*27d0*/  VIADD R58, R12.reuse, 0xb00 ;  /* 0x00000b000c3a7836 */ /* 0x040fe20000000000 */
[----:B------:R-:W-:Y:S01]  /*27e0*/  IABS R20, R62 ;  /* 0x0000003e00147213 */ /* 0x000fe20000000000 */
[----:B------:R-:W-:-:S02]  /*27f0*/  VIADD R50, R12, 0xd00 ;  /* 0x00000d000c327836 */ /* 0x000fc40000000000 */
[----:B0-----:R-:W-:Y:S01]  /*2800*/  VIADD R13, R0, 0xffffffe ;  /* 0x0ffffffe000d7836 */ /* 0x001fe20000000000 */
[----:B------:R-:W-:Y:S01]  /*2810*/  IABS R41, R58 ;  /* 0x0000003a00297213 */ /* 0x000fe20000000000 */
[C---:B------:R-:W-:Y:S02]  /*2820*/  VIADD R48, R12.reuse, 0xc00 ;  /* 0x00000c000c307836 */ /* 0x040fe40000000000 */
[C---:B------:R-:W-:Y:S02]  /*2830*/  VIADD R52, R12.reuse, 0xe00 ;  /* 0x00000e000c347836 */ /* 0x040fe40000000000 */
[----:B------:R-:W0:Y:S01]  /*2840*/  F2I.FTZ.U32.TRUNC.NTZ R13, R13 ;  /* 0x0000000d000d7305 */ /* 0x000e22000021f000 */
[----:B------:R-:W-:Y:S01]  /*2850*/  IABS R43, R48 ;  /* 0x00000030002b7213 */ /* 0x000fe20000000000 */
[----:B------:R-:W-:Y:S01]  /*2860*/  VIADD R54, R12, 0xf00 ;  /* 0x00000f000c367836 */ /* 0x000fe20000000000 */
[----:B------:R-:W-:Y:S01]  /*2870*/  IABS R45, R52 ;  /* 0x00000034002d7213 */ /* 0x000fe20000000000 */
[--C-:B0-----:R-:W-:Y:S01]  /*2880*/  IMAD.MOV R3, RZ, RZ, -R13.reuse ;  /* 0x000000ffff037224 */ /* 0x101fe200078e0a0d */
[-C--:B------:R-:W-:Y:S01]  /*2890*/  IADD3 R33, PT, PT, RZ, -R13.reuse, RZ ;  /* 0x8000000dff217210 */ /* 0x080fe20007ffe0ff */
[----:B------:R-:W-:Y:S01]  /*28a0*/  IMAD.MOV R17, RZ, RZ, -R13 ;  /* 0x000000ffff117224 */ /* 0x000fe200078e0a0d */
[----:B------:R-:W-:Y:S01]  /*28b0*/  IADD3 R24, PT, PT, RZ, -R13, RZ ;  /* 0x8000000dff187210 */ /* 0x000fe20007ffe0ff */
[----:B------:R-:W-:-:S02]  /*28c0*/  IMAD R4, R3, R10, RZ ;  /* 0x0000000a03047224 */ /* 0x000fc400078e02ff */
[----:B------:R-:W-:Y:S02]  /*28d0*/  IMAD.MOV.U32 R3, RZ, RZ, R13 ;  /* 0x000000ffff037224 */ /* 0x000fe400078e000d */
[----:B------:R-:W-:Y:S02]  /*28e0*/  IMAD R16, R17, R10, RZ ;  /* 0x0000000a11107224 */ /* 0x000fe400078e02ff */
[----:B------:R-:W-:Y:S01]  /*28f0*/  IMAD.HI.U32 R0, R13, R4, R2 ;  /* 0x000000040d007227 */ /* 0x000fe200078e0002 */
[C---:B------:R-:W-:Y:S02]  /*2900*/  LOP3.LUT R2, R12.reuse, R9, RZ, 0x3c, !PT ;  /* 0x000000090c027212 */ /* 0x040fe400078e3cff */
[----:B------:R-:W-:Y:S01]  /*2910*/  IADD3 R4, PT, PT, R12, 0x300, RZ ;  /* 0x000003000c047810 */ /* 0x000fe20007ffe0ff */
[----:B------:R-:W-:Y:S01]  /*2920*/  IMAD.MOV R3, RZ, RZ, -R13 ;  /* 0x000000ffff037224 */ /* 0x000fe200078e0a0d */
[----:B------:R-:W-:Y:S01]  /*2930*/  ISETP.GE.AND P3, PT, R2, RZ, PT ;  /* 0x000000ff0200720c */ /* 0x000fe20003f66270 */
[----:B------:R-:W-:Y:S01]  /*2940*/  IMAD.HI.U32 R19, R0, R5, RZ ;  /* 0x0000000500137227 */ /* 0x000fe200078e00ff */
[----:B------:R-:W-:-:S02]  /*2950*/  LOP3.LUT R2, R8, R9, RZ, 0x3c, !PT ;  /* 0x0000000908027212 */ /* 0x000fc400078e3cff */
[----:B------:R-:W-:Y:S01]  /*2960*/  LOP3.LUT R7, R4, R9, RZ, 0x3c, !PT ;  /* 0x0000000904077212 */ /* 0x000fe200078e3cff */
[----:B------:R-:W-:Y:S01]  /*2970*/  IMAD R6, R3, R10, RZ ;  /* 0x0000000a03067224 */ /* 0x000fe200078e02ff */
[----:B------:R-:W-:Y:S01]  /*2980*/  ISETP.GE.AND P4, PT, R2, RZ, PT ;  /* 0x000000ff0200720c */ /* 0x000fe20003f86270 */
[----:B------:R-:W-:Y:S01]  /*2990*/  IMAD.MOV R0, RZ, RZ, -R19 ;  /* 0x000000ffff007224 */ /* 0x000fe200078e0a13 */
[----:B------:R-:W-:Y:S01]  /*29a0*/  MOV R3, R13 ;  /* 0x0000000d00037202 */ /* 0x000fe20000000f00 */
[----:B------:R-:W-:Y:S01]  /*29b0*/  IMAD.MOV.U32 R2, RZ, RZ, RZ ;  /* 0x000000ffff027224 */ /* 0x000fe200078e00ff */
[----:B------:R-:W-:Y:S01]  /*29c0*/  ISETP.GE.AND P1, PT, R7, RZ, PT ;  /* 0x000000ff0700720c */ /* 0x000fe20003f26270 */
[----:B------:R-:W-:Y:S01]  /*29d0*/  IMAD R5, R10, R0, R5 ;  /* 0x000000000a057224 */ /* 0x000fe200078e0205 */
[----:B------:R-:W-:Y:S01]  /*29e0*/  LOP3.LUT R0, R70, R9, RZ, 0x3c, !PT ;  /* 0x0000000946007212 */ /* 0x000fe200078e3cff */
[----:B------:R-:W-:Y:S01]  /*29f0*/  IMAD.HI.U32 R6, R13, R6, R2 ;  /* 0x000000060d067227 */ /* 0x000fe200078e0002 */
[----:B------:R-:W-:-:S02]  /*2a00*/  IABS R7, R4 ;  /* 0x0000000400077213 */ /* 0x000fc40000000000 */
[----:B------:R-:W-:Y:S01]  /*2a10*/  ISETP.GE.AND P0, PT, R0, RZ, PT ;  /* 0x000000ff0000720c */ /* 0x000fe20003f06270 */
[----:B------:R-:W-:Y:S01]  /*2a20*/  IMAD.MOV R3, RZ, RZ, -R13 ;  /* 0x000000ffff037224 */ /* 0x000fe200078e0a0d */
[----:B------:R-:W-:Y:S01]  /*2a30*/  ISETP.GT.U32.AND P5, PT, R14, R5, PT ;  /* 0x000000050e00720c */ /* 0x000fe20003fa4070 */
[----:B------:R-:W-:-:S04]  /*2a40*/  IMAD.HI.U32 R21, R6, R7, RZ ;  /* 0x0000000706157227 */ /* 0x000fc800078e00ff */
[----:B------:R-:W-:Y:S02]  /*2a50*/  IMAD R0, R3, R10, RZ ;  /* 0x0000000a03007224 */ /* 0x000fe400078e02ff */
[--C-:B------:R-:W-:Y:S02]  /*2a60*/  IMAD.MOV.U32 R3, RZ, RZ, R13.reuse ;  /* 0x000000ffff037224 */ /* 0x100fe400078e000d */
[----:B------:R-:W-:Y:S02]  /*2a70*/  IMAD.MOV R18, RZ, RZ, -R13 ;  /* 0x000000ffff127224 */ /* 0x000fe400078e0a0d */
[----:B------:R-:W-:Y:S01]  /*2a80*/  IMAD.HI.U32 R6, R13, R0, R2 ;  /* 0x000000000d067227 */ /* 0x000fe200078e0002 */
[----:B------:R-:W-:Y:S02]  /*2a90*/  IADD3 R0, PT, PT, -R21, RZ, RZ ;  /* 0x000000ff15007210 */ /* 0x000fe40007ffe1ff */
[----:B------:R-:W-:Y:S01]  /*2aa0*/  @!P5 IADD3 R19, PT, PT, R19, 0x1, RZ ;  /* 0x000000011313d810 */ /* 0x000fe20007ffe0ff */
[----:B------:R-:W-:-:S02]  /*2ab0*/  @!P5 IMAD.IADD R5, R5, 0x1, -R10 ;  /* 0x000000010505d824 */ /* 0x000fc400078e0a0a */
[----:B------:R-:W-:Y:S02]  /*2ac0*/  IMAD R7, R10, R0, R7 ;  /* 0x000000000a077224 */ /* 0x000fe400078e0207 */
[----:B------:R-:W-:Y:S01]  /*2ad0*/  IMAD.HI.U32 R27, R6, R15, RZ ;  /* 0x0000000f061b7227 */ /* 0x000fe200078e00ff */
[----:B------:R-:W-:Y:S02]  /*2ae0*/  ISETP.GE.U32.AND P6, PT, R5, R14, PT ;  /* 0x0000000e0500720c */ /* 0x000fe40003fc6070 */
[----:B------:R-:W-:Y:S01]  /*2af0*/  ISETP.GT.U32.AND P2, PT, R14, R7, PT ;  /* 0x000000070e00720c */ /* 0x000fe20003f44070 */
[----:B------:R-:W-:Y:S02]  /*2b00*/  IMAD.MOV R0, RZ, RZ, -R27 ;  /* 0x000000ffff007224 */ /* 0x000fe400078e0a1b */
[----:B------:R-:W-:Y:S01]  /*2b10*/  IMAD.MOV.U32 R5, RZ, RZ, R17 ;  /* 0x000000ffff057224 */ /* 0x000fe200078e0011 */
[----:B------:R-:W-:Y:S01]  /*2b20*/  IABS R17, R66 ;  /* 0x0000004200117213 */ /* 0x000fe20000000000 */
[----:B------:R-:W-:-:S02]  /*2b30*/  IMAD R15, R10, R0, R15 ;  /* 0x000000000a0f7224 */ /* 0x000fc400078e020f */
[----:B------:R-:W-:Y:S02]  /*2b40*/  IMAD R5, R5, R10, RZ ;  /* 0x0000000a05057224 */ /* 0x000fe400078e02ff */
[----:B------:R-:W-:Y:S01]  /*2b50*/  IMAD.HI.U32 R16, R13, R16, R2 ;  /* 0x000000100d107227 */ /* 0x000fe200078e0002 */
[----:B------:R-:W-:-:S03]  /*2b60*/  ISETP.GT.U32.AND P5, PT, R14, R15, PT ;  /* 0x0000000f0e00720c */ /* 0x000fc60003fa4070 */
[----:B------:R-:W-:Y:S02]  /*2b70*/  @!P2 IMAD.IADD R7, R7, 0x1, -R10 ;  /* 0x000000010707a824 */ /* 0x000fe400078e0a0a */
[----:B------:R-:W-:Y:S01]  /*2b80*/  IMAD.HI.U32 R2, R13, R5, R2 ;  /* 0x000000050d027227 */ /* 0x000fe200078e0002 */
[----:B------:R-:W-:-:S03]  /*2b90*/  LOP3.LUT R3, R66, R9, RZ, 0x3c, !PT ;  /* 0x0000000942037212 */ /* 0x000fc600078e3cff */
[----:B------:R-:W-:Y:S02]  /*2ba0*/  IMAD R0, R13, R10, RZ ;  /* 0x0000000a0d007224 */ /* 0x000fe400078e02ff */
[----:B------:R-:W-:Y:S01]  /*2bb0*/  @P6 VIADD R19, R19, 0x1 ;  /* 0x0000000113136836 */ /* 0x000fe20000000000 */
[----:B------:R-:W-:Y:S01]  /*2bc0*/  ISETP.GE.U32.AND P6, PT, R7, R14, PT ;  /* 0x0000000e0700720c */ /* 0x000fe20003fc6070 */
[----:B------:R-:W-:Y:S01]  /*2bd0*/  @!P2 VIADD R21, R21, 0x1 ;  /* 0x000000011515a836 */ /* 0x000fe20000000000 */
[----:B------:R-:W-:Y:S01]  /*2be0*/  IADD3 R5, PT, PT, -R0, RZ, RZ ;  /* 0x000000ff00057210 */ /* 0x000fe20007ffe1ff */
[----:B------:R-:W-:Y:S01]  /*2bf0*/  IMAD.HI.U32 R25, R2, R29, RZ ;  /* 0x0000001d02197227 */ /* 0x000fe200078e00ff */
[----:B------:R-:W-:Y:S02]  /*2c00*/  ISETP.GE.AND P2, PT, R3, RZ, PT ;  /* 0x000000ff0300720c */ /* 0x000fe40003f46270 */
[----:B------:R-:W-:Y:S01]  /*2c10*/  @!P5 IADD3 R15, PT, PT, R15, -R10, RZ ;  /* 0x8000000a0f0fd210 */ /* 0x000fe20007ffe0ff */
[----:B------:R-:W-:Y:S01]  /*2c20*/  IMAD.MOV.U32 R2, RZ, RZ, RZ ;  /* 0x000000ffff027224 */ /* 0x000fe200078e00ff */
[----:B------:R-:W-:Y:S01]  /*2c30*/  IADD3 R0, PT, PT, -R25, RZ, RZ ;  /* 0x000000ff19007210 */ /* 0x000fe20007ffe1ff */
[----:B------:R-:W-:-:S02]  /*2c40*/  IMAD.MOV.U32 R3, RZ, RZ, R13 ;  /* 0x000000ffff037224 */ /* 0x000fc400078e000d */
[----:B------:R-:W-:-:S04]  /*2c50*/  IMAD.HI.U32 R23, R16, R17, RZ ;  /* 0x0000001110177227 */ /* 0x000fc800078e00ff */
[----:B------:R-:W-:Y:S01]  /*2c60*/  IMAD.HI.U32 R5, R13, R5, R2 ;  /* 0x000000050d057227 */ /* 0x000fe200078e0002 */
[----:B------:R-:W-:-:S03]  /*2c70*/  LOP3.LUT R2, R68, R9, RZ, 0x3c, !PT ;  /* 0x0000000944027212 */ /* 0x000fc600078e3cff */
[----:B------:R-:W-:Y:S02]  /*2c80*/  IMAD.MOV R7, RZ, RZ, -R23 ;  /* 0x000000ffff077224 */ /* 0x000fe400078e0a17 */
[----:B------:R-:W-:Y:S01]  /*2c90*/  @!P5 VIADD R27, R27, 0x1 ;  /* 0x000000011b1bd836 */ /* 0x000fe20000000000 */
[----:B------:R-:W-:Y:S01]  /*2ca0*/  ISETP.GE.AND P5, PT, R2, RZ, PT ;  /* 0x000000ff0200720c */ /* 0x000fe20003fa6270 */
[C---:B------:R-:W-:Y:S02]  /*2cb0*/  IMAD R7, R10.reuse, R7, R17 ;  /* 0x000000070a077224 */ /* 0x040fe400078e0211 */
[----:B------:R-:W-:Y:S02]  /*2cc0*/  HFMA2 R2, -RZ, RZ, 0, 0 ;  /* 0x00000000ff027431 */ /* 0x000fe400000001ff */
[----:B------:R-:W-:Y:S01]  /*2cd0*/  @P6 VIADD R21, R21, 0x1 ;  /* 0x0000000115156836 */ /* 0x000fe20000000000 */
[----:B------:R-:W-:Y:S01]  /*2ce0*/  ISETP.GE.U32.AND P6, PT, R15, R14, PT ;  /* 0x0000000e0f00720c */ /* 0x000fe20003fc6070 */
[----:B------:R-:W-:Y:S01]  /*2cf0*/  IMAD R17, R10, R0, R29 ;  /* 0x000000000a117224 */ /* 0x000fe200078e021d */
[----:B------:R-:W-:Y:S01]  /*2d00*/  IABS R0, R12 ;  /* 0x0000000c00007213 */ /* 0x000fe20000000000 */
[----:B------:R-:W-:Y:S01]  /*2d10*/  @!P4 IMAD.MOV R19, RZ, RZ, -R19 ;  /* 0x000000ffff13c224 */ /* 0x000fe200078e0a13 */
[----:B------:R-:W-:Y:S01]  /*2d20*/  IADD3 R15, PT, PT, RZ, -R13, RZ ;  /* 0x8000000dff0f7210 */ /* 0x000fe20007ffe0ff */
[----:B------:R-:W-:Y:S01]  /*2d30*/  @!P1 IMAD.MOV R21, RZ, RZ, -R21 ;  /* 0x000000ffff159224 */ /* 0x000fe200078e0a15 */
[C---:B------:R-:W-:Y:S01]  /*2d40*/  ISETP.GT.U32.AND P4, PT, R14.reuse, R7, PT ;  /* 0x000000070e00720c */ /* 0x040fe20003f84070 */
[----:B------:R-:W-:Y:S01]  /*2d50*/  IMAD.HI.U32 R6, R5, R0, RZ ;  /* 0x0000000005067227 */ /* 0x000fe200078e00ff */
[----:B------:R-:W-:-:S02]  /*2d60*/  ISETP.GT.U32.AND P1, PT, R14, R17, PT ;  /* 0x000000110e00720c */ /* 0x000fc40003f24070 */
[----:B------:R-:W-:Y:S01]  /*2d70*/  IADD3 R29, PT, PT, RZ, -R13, RZ ;  /* 0x8000000dff1d7210 */ /* 0x000fe20007ffe0ff */
[----:B------:R-:W-:Y:S02]  /*2d80*/  IMAD R15, R15, R10, RZ ;  /* 0x0000000a0f0f7224 */ /* 0x000fe400078e02ff */
[----:B------:R-:W-:Y:S02]  /*2d90*/  @P6 VIADD R27, R27, 0x1 ;  /* 0x000000011b1b6836 */ /* 0x000fe40000000000 */
[----:B------:R-:W-:Y:S01]  /*2da0*/  IMAD.HI.U32 R2, R13, R15, R2 ;  /* 0x0000000f0d027227 */ /* 0x000fe200078e0002 */
[----:B------:R-:W-:Y:S02]  /*2db0*/  IADD3 R3, PT, PT, -R6, RZ, RZ ;  /* 0x000000ff06037210 */ /* 0x000fe40007ffe1ff */
[----:B------:R-:W-:Y:S01]  /*2dc0*/  @!P0 IADD3 R27, PT, PT, -R27, RZ, RZ ;  /* 0x000000ff1b1b8210 */ /* 0x000fe20007ffe1ff */
[----:B------:R-:W-:Y:S01]  /*2dd0*/  @!P4 IMAD.IADD R7, R7, 0x1, -R10 ;  /* 0x000000010707c824 */ /* 0x000fe200078e0a0a */
[----:B------:R-:W-:Y:S01]  /*2de0*/  IABS R15, R56 ;  /* 0x00000038000f7213 */ /* 0x000fe20000000000 */
[----:B------:R-:W-:-:S02]  /*2df0*/  IMAD R3, R10, R3, R0 ;  /* 0x000000030a037224 */ /* 0x000fc400078e0200 */
[----:B------:R-:W-:Y:S01]  /*2e00*/  @!P1 IMAD.IADD R17, R17, 0x1, -R10 ;  /* 0x0000000111119824 */ /* 0x000fe200078e0a0a */
[-C--:B------:R-:W-:Y:S01]  /*2e10*/  ISETP.GE.U32.AND P6, PT, R7, R14.reuse, PT ;  /* 0x0000000e0700720c */ /* 0x080fe20003fc6070 */
[----:B------:R-:W-:Y:S01]  /*2e20*/  @!P4 VIADD R23, R23, 0x1 ;  /* 0x000000011717c836 */ /* 0x000fe20000000000 */
[----:B------:R-:W-:Y:S01]  /*2e30*/  ISETP.GT.U32.AND P4, PT, R14, R3, PT ;  /* 0x000000030e00720c */ /* 0x000fe20003f84070 */
[----:B------:R-:W-:Y:S01]  /*2e40*/  VIADD R16, R12, 0x100 ;  /* 0x000001000c107836 */ /* 0x000fe20000000000 */
[----:B------:R-:W-:Y:S01]  /*2e50*/  ISETP.GE.U32.AND P0, PT, R17, R14, PT ;  /* 0x0000000e1100720c */ /* 0x000fe20003f06070 */
[----:B------:R-:W-:Y:S01]  /*2e60*/  @!P1 VIADD R25, R25, 0x1 ;  /* 0x0000000119199836 */ /* 0x000fe20000000000 */
[----:B------:R-:W-:Y:S01]  /*2e70*/  LOP3.LUT R7, R64, R9, RZ, 0x3c, !PT ;  /* 0x0000000940077212 */ /* 0x000fe200078e3cff */
[----:B------:R-:W-:Y:S01]  /*2e80*/  IMAD.HI.U32 R35, R2, R15, RZ ;  /* 0x0000000f02237227 */ /* 0x000fe200078e00ff */
[-C--:B------:R-:W-:Y:S02]  /*2e90*/  LOP3.LUT R0, R16, R9.reuse, RZ, 0x3c, !PT ;  /* 0x0000000910007212 */ /* 0x080fe400078e3cff */
[----:B------:R-:W-:Y:S01]  /*2ea0*/  LOP3.LUT R2, R56, R9, RZ, 0x3c, !PT ;  /* 0x0000000938027212 */ /* 0x000fe200078e3cff */
[----:B------:R-:W-:Y:S01]  /*2eb0*/  IMAD.MOV R17, RZ, RZ, -R13 ;  /* 0x000000ffff117224 */ /* 0x000fe200078e0a0d */
[----:B------:R-:W-:-:S02]  /*2ec0*/  ISETP.GE.AND P1, PT, R7, RZ, PT ;  /* 0x000000ff0700720c */ /* 0x000fc40003f26270 */
[----:B------:R-:W-:Y:S01]  /*2ed0*/  @P6 IADD3 R23, PT, PT, R23, 0x1, RZ ;  /* 0x0000000117176810 */ /* 0x000fe20007ffe0ff */
[----:B------:R-:W-:Y:S01]  /*2ee0*/  @!P4 IMAD.IADD R3, R3, 0x1, -R10 ;  /* 0x000000010303c824 */ /* 0x000fe200078e0a0a */
[----:B------:R-:W-:Y:S01]  /*2ef0*/  ISETP.GE.AND P6, PT, R0, RZ, PT ;  /* 0x000000ff0000720c */ /* 0x000fe20003fc6270 */
[----:B------:R-:W-:Y:S01]  /*2f00*/  IMAD.MOV R0, RZ, RZ, -R35 ;  /* 0x000000ffff007224 */ /* 0x000fe200078e0a23 */
[----:B------:R-:W-:Y:S01]  /*2f10*/  @P0 IADD3 R25, PT, PT, R25, 0x1, RZ ;  /* 0x0000000119190810 */ /* 0x000fe20007ffe0ff */
[----:B------:R-:W-:Y:S01]  /*2f20*/  @!P4 VIADD R6, R6, 0x1 ;  /* 0x000000010606c836 */ /* 0x000fe20000000000 */
[----:B------:R-:W-:Y:S01]  /*2f30*/  ISETP.GE.U32.AND P0, PT, R3, R14, PT ;  /* 0x0000000e0300720c */ /* 0x000fe20003f06070 */
[----:B------:R-:W-:Y:S01]  /*2f40*/  IMAD R15, R10, R0, R15 ;  /* 0x000000000a0f7224 */ /* 0x000fe200078e020f */
[----:B------:R-:W-:Y:S01]  /*2f50*/  @!P2 IADD3 R23, PT, PT, -R23, RZ, RZ ;  /* 0x000000ff1717a210 */ /* 0x000fe20007ffe1ff */
[----:B------:R-:W-:Y:S01]  /*2f60*/  @!P5 IMAD.MOV R25, RZ, RZ, -R25 ;  /* 0x000000ffff19d224 */ /* 0x000fe200078e0a19 */
[----:B------:R-:W-:Y:S01]  /*2f70*/  ISETP.GE.AND P2, PT, R2, RZ, PT ;  /* 0x000000ff0200720c */ /* 0x000fe20003f46270 */
[----:B------:R-:W-:Y:S01]  /*2f80*/  IMAD.MOV R3, RZ, RZ, -R13 ;  /* 0x000000ffff037224 */ /* 0x000fe200078e0a0d */
[----:B------:R-:W-:-:S02]  /*2f90*/  LOP3.LUT R0, R62, R9, RZ, 0x3c, !PT ;  /* 0x000000093e007212 */ /* 0x000fc400078e3cff */
[----:B------:R-:W-:Y:S02]  /*2fa0*/  ISETP.GT.U32.AND P5, PT, R14, R15, PT ;  /* 0x0000000f0e00720c */ /* 0x000fe40003fa4070 */
[----:B------:R-:W-:Y:S02]  /*2fb0*/  LOP3.LUT R2, R60, R9, RZ, 0x3c, !PT ;  /* 0x000000093c027212 */ /* 0x000fe400078e3cff */
[----:B------:R-:W-:Y:S01]  /*2fc0*/  ISETP.GE.AND P4, PT, R0, RZ, PT ;  /* 0x000000ff0000720c */ /* 0x000fe20003f86270 */
[----:B------:R-:W-:Y:S01]  /*2fd0*/  IMAD R0, R3, R10, RZ ;  /* 0x0000000a03007224 */ /* 0x000fe200078e02ff */
[----:B------:R-:W-:Y:S01]  /*2fe0*/  @P0 IADD3 R6, PT, PT, R6, 0x1, RZ ;  /* 0x0000000106060810 */ /* 0x000fe20007ffe0ff */
[----:B------:R-:W-:Y:S01]  /*2ff0*/  IMAD.MOV.U32 R3, RZ, RZ, R13 ;  /* 0x000000ffff037224 */ /* 0x000fe200078e000d */
[----:B------:R-:W-:Y:S01]  /*3000*/  ISETP.GE.AND P0, PT, R2, RZ, PT ;  /* 0x000000ff0200720c */ /* 0x000fe20003f06270 */
[----:B------:R-:W-:Y:S01]  /*3010*/  IMAD.MOV.U32 R2, RZ, RZ, RZ ;  /* 0x000000ffff027224 */ /* 0x000fe200078e00ff */
[----:B------:R-:W-:-:S03]  /*3020*/  IABS R7, R64 ;  /* 0x0000004000077213 */ /* 0x000fc60000000000 */
[----:B------:R-:W-:Y:S01]  /*3030*/  IMAD.HI.U32 R0, R13, R0, R2 ;  /* 0x000000000d007227 */ /* 0x000fe200078e0002 */
[----:B------:R-:W-:Y:S02]  /*3040*/  MOV R3, R7 ;  /* 0x0000000700037202 */ /* 0x000fe40000000f00 */
[----:B------:R-:W-:Y:S01]  /*3050*/  @!P5 IADD3 R15, PT, PT, R15, -R10, RZ ;  /* 0x8000000a0f0fd210 */ /* 0x000fe20007ffe0ff */
[----:B------:R-:W-:Y:S01]  /*3060*/  IMAD.MOV.U32 R7, RZ, RZ, R6 ;  /* 0x000000ffff077224 */ /* 0x000fe200078e0006 */
[----:B------:R-:W-:Y:S01]  /*3070*/  IADD3 R2, PT, PT, RZ, -R13, RZ ;  /* 0x8000000dff027210 */ /* 0x000fe20007ffe0ff */
[----:B------:R-:W-:Y:S01]  /*3080*/  IMAD.HI.U32 R37, R0, R3, RZ ;  /* 0x0000000300257227 */ /* 0x000fe200078e00ff */
[----:B------:R-:W-:-:S03]  /*3090*/  LOP3.LUT R0, R58, R9, RZ, 0x3c, !PT ;  /* 0x000000093a007212 */ /* 0x000fc600078e3cff */
[----:B------:R-:W-:Y:S01]  /*30a0*/  @!P3 IMAD.MOV R7, RZ, RZ, -R7 ;  /* 0x000000ffff07b224 */ /* 0x000fe200078e0a07 */
[----:B------:R-:W-:Y:S01]  /*30b0*/  ISETP.GE.U32.AND P3, PT, R15, R14, PT ;  /* 0x0000000e0f00720c */ /* 0x000fe20003f66070 */
[----:B------:R-:W-:Y:S02]  /*30c0*/  IMAD.MOV R15, RZ, RZ, -R37 ;  /* 0x000000ffff0f7224 */ /* 0x000fe400078e0a25 */
[----:B------:R-:W-:Y:S01]  /*30d0*/  @!P5 VIADD R35, R35, 0x1 ;  /* 0x000000012323d836 */ /* 0x000fe20000000000 */
[----:B------:R-:W-:Y:S01]  /*30e0*/  ISETP.GE.AND P5, PT, R0, RZ, PT ;  /* 0x000000ff0000720c */ /* 0x000fe20003fa6270 */
[----:B------:R-:W-:Y:S01]  /*30f0*/  IMAD R15, R10, R15, R3 ;  /* 0x0000000f0a0f7224 */ /* 0x000fe200078e0203 */
[----:B------:R-:W-:Y:S01]  /*3100*/  MOV R3, R13 ;  /* 0x0000000d00037202 */ /* 0x000fe20000000f00 */
[----:B------:R-:W-:Y:S02]  /*3110*/  IMAD R0, R17, R10, RZ ;  /* 0x0000000a11007224 */ /* 0x000fe400078e02ff */
[----:B------:R-:W-:-:S02]  /*3120*/  IMAD.MOV.U32 R17, RZ, RZ, R2 ;  /* 0x000000ffff117224 */ /* 0x000fc400078e0002 */
[----:B------:R-:W-:Y:S02]  /*3130*/  IMAD.MOV.U32 R2, RZ, RZ, RZ ;  /* 0x000000ffff027224 */ /* 0x000fe400078e00ff */
[----:B------:R-:W-:Y:S01]  /*3140*/  @P3 VIADD R35, R35, 0x1 ;  /* 0x0000000123233836 */ /* 0x000fe20000000000 */
[----:B------:R-:W-:Y:S01]  /*3150*/  ISETP.GT.U32.AND P3, PT, R14, R15, PT ;  /* 0x0000000f0e00720c */ /* 0x000fe20003f64070 */
[-C--:B------:R-:W-:Y:S02]  /*3160*/  IMAD R6, R17, R10.reuse, RZ ;  /* 0x0000000a11067224 */ /* 0x080fe400078e02ff */
[----:B------:R-:W-:Y:S01]  /*3170*/  IMAD R17, R29, R10, RZ ;  /* 0x0000000a1d117224 */ /* 0x000fe200078e02ff */
[----:B------:R-:W-:Y:S01]  /*3180*/  MOV R29, R18 ;  /* 0x00000012001d7202 */ /* 0x000fe20000000f00 */
[----:B------:R-:W-:-:S04]  /*3190*/  IMAD.HI.U32 R0, R13, R0, R2 ;  /* 0x000000000d007227 */ /* 0x000fc800078e0002 */
[----:B------:R-:W-:-:S04]  /*31a0*/  IMAD.HI.U32 R6, R13, R6, R2 ;  /* 0x000000060d067227 */ /* 0x000fc800078e0002 */
[----:B------:R-:W-:-:S04]  /*31b0*/  IMAD.HI.U32 R18, R13, R17, R2 ;  /* 0x000000110d127227 */ /* 0x000fc800078e0002 */
[----:B------:R-:W-:Y:S02]  /*31c0*/  IMAD.MOV R2, RZ, RZ, -R13 ;  /* 0x000000ffff027224 */ /* 0x000fe400078e0a0d */
[----:B------:R-:W-:Y:S02]  /*31d0*/  @!P3 IMAD.IADD R15, R15, 0x1, -R10 ;  /* 0x000000010f0fb824 */ /* 0x000fe400078e0a0a */
[----:B------:R-:W-:Y:S02]  /*31e0*/  IMAD.MOV.U32 R17, RZ, RZ, R20 ;  /* 0x000000ffff117224 */ /* 0x000fe400078e0014 */
[----:B------:R-:W-:Y:S01]  /*31f0*/  IMAD R20, R29, R10, RZ ;  /* 0x0000000a1d147224 */ /* 0x000fe200078e02ff */
[----:B------:R-:W-:Y:S01]  /*3200*/  MOV R29, R2 ;  /* 0x00000002001d7202 */ /* 0x000fe20000000f00 */
[----:B------:R-:W-:Y:S01]  /*3210*/  @!P3 VIADD R37, R37, 0x1 ;  /* 0x000000012525b836 */ /* 0x000fe20000000000 */
[----:B------:R-:W-:Y:S01]  /*3220*/  ISETP.GE.U32.AND P3, PT, R15, R14, PT ;  /* 0x0000000e0f00720c */ /* 0x000fe20003f66070 */
[----:B------:R-:W-:-:S04]  /*3230*/  IMAD.HI.U32 R31, R0, R17, RZ ;  /* 0x00000011001f7227 */ /* 0x000fc800078e00ff */
[----:B------:R-:W-:Y:S02]  /*3240*/  IMAD.MOV.U32 R2, RZ, RZ, RZ ;  /* 0x000000ffff027224 */ /* 0x000fe400078e00ff */
[----:B------:R-:W-:Y:S01]  /*3250*/  IMAD R15, R29, R10, RZ ;  /* 0x0000000a1d0f7224 */ /* 0x000fe200078e02ff */
[----:B------:R-:W-:Y:S01]  /*3260*/  IABS R29, R60 ;  /* 0x0000003c001d7213 */ /* 0x000fe20000000000 */
[----:B------:R-:W-:Y:S02]  /*3270*/  IMAD.MOV R0, RZ, RZ, -R31 ;  /* 0x000000ffff007224 */ /* 0x000fe400078e0a1f */
[----:B------:R-:W-:-:S04]  /*3280*/  IMAD.HI.U32 R22, R13, R15, R2 ;  /* 0x0000000f0d167227 */ /* 0x000fc800078e0002 */
[----:B------:R-:W-:Y:S02]  /*3290*/  IMAD R15, R33, R10, RZ ;  /* 0x0000000a210f7224 */ /* 0x000fe400078e02ff */
[----:B------:R-:W-:Y:S02]  /*32a0*/  IMAD R17, R10, R0, R17 ;  /* 0x000000000a117224 */ /* 0x000fe400078e0211 */
[----:B------:R-:W-:-:S04]  /*32b0*/  IMAD.HI.U32 R26, R13, R15, R2 ;  /* 0x0000000f0d1a7227 */ /* 0x000fc800078e0002 */
[----:B------:R-:W-:-:S04]  /*32c0*/  IMAD.HI.U32 R33, R6, R29, RZ ;  /* 0x0000001d06217227 */ /* 0x000fc800078e00ff */
[----:B------:R-:W-:Y:S01]  /*32d0*/  IMAD.MOV.U32 R15, RZ, RZ, R24 ;  /* 0x000000ffff0f7224 */ /* 0x000fe200078e0018 */
[----:B------:R-:W-:Y:S01]  /*32e0*/  IADD3 R0, PT, PT, -R33, RZ, RZ ;  /* 0x000000ff21007210 */ /* 0x000fe20007ffe1ff */
[----:B------:R-:W-:Y:S01]  /*32f0*/  @P3 VIADD R37, R37, 0x1 ;  /* 0x0000000125253836 */ /* 0x000fe20000000000 */
[----:B------:R-:W-:Y:S01]  /*3300*/  ISETP.GT.U32.AND P3, PT, R14, R17, PT ;  /* 0x000000110e00720c */ /* 0x000fe20003f64070 */
[----:B------:R-:W-:Y:S02]  /*3310*/  IMAD R15, R15, R10, RZ ;  /* 0x0000000a0f0f7224 */ /* 0x000fe400078e02ff */
[----:B------:R-:W-:Y:S01]  /*3320*/  IMAD.HI.U32 R20, R13, R20, R2 ;  /* 0x000000140d147227 */ /* 0x000fe200078e0002 */
[----:B------:R-:W-:-:S03]  /*3330*/  @!P1 IADD3 R37, PT, PT, -R37, RZ, RZ ;  /* 0x000000ff25259210 */ /* 0x000fc60007ffe1ff */
[----:B------:R-:W-:-:S04]  /*3340*/  IMAD.HI.U32 R15, R13, R15, R2 ;  /* 0x0000000f0d0f7227 */ /* 0x000fc800078e0002 */
[----:B------:R-:W-:Y:S01]  /*3350*/  IMAD R3, R10, R0, R29 ;  /* 0x000000000a037224 */ /* 0x000fe200078e021d */
[----:B------:R-:W-:Y:S01]  /*3360*/  IABS R0, R50 ;  /* 0x0000003200007213 */ /* 0x000fe20000000000 */
[----:B------:R-:W-:Y:S01]  /*3370*/  @!P2 IMAD.MOV R35, RZ, RZ, -R35 ;  /* 0x000000ffff23a224 */ /* 0x000fe200078e0a23 */
[----:B------:R-:W-:Y:S01]  /*3380*/  @!P3 IADD3 R17, PT, PT, R17, -R10, RZ ;  /* 0x8000000a1111b210 */ /* 0x000fe20007ffe0ff */
[----:B------:R-:W-:Y:S01]  /*3390*/  IMAD.HI.U32 R39, R18, R41, RZ ;  /* 0x0000002912277227 */ /* 0x000fe200078e00ff */
[----:B------:R-:W-:Y:S02]  /*33a0*/  ISETP.GT.U32.AND P2, PT, R14, R3, PT ;  /* 0x000000030e00720c */ /* 0x000fe40003f44070 */
[----:B------:R-:W-:Y:S01]  /*33b0*/  ISETP.GE.U32.AND P1, PT, R17, R14, PT ;  /* 0x0000000e1100720c */ /* 0x000fe20003f26070 */
[----:B------:R-:W-:Y:S01]  /*33c0*/  IMAD.MOV R29, RZ, RZ, -R39 ;  /* 0x000000ffff1d7224 */ /* 0x000fe200078e0a27 */
[----:B------:R-:W-:Y:S01]  /*33d0*/  IABS R18, R54 ;  /* 0x0000003600127213 */ /* 0x000fe20000000000 */
[----:B-1----:R-:W-:Y:S01]  /*33e0*/  IMAD.U32 R17, RZ, RZ, UR5 ;  /* 0x00000005ff117e24 */ /* 0x002fe2000f8e00ff */
[----:B------:R-:W0:Y:S01]  /*33f0*/  LDCU UR5, c[0x0][0x384] ;  /* 0x00007080ff0577ac */ /* 0x000e220008000800 */
[----:B------:R-:W-:-:S02]  /*3400*/  @!P3 VIADD R31, R31, 0x1 ;  /* 0x000000011f1fb836 */ /* 0x000fc40000000000 */
[----:B------:R-:W-:Y:S01]  /*3410*/  IMAD R29, R10, R29, R41 ;  /* 0x0000001d0a1d7224 */ /* 0x000fe200078e0229 */
[----:B------:R-:W-:Y:S01]  /*3420*/  MOV R41, R0 ;  /* 0x0000000000297202 */ /* 0x000fe20000000f00 */
[----:B------:R-:W-:Y:S01]  /*3430*/  IMAD.HI.U32 R0, R20, R43, RZ ;  /* 0x0000002b14007227 */ /* 0x000fe200078e00ff */
[----:B------:R-:W-:Y:S02]  /*3440*/  IABS R2, R17 ;  /* 0x0000001100027213 */ /* 0x000fe40000000000 */
[----:B------:R-:W-:Y:S01]  /*3450*/  ISETP.GT.U32.AND P3, PT, R14, R29, PT ;  /* 0x0000001d0e00720c */ /* 0x000fe20003f64070 */
[----:B------:R-:W-:Y:S01]  /*3460*/  @!P2 IMAD.IADD R3, R3, 0x1, -R10 ;  /* 0x000000010303a824 */ /* 0x000fe200078e0a0a */
[----:B------:R-:W-:Y:S01]  /*3470*/  @P1 IADD3 R31, PT, PT, R31, 0x1, RZ ;  /* 0x000000011f1f1810 */ /* 0x000fe20007ffe0ff */
[----:B------:R-:W-:Y:S01]  /*3480*/  IMAD.HI.U32 R6, R22, R41, RZ ;  /* 0x0000002916067227 */ /* 0x000fe200078e00ff */
[----:B------:R-:W-:Y:S02]  /*3490*/  @!P2 IADD3 R33, PT, PT, R33, 0x1, RZ ;  /* 0x000000012121a810 */ /* 0x000fe40007ffe0ff */
[----:B------:R-:W-:Y:S01]  /*34a0*/  ISETP.GE.U32.AND P1, PT, R3, R14, PT ;  /* 0x0000000e0300720c */ /* 0x000fe20003f26070 */
[----:B------:R-:W-:Y:S01]  /*34b0*/  IMAD.MOV.U32 R22, RZ, RZ, R2 ;  /* 0x000000ffff167224 */ /* 0x000fe200078e0002 */
[----:B------:R-:W-:Y:S01]  /*34c0*/  IADD3 R2, PT, PT, -R6, RZ, RZ ;  /* 0x000000ff06027210 */ /* 0x000fe20007ffe1ff */
[----:B------:R-:W-:Y:S01]  /*34d0*/  IMAD.MOV R3, RZ, RZ, -R0 ;  /* 0x000000ffff037224 */ /* 0x000fe200078e0a00 */
[----:B------:R-:W-:Y:S01]  /*34e0*/  @!P4 IADD3 R31, PT, PT, -R31, RZ, RZ ;  /* 0x000000ff1f1fc210 */ /* 0x000fe20007ffe1ff */
[----:B------:R-:W1:Y:S01]  /*34f0*/  I2F.RP R24, R22 ;  /* 0x0000001600187306 */ /* 0x000e620000209400 */
[----:B------:R-:W-:-:S04]  /*3500*/  IMAD.HI.U32 R20, R26, R45, RZ ;  /* 0x0000002d1a147227 */ /* 0x000fc800078e00ff */
[----:B------:R-:W-:Y:S02]  /*3510*/  IMAD R3, R10, R3, R43 ;  /* 0x000000030a037224 */ /* 0x000fe400078e022b */
[----:B------:R-:W-:Y:S02]  /*3520*/  @!P3 IMAD.IADD R29, R29, 0x1, -R10 ;  /* 0x000000011d1db824 */ /* 0x000fe400078e0a0a */
[----:B------:R-:W-:Y:S01]  /*3530*/  @P1 VIADD R33, R33, 0x1 ;  /* 0x0000000121211836 */ /* 0x000fe20000000000 */
[----:B------:R-:W-:Y:S01]  /*3540*/  ISETP.GT.U32.AND P1, PT, R14, R3, PT ;  /* 0x000000030e00720c */ /* 0x000fe20003f24070 */
[----:B------:R-:W-:Y:S01]  /*3550*/  IMAD.MOV R43, RZ, RZ, -R20 ;  /* 0x000000ffff2b7224 */ /* 0x000fe200078e0a14 */
[----:B------:R-:W-:Y:S01]  /*3560*/  ISETP.GE.U32.AND P2, PT, R29, R14, PT ;  /* 0x0000000e1d00720c */ /* 0x000fe20003f46070 */
[----:B------:R-:W-:Y:S01]  /*3570*/  IMAD R41, R10, R2, R41 ;  /* 0x000000020a297224 */ /* 0x000fe200078e0229 */
[----:B------:R-:W-:Y:S01]  /*3580*/  LOP3.LUT R2, R48, R9, RZ, 0x3c, !PT ;  /* 0x0000000930027212 */ /* 0x000fe200078e3cff */
[----:B-1----:R-:W1:Y:S01]  /*3590*/  MUFU.RCP R24, R24 ;  /* 0x0000001800187308 */ /* 0x002e620000001000 */
[----:B------:R-:W-:-:S02]  /*35a0*/  IMAD R43, R10, R43, R45 ;  /* 0x0000002b0a2b7224 */ /* 0x000fc400078e022d */
[----:B------:R-:W-:Y:S01]  /*35b0*/  @!P0 IMAD.MOV R33, RZ, RZ, -R33 ;  /* 0x000000ffff218224 */ /* 0x000fe200078e0a21 */
[C---:B------:R-:W-:Y:S01]  /*35c0*/  ISETP.GT.U32.AND P0, PT, R14.reuse, R41, PT ;  /* 0x000000290e00720c */ /* 0x040fe20003f04070 */
[----:B------:R-:W-:Y:S01]  /*35d0*/  @!P3 VIADD R39, R39, 0x1 ;  /* 0x000000012727b836 */ /* 0x000fe20000000000 */
[----:B------:R-:W-:Y:S01]  /*35e0*/  ISETP.GT.U32.AND P3, PT, R14, R43, PT ;  /* 0x0000002b0e00720c */ /* 0x000fe20003f64070 */
[----:B------:R-:W-:Y:S01]  /*35f0*/  IMAD.HI.U32 R29, R15, R18, RZ ;  /* 0x000000120f1d7227 */ /* 0x000fe200078e00ff */
[----:B------:R-:W-:Y:S02]  /*3600*/  ISETP.GE.AND P4, PT, R2, RZ, PT ;  /* 0x000000ff0200720c */ /* 0x000fe40003f86270 */
[----:B------:R-:W-:Y:S01]  /*3610*/  IABS R2, R16 ;  /* 0x0000001000027213 */ /* 0x000fe20000000000 */
[----:B------:R-:W-:Y:S01]  /*3620*/  @!P1 IMAD.IADD R3, R3, 0x1, -R10 ;  /* 0x0000000103039824 */ /* 0x000fe200078e0a0a */
[----:B------:R-:W-:Y:S01]  /*3630*/  IADD3 R45, PT, PT, -R29, RZ, RZ ;  /* 0x000000ff1d2d7210 */ /* 0x000fe20007ffe1ff */
[----:B------:R-:W-:Y:S01]  /*3640*/  @P2 VIADD R39, R39, 0x1 ;  /* 0x0000000127272836 */ /* 0x000fe20000000000 */
[----:B------:R-:W-:Y:S01]  /*3650*/  @!P1 IADD3 R0, PT, PT, R0, 0x1, RZ ;  /* 0x0000000100009810 */ /* 0x000fe20007ffe0ff */
[----:B------:R-:W-:Y:S01]  /*3660*/  IMAD.HI.U32 R5, R5, R2, RZ ;  /* 0x0000000205057227 */ /* 0x000fe200078e00ff */
[----:B------:R-:W-:-:S02]  /*3670*/  ISETP.GE.U32.AND P2, PT, R3, R14, PT ;  /* 0x0000000e0300720c */ /* 0x000fc40003f46070 */
[----:B-1----:R-:W-:Y:S01]  /*3680*/  IADD3 R24, PT, PT, R24, 0xffffffe, RZ ;  /* 0x0ffffffe18187810 */ /* 0x002fe20007ffe0ff */
[----:B------:R-:W-:Y:S02]  /*3690*/  @!P0 IMAD.IADD R41, R41, 0x1, -R10 ;  /* 0x0000000129298824 */ /* 0x000fe400078e0a0a */
[----:B------:R-:W-:Y:S01]  /*36a0*/  IMAD R45, R10, R45, R18 ;  /* 0x0000002d0a2d7224 */ /* 0x000fe200078e0212 */
[----:B------:R-:W1:Y:S01]  /*36b0*/  F2I.FTZ.U32.TRUNC.NTZ R3, R24 ;  /* 0x0000001800037305 */ /* 0x000e62000021f000 */
[----:B------:R-:W-:Y:S01]  /*36c0*/  @!P3 IMAD.IADD R43, R43, 0x1, -R10 ;  /* 0x000000012b2bb824 */ /* 0x000fe200078e0a0a */
[-C--:B------:R-:W-:Y:S01]  /*36d0*/  ISETP.GE.U32.AND P1, PT, R41, R14.reuse, PT ;  /* 0x0000000e2900720c */ /* 0x080fe20003f26070 */
[----:B------:R-:W-:Y:S01]  /*36e0*/  @!P5 IMAD.MOV R39, RZ, RZ, -R39 ;  /* 0x000000ffff27d224 */ /* 0x000fe200078e0a27 */
[----:B------:R-:W-:Y:S01]  /*36f0*/  ISETP.GT.U32.AND P5, PT, R14, R45, PT ;  /* 0x0000002d0e00720c */ /* 0x000fe20003fa4070 */
[----:B------:R-:W-:Y:S01]  /*3700*/  IMAD.MOV R41, RZ, RZ, -R5 ;  /* 0x000000ffff297224 */ /* 0x000fe200078e0a05 */
[----:B------:R-:W-:Y:S01]  /*3710*/  LOP3.LUT R18, R50, R9, RZ, 0x3c, !PT ;  /* 0x0000000932127212 */ /* 0x000fe200078e3cff */
[----:B------:R-:W-:Y:S01]  /*3720*/  @!P0 VIADD R6, R6, 0x1 ;  /* 0x0000000106068836 */ /* 0x000fe20000000000 */
[----:B------:R-:W-:Y:S01]  /*3730*/  @P2 IADD3 R0, PT, PT, R0, 0x1, RZ ;  /* 0x0000000100002810 */ /* 0x000fe20007ffe0ff */
[----:B------:R-:W-:Y:S01]  /*3740*/  IMAD R41, R10, R41, R2 ;  /* 0x000000290a297224 */ /* 0x000fe200078e0202 */
[----:B------:R-:W-:Y:S01]  /*3750*/  ISETP.GE.U32.AND P2, PT, R43, R14, PT ;  /* 0x0000000e2b00720c */ /* 0x000fe20003f46070 */
[----:B------:R-:W-:Y:S01]  /*3760*/  @!P3 VIADD R20, R20, 0x1 ;  /* 0x000000011414b836 */ /* 0x000fe20000000000 */
[----:B------:R-:W-:-:S02]  /*3770*/  LOP3.LUT R2, R52, R9, RZ, 0x3c, !PT ;  /* 0x0000000934027212 */ /* 0x000fc400078e3cff */
[----:B------:R-:W-:Y:S01]  /*3780*/  MOV R43, R0 ;  /* 0x00000000002b7202 */ /* 0x000fe20000000f00 */
[----:B------:R-:W-:Y:S01]  /*3790*/  @P1 VIADD R6, R6, 0x1 ;  /* 0x0000000106061836 */ /* 0x000fe20000000000 */
[----:B------:R-:W-:Y:S01]  /*37a0*/  ISETP.GE.AND P1, PT, R2, RZ, PT ;  /* 0x000000ff0200720c */ /* 0x000fe20003f26270 */
[----:B------:R-:W-:Y:S01]  /*37b0*/  @!P5 IMAD.IADD R45, R45, 0x1, -R10 ;  /* 0x000000012d2dd824 */ /* 0x000fe200078e0a0a */
[-C--:B------:R-:W-:Y:S01]  /*37c0*/  LOP3.LUT R2, R54, R9.reuse, RZ, 0x3c, !PT ;  /* 0x0000000936027212 */ /* 0x080fe200078e3cff */
[----:B-1----:R-:W-:Y:S01]  /*37d0*/  IMAD R0, R3, R22, RZ ;  /* 0x0000001603007224 */ /* 0x002fe200078e02ff */
[----:B------:R-:W-:Y:S02]  /*37e0*/  ISETP.GE.AND P0, PT, R18, RZ, PT ;  /* 0x000000ff1200720c */ /* 0x000fe40003f06270 */
[----:B------:R-:W-:Y:S01]  /*37f0*/  LOP3.LUT R18, RZ, R9, RZ, 0x33, !PT ;  /* 0x00000009ff127212 */ /* 0x000fe200078e33ff */
[----:B------:R-:W-:Y:S01]  /*3800*/  @P2 VIADD R20, R20, 0x1 ;  /* 0x0000000114142836 */ /* 0x000fe20000000000 */
[----:B------:R-:W-:-:S02]  /*3810*/  ISETP.NE.AND P2, PT, R9, RZ, PT ;  /* 0x000000ff0900720c */ /* 0x000fc40003f45270 */
[----:B------:R-:W-:Y:S02]  /*3820*/  @!P5 IADD3 R29, PT, PT, R29, 0x1, RZ ;  /* 0x000000011d1dd810 */ /* 0x000fe40007ffe0ff */
[----:B------:R-:W-:Y:S01]  /*3830*/  ISETP.GE.U32.AND P3, PT, R45, R14, PT ;  /* 0x0000000e2d00720c */ /* 0x000fe20003f66070 */
[----:B------:R-:W-:Y:S01]  /*3840*/  IMAD.MOV R45, RZ, RZ, -R0 ;  /* 0x000000ffff2d7224 */ /* 0x000fe200078e0a00 */
[----:B------:R-:W-:Y:S01]  /*3850*/  ISETP.GE.AND P5, PT, R2, RZ, PT ;  /* 0x000000ff0200720c */ /* 0x000fe20003fa6270 */
[----:B------:R-:W-:Y:S01]  /*3860*/  IMAD.MOV.U32 R2, RZ, RZ, RZ ;  /* 0x000000ffff027224 */ /* 0x000fe200078e00ff */
[C---:B------:R-:W-:Y:S01]  /*3870*/  SEL R46, R18.reuse, R19, !P2 ;  /* 0x00000013122e7207 */ /* 0x040fe20005000000 */
[----:B------:R-:W-:Y:S01]  /*3880*/  @!P0 IMAD.MOV R6, RZ, RZ, -R6 ;  /* 0x000000ffff068224 */ /* 0x000fe200078e0a06 */
[----:B------:R-:W-:Y:S01]  /*3890*/  SEL R0, R18, R21, !P2 ;  /* 0x0000001512007207 */ /* 0x000fe20005000000 */
[----:B------:R-:W-:Y:S01]  /*38a0*/  IMAD.HI.U32 R19, R3, R45, R2 ;  /* 0x0000002d03137227 */ /* 0x000fe200078e0002 */
[----:B------:R-:W-:-:S02]  /*38b0*/  IADD3 R2, PT, PT, -R46, RZ, RZ ;  /* 0x000000ff2e027210 */ /* 0x000fc40007ffe1ff */
[C---:B------:R-:W-:Y:S01]  /*38c0*/  SEL R40, R18.reuse, R27, !P2 ;  /* 0x0000001b12287207 */ /* 0x040fe20005000000 */
[----:B------:R-:W-:Y:S01]  /*38d0*/  IMAD.MOV R3, RZ, RZ, -R0 ;  /* 0x000000ffff037224 */ /* 0x000fe200078e0a00 */
[C---:B------:R-:W-:Y:S01]  /*38e0*/  SEL R42, R18.reuse, R23, !P2 ;  /* 0x00000017122a7207 */ /* 0x040fe20005000000 */
[C---:B------:R-:W-:Y:S01]  /*38f0*/  IMAD R8, R9.reuse, R2, R8 ;  /* 0x0000000209087224 */ /* 0x040fe200078e0208 */
[----:B------:R-:W-:Y:S01]  /*3900*/  SEL R44, R18, R25, !P2 ;  /* 0x00000019122c7207 */ /* 0x000fe20005000000 */
[C---:B------:R-:W-:Y:S01]  /*3910*/  IMAD R2, R9.reuse, R3, R4 ;  /* 0x0000000309027224 */ /* 0x040fe200078e0204 */
[----:B------:R-:W-:Y:S01]  /*3920*/  IADD3 R3, PT, PT, -R40, RZ, RZ ;  /* 0x000000ff28037210 */ /* 0x000fe20007ffe1ff */
[----:B------:R-:W-:Y:S01]  /*3930*/  IMAD.MOV R21, RZ, RZ, -R42 ;  /* 0x000000ffff157224 */ /* 0x000fe200078e0a2a */
[C---:B------:R-:W-:Y:S01]  /*3940*/  SEL R38, R18.reuse, R35, !P2 ;  /* 0x0000002312267207 */ /* 0x040fe20005000000 */
[----:B------:R-:W-:Y:S01]  /*3950*/  @!P1 IMAD.MOV R20, RZ, RZ, -R20 ;  /* 0x000000ffff149224 */ /* 0x000fe200078e0a14 */
[----:B------:R-:W-:Y:S01]  /*3960*/  SEL R26, R18, R39, !P2 ;  /* 0x00000027121a7207 */ /* 0x000fe20005000000 */
[C---:B------:R-:W-:Y:S01]  /*3970*/  IMAD R70, R9.reuse, R3, R70 ;  /* 0x0000000309467224 */ /* 0x040fe200078e0246 */
[----:B------:R-:W-:Y:S01]  /*3980*/  IADD3 R23, PT, PT, -R38, RZ, RZ ;  /* 0x000000ff26177210 */ /* 0x000fe20007ffe1ff */
[C---:B------:R-:W-:Y:S01]  /*3990*/  IMAD R66, R9.reuse, R21, R66 ;  /* 0x0000001509427224 */ /* 0x040fe200078e0242 */
[----:B------:R-:W-:Y:S01]  /*39a0*/  IABS R21, R8 ;  /* 0x0000000800157213 */ /* 0x000fe20000000000 */
[----:B------:R-:W-:Y:S01]  /*39b0*/  IMAD.MOV R3, RZ, RZ, -R44 ;  /* 0x000000ffff037224 */ /* 0x000fe200078e0a2c */
[C---:B------:R-:W-:Y:S01]  /*39c0*/  SEL R32, R18.reuse, R6, !P2 ;  /* 0x0000000612207207 */ /* 0x040fe20005000000 */
[C---:B------:R-:W-:Y:S01]  /*39d0*/  IMAD R56, R9.reuse, R23, R56 ;  /* 0x0000001709387224 */ /* 0x040fe200078e0238 */
[C---:B------:R-:W-:Y:S01]  /*39e0*/  SEL R72, R18.reuse, R7, !P2 ;  /* 0x0000000712487207 */ /* 0x040fe20005000000 */
[----:B------:R-:W-:Y:S01]  /*39f0*/  IMAD R68, R9, R3, R68 ;  /* 0x0000000309447224 */ /* 0x000fe200078e0244 */
[----:B------:R-:W-:Y:S01]  /*3a00*/  SEL R36, R18, R20, !P2 ;  /* 0x0000001412247207 */ /* 0x000fe20005000000 */
[----:B------:R-:W-:Y:S01]  /*3a10*/  IMAD.HI.U32 R3, R19, R21, RZ ;  /* 0x0000001513037227 */ /* 0x000fe200078e00ff */
[----:B------:R-:W-:-:S02]  /*3a20*/  IABS R7, R2 ;  /* 0x0000000200077213 */ /* 0x000fc40000000000 */
[----:B------:R-:W-:Y:S01]  /*3a30*/  @!P4 IADD3 R43, PT, PT, -R43, RZ, RZ ;  /* 0x000000ff2b2bc210 */ /* 0x000fe20007ffe1ff */
[----:B------:R-:W-:Y:S01]  /*3a40*/  @P3 VIADD R29, R29, 0x1 ;  /* 0x000000011d1d3836 */ /* 0x000fe20000000000 */
[----:B------:R-:W-:Y:S01]  /*3a50*/  IADD3 R23, PT, PT, -R3, RZ, RZ ;  /* 0x000000ff03177210 */ /* 0x000fe20007ffe1ff */
[----:B------:R-:W-:Y:S01]  /*3a60*/  IMAD.MOV R30, RZ, RZ, -R26 ;  /* 0x000000ffff1e7224 */ /* 0x000fe200078e0a1a */
[----:B------:R-:W-:Y:S01]  /*3a70*/  SEL R4, R18, R37, !P2 ;  /* 0x0000002512047207 */ /* 0x000fe20005000000 */
[----:B------:R-:W-:Y:S01]  /*3a80*/  IMAD.MOV R6, RZ, RZ, -R32 ;  /* 0x000000ffff067224 */ /* 0x000fe200078e0a20 */
[----:B------:R-:W-:Y:S01]  /*3a90*/  @!P5 IADD3 R29, PT, PT, -R29, RZ, RZ ;  /* 0x000000ff1d1dd210 */ /* 0x000fe20007ffe1ff */
[----:B------:R-:W-:Y:S01]  /*3aa0*/  IMAD R21, R22, R23, R21 ;  /* 0x0000001716157224 */ /* 0x000fe200078e0215 */
[----:B------:R-:W-:Y:S01]  /*3ab0*/  IADD3 R20, PT, PT, -R36, RZ, RZ ;  /* 0x000000ff24147210 */ /* 0x000fe20007ffe1ff */
[C---:B------:R-:W-:Y:S01]  /*3ac0*/  IMAD R58, R9.reuse, R30, R58 ;  /* 0x0000001e093a7224 */ /* 0x040fe200078e023a */
[----:B------:R-:W-:Y:S01]  /*3ad0*/  ISETP.GT.U32.AND P4, PT, R14, R41, PT ;  /* 0x000000290e00720c */ /* 0x000fe20003f84070 */
[----:B------:R-:W-:Y:S01]  /*3ae0*/  IMAD R50, R9, R6, R50 ;  /* 0x0000000609327224 */ /* 0x000fe200078e0232 */
[----:B------:R-:W-:Y:S01]  /*3af0*/  SEL R30, R18, R29, !P2 ;  /* 0x0000001d121e7207 */ /* 0x000fe20005000000 */
[----:B------:R-:W-:Y:S01]  /*3b00*/  IMAD.HI.U32 R6, R19, R7, RZ ;  /* 0x0000000713067227 */ /* 0x000fe200078e00ff */
[----:B------:R-:W-:-:S02]  /*3b10*/  ISETP.GT.U32.AND P0, PT, R22, R21, PT ;  /* 0x000000151600720c */ /* 0x000fc40003f04070 */
[C---:B------:R-:W-:Y:S01]  /*3b20*/  SEL R28, R18.reuse, R43, !P2 ;  /* 0x0000002b121c7207 */ /* 0x040fe20005000000 */
[----:B------:R-:W-:Y:S01]  /*3b30*/  IMAD.MOV R24, RZ, RZ, -R4 ;  /* 0x000000ffff187224 */ /* 0x000fe200078e0a04 */
[----:B------:R-:W-:Y:S01]  /*3b40*/  SEL R34, R18, R33, !P2 ;  /* 0x0000002112227207 */ /* 0x000fe20005000000 */
[C---:B------:R-:W-:Y:S01]  /*3b50*/  IMAD R52, R9.reuse, R20, R52 ;  /* 0x0000001409347224 */ /* 0x040fe200078e0234 */
[----:B------:R-:W-:Y:S01]  /*3b60*/  IABS R33, R66 ;  /* 0x0000004200217213 */ /* 0x000fe20000000000 */
[----:B------:R-:W-:Y:S01]  /*3b70*/  IMAD.MOV R23, RZ, RZ, -R30 ;  /* 0x000000ffff177224 */ /* 0x000fe200078e0a1e */
[----:B------:R-:W-:Y:S01]  /*3b80*/  IADD3 R27, PT, PT, -R34, RZ, RZ ;  /* 0x000000ff221b7210 */ /* 0x000fe20007ffe1ff */
[----:B------:R-:W-:Y:S01]  /*3b90*/  IMAD.MOV R20, RZ, RZ, -R6 ;  /* 0x000000ffff147224 */ /* 0x000fe200078e0a06 */
[----:B------:R-:W-:Y:S01]  /*3ba0*/  IABS R35, R68 ;  /* 0x0000004400237213 */ /* 0x000fe20000000000 */
[C---:B------:R-:W-:Y:S01]  /*3bb0*/  IMAD R64, R9.reuse, R24, R64 ;  /* 0x0000001809407224 */ /* 0x040fe200078e0240 */
[----:B------:R-:W-:Y:S01]  /*3bc0*/  SEL R24, R18, R31, !P2 ;  /* 0x0000001f12187207 */ /* 0x000fe20005000000 */
[----:B------:R-:W-:Y:S01]  /*3bd0*/  IMAD R54, R9, R23, R54 ;  /* 0x0000001709367224 */ /* 0x000fe200078e0236 */
[----:B------:R-:W-:Y:S01]  /*3be0*/  IABS R23, R70 ;  /* 0x0000004600177213 */ /* 0x000fe20000000000 */
[C---:B------:R-:W-:Y:S01]  /*3bf0*/  IMAD R7, R22.reuse, R20, R7 ;  /* 0x0000001416077224 */ /* 0x040fe200078e0207 */
[-C--:B------:R-:W-:Y:S01]  /*3c00*/  @!P0 IADD3 R21, PT, PT, R21, -R22.reuse, RZ ;  /* 0x8000001615158210 */ /* 0x080fe20007ffe0ff */
[----:B------:R-:W-:Y:S01]  /*3c10*/  IMAD.MOV R31, RZ, RZ, -R28 ;  /* 0x000000ffff1f7224 */ /* 0x000fe200078e0a1c */
[----:B------:R-:W-:Y:S01]  /*3c20*/  @!P0 IADD3 R3, PT, PT, R3, 0x1, RZ ;  /* 0x0000000103038810 */ /* 0x000fe20007ffe0ff */
[----:B------:R-:W-:Y:S01]  /*3c30*/  @!P4 IMAD.IADD R41, R41, 0x1, -R10 ;  /* 0x000000012929c824 */ /* 0x000fe200078e0a0a */
[----:B------:R-:W-:Y:S01]  /*3c40*/  ISETP.GE.U32.AND P5, PT, R21, R22, PT ;  /* 0x000000161500720c */ /* 0x000fe20003fa6070 */
[----:B------:R-:W-:Y:S01]  /*3c50*/  @!P4 VIADD R5, R5, 0x1 ;  /* 0x000000010505c836 */ /* 0x000fe20000000000 */
[----:B------:R-:W-:Y:S01]  /*3c60*/  ISETP.GT.U32.AND P4, PT, R22, R7, PT ;  /* 0x000000071600720c */ /* 0x000fe20003f84070 */
[----:B------:R-:W-:Y:S01]  /*3c70*/  IMAD R48, R9, R31, R48 ;  /* 0x0000001f09307224 */ /* 0x000fe200078e0230 */
[----:B------:R-:W-:Y:S01]  /*3c80*/  ISETP.GE.U32.AND P3, PT, R41, R14, PT ;  /* 0x0000000e2900720c */ /* 0x000fe20003f66070 */
[----:B------:R-:W-:Y:S01]  /*3c90*/  IMAD.MOV R76, RZ, RZ, -R72 ;  /* 0x000000ffff4c7224 */ /* 0x000fe200078e0a48 */
[----:B------:R-:W-:Y:S01]  /*3ca0*/  IABS R39, R58 ;  /* 0x0000003a00277213 */ /* 0x000fe20000000000 */
[----:B------:R-:W-:Y:S01]  /*3cb0*/  IMAD.HI.U32 R31, R19, R23, RZ ;  /* 0x00000017131f7227 */ /* 0x000fe200078e00ff */
[----:B------:R-:W-:-:S02]  /*3cc0*/  LOP3.LUT R37, R56, R17, RZ, 0x3c, !PT ;  /* 0x0000001138257212 */ /* 0x000fc400078e3cff */
[----:B------:R-:W-:Y:S01]  /*3cd0*/  IABS R43, R50 ;  /* 0x00000032002b7213 */ /* 0x000fe20000000000 */
[----:B------:R-:W-:Y:S01]  /*3ce0*/  IMAD.MOV R25, RZ, RZ, -R24 ;  /* 0x000000ffff197224 */ /* 0x000fe200078e0a18 */
[----:B------:R-:W-:Y:S01]  /*3cf0*/  IABS R45, R52 ;  /* 0x00000034002d7213 */ /* 0x000fe20000000000 */
[C---:B------:R-:W-:Y:S02]  /*3d00*/  IMAD R76, R9.reuse, R76, R12 ;  /* 0x0000004c094c7224 */ /* 0x040fe400078e020c */
[----:B------:R-:W-:Y:S01]  /*3d10*/  IMAD.MOV R20, RZ, RZ, -R31 ;  /* 0x000000ffff147224 */ /* 0x000fe200078e0a1f */
[----:B------:R-:W-:Y:S01]  /*3d20*/  @!P4 IADD3 R6, PT, PT, R6, 0x1, RZ ;  /* 0x000000010606c810 */ /* 0x000fe20007ffe0ff */
[----:B------:R-:W-:Y:S01]  /*3d30*/  IMAD R62, R9, R25, R62 ;  /* 0x00000019093e7224 */ /* 0x000fe200078e023e */
[----:B------:R-:W-:Y:S01]  /*3d40*/  LOP3.LUT R25, R76, R17, RZ, 0x3c, !PT ;  /* 0x000000114c197212 */ /* 0x000fe200078e3cff */
[C---:B------:R-:W-:Y:S01]  /*3d50*/  IMAD R23, R22.reuse, R20, R23 ;  /* 0x0000001416177224 */ /* 0x040fe200078e0217 */
[----:B------:R-:W-:Y:S01]  /*3d60*/  @P3 IADD3 R5, PT, PT, R5, 0x1, RZ ;  /* 0x0000000105053810 */ /* 0x000fe20007ffe0ff */
[----:B------:R-:W-:Y:S01]  /*3d70*/  @!P4 IMAD.IADD R7, R7, 0x1, -R22 ;  /* 0x000000010707c824 */ /* 0x000fe200078e0a16 */
[----:B------:R-:W-:Y:S01]  /*3d80*/  ISETP.GE.AND P1, PT, R25, RZ, PT ;  /* 0x000000ff1900720c */ /* 0x000fe20003f26270 */
[----:B------:R-:W-:Y:S01]  /*3d90*/  IMAD.HI.U32 R29, R19, R33, RZ ;  /* 0x00000021131d7227 */ /* 0x000fe200078e00ff */
[----:B------:R-:W-:-:S02]  /*3da0*/  ISETP.GT.U32.AND P0, PT, R22, R23, PT ;  /* 0x000000171600720c */ /* 0x000fc40003f04070 */
[----:B------:R-:W-:Y:S01]  /*3db0*/  LOP3.LUT R25, R8, R17, RZ, 0x3c, !PT ;  /* 0x0000001108197212 */ /* 0x000fe200078e3cff */
[----:B------:R-:W-:Y:S01]  /*3dc0*/  @P5 VIADD R3, R3, 0x1 ;  /* 0x0000000103035836 */ /* 0x000fe20000000000 */
[----:B------:R-:W-:Y:S01]  /*3dd0*/  ISETP.GE.U32.AND P5, PT, R7, R22, PT ;  /* 0x000000160700720c */ /* 0x000fe20003fa6070 */
[----:B------:R-:W-:Y:S01]  /*3de0*/  IMAD.MOV R21, RZ, RZ, -R29 ;  /* 0x000000ffff157224 */ /* 0x000fe200078e0a1d */
[----:B------:R-:W-:Y:S01]  /*3df0*/  ISETP.GE.AND P3, PT, R25, RZ, PT ;  /* 0x000000ff1900720c */ /* 0x000fe20003f66270 */
[----:B------:R-:W-:Y:S01]  /*3e00*/  IMAD R60, R9, R27, R60 ;  /* 0x0000001b093c7224 */ /* 0x000fe200078e023c */
[----:B------:R-:W-:Y:S01]  /*3e10*/  IABS R25, R76 ;  /* 0x0000004c00197213 */ /* 0x000fe20000000000 */
[----:B------:R-:W-:Y:S01]  /*3e20*/  IMAD R33, R22, R21, R33 ;  /* 0x0000001516217224 */ /* 0x000fe200078e0221 */
[----:B------:R-:W-:Y:S01]  /*3e30*/  @!P6 IADD3 R5, PT, PT, -R5, RZ, RZ ;  /* 0x000000ff0505e210 */ /* 0x000fe20007ffe1ff */
[----:B------:R-:W-:Y:S01]  /*3e40*/  IMAD.HI.U32 R27, R19, R35, RZ ;  /* 0x00000023131b7227 */ /* 0x000fe200078e00ff */
[----:B------:R-:W-:-:S02]  /*3e50*/  LOP3.LUT R20, R2, R17, RZ, 0x3c, !PT ;  /* 0x0000001102147212 */ /* 0x000fc400078e3cff */
[----:B------:R-:W-:Y:S01]  /*3e60*/  ISETP.GT.U32.AND P6, PT, R22, R33, PT ;  /* 0x000000211600720c */ /* 0x000fe20003fc4070 */
[----:B------:R-:W-:Y:S01]  /*3e70*/  IMAD.MOV.U32 R21, RZ, RZ, R25 ;  /* 0x000000ffff157224 */ /* 0x000fe200078e0019 */
[----:B------:R-:W-:Y:S01]  /*3e80*/  ISETP.GE.AND P4, PT, R20, RZ, PT ;  /* 0x000000ff1400720c */ /* 0x000fe20003f86270 */
[----:B------:R-:W-:Y:S01]  /*3e90*/  @!P0 IMAD.IADD R23, R23, 0x1, -R22 ;  /* 0x0000000117178824 */ /* 0x000fe200078e0a16 */
[----:B------:R-:W-:Y:S01]  /*3ea0*/  @P5 IADD3 R6, PT, PT, R6, 0x1, RZ ;  /* 0x0000000106065810 */ /* 0x000fe20007ffe0ff */
[----:B------:R-:W-:Y:S01]  /*3eb0*/  IMAD.HI.U32 R25, R19, R21, RZ ;  /* 0x0000001513197227 */ /* 0x000fe200078e00ff */
[----:B------:R-:W-:Y:S02]  /*3ec0*/  SEL R74, R18, R5, !P2 ;  /* 0x00000005124a7207 */ /* 0x000fe40005000000 */
[----:B------:R-:W-:Y:S01]  /*3ed0*/  ISETP.GE.U32.AND P5, PT, R23, R22, PT ;  /* 0x000000161700720c */ /* 0x000fe20003fa6070 */
[----:B------:R-:W-:Y:S01]  /*3ee0*/  IMAD.MOV R7, RZ, RZ, -R25 ;  /* 0x000000ffff077224 */ /* 0x000fe200078e0a19 */
[----:B------:R-:W-:Y:S01]  /*3ef0*/  @!P3 IADD3 R3, PT, PT, -R3, RZ, RZ ;  /* 0x000000ff0303b210 */ /* 0x000fe20007ffe1ff */
[----:B------:R-:W-:Y:S01]  /*3f00*/  IMAD.MOV R5, RZ, RZ, -R27 ;  /* 0x000000ffff057224 */ /* 0x000fe200078e0a1b */
[----:B------:R-:W-:Y:S01]  /*3f10*/  IABS R20, R56 ;  /* 0x0000003800147213 */ /* 0x000fe20000000000 */
[----:B------:R-:W-:Y:S01]  /*3f20*/  IMAD R21, R22, R7, R21 ;  /* 0x0000000716157224 */ /* 0x000fe200078e0215 */
[----:B------:R-:W-:Y:S01]  /*3f30*/  IABS R41, R62 ;  /* 0x0000003e00297213 */ /* 0x000fe20000000000 */
[----:B------:R-:W-:-:S02]  /*3f40*/  IMAD.MOV R7, RZ, RZ, -R74 ;  /* 0x000000ffff077224 */ /* 0x000fc400078e0a4a */
[----:B------:R-:W-:Y:S02]  /*3f50*/  IMAD R35, R22, R5, R35 ;  /* 0x0000000516237224 */ /* 0x000fe400078e0223 */
[----:B------:R-:W-:Y:S02]  /*3f60*/  @!P6 IMAD.IADD R33, R33, 0x1, -R22 ;  /* 0x000000012121e824 */ /* 0x000fe400078e0a16 */
[----:B------:R-:W-:Y:S01]  /*3f70*/  IMAD.MOV.U32 R5, RZ, RZ, R6 ;  /* 0x000000ffff057224 */ /* 0x000fe200078e0006 */
[----:B------:R-:W-:Y:S01]  /*3f80*/  LOP3.LUT R6, R70, R17, RZ, 0x3c, !PT ;  /* 0x0000001146067212 */ /* 0x000fe200078e3cff */
[----:B------:R-:W-:Y:S01]  /*3f90*/  @!P0 VIADD R31, R31, 0x1 ;  /* 0x000000011f1f8836 */ /* 0x000fe20000000000 */
[----:B------:R-:W-:Y:S01]  /*3fa0*/  ISETP.GT.U32.AND P3, PT, R22, R35, PT ;  /* 0x000000231600720c */ /* 0x000fe20003f64070 */
[----:B------:R-:W-:Y:S01]  /*3fb0*/  IMAD R7, R9, R7, R16 ;  /* 0x0000000709077224 */ /* 0x000fe200078e0210 */
[----:B------:R-:W-:Y:S01]  /*3fc0*/  ISETP.GE.AND P0, PT, R6, RZ, PT ;  /* 0x000000ff0600720c */ /* 0x000fe20003f06270 */
[----:B------:R-:W-:Y:S01]  /*3fd0*/  @!P4 IMAD.MOV R5, RZ, RZ, -R5 ;  /* 0x000000ffff05c224 */ /* 0x000fe200078e0a05 */
[----:B------:R-:W-:Y:S01]  /*3fe0*/  ISETP.GE.U32.AND P4, PT, R33, R22, PT ;  /* 0x000000162100720c */ /* 0x000fe20003f86070 */
[----:B------:R-:W-:Y:S01]  /*3ff0*/  @!P6 VIADD R29, R29, 0x1 ;  /* 0x000000011d1de836 */ /* 0x000fe20000000000 */
[----:B------:R-:W-:Y:S01]  /*4000*/  @P5 IADD3 R31, PT, PT, R31, 0x1, RZ ;  /* 0x000000011f1f5810 */ /* 0x000fe20007ffe0ff */
[----:B------:R-:W-:Y:S01]  /*4010*/  IMAD.HI.U32 R51, R19, R20, RZ ;  /* 0x0000001413337227 */ /* 0x000fe200078e00ff */
[----:B------:R-:W-:-:S02]  /*4020*/  LOP3.LUT R6, R66, R17, RZ, 0x3c, !PT ;  /* 0x0000001142067212 */ /* 0x000fc400078e3cff */
[----:B------:R-:W-:Y:S01]  /*4030*/  ISETP.GT.U32.AND P5, PT, R22, R21, PT ;  /* 0x000000151600720c */ /* 0x000fe20003fa4070 */
[----:B------:R-:W-:Y:S01]  /*4040*/  IMAD.HI.U32 R55, R19, R41, RZ ;  /* 0x0000002913377227 */ /* 0x000fe200078e00ff */
[----:B------:R-:W-:Y:S02]  /*4050*/  IABS R33, R7 ;  /* 0x0000000700217213 */ /* 0x000fe40000000000 */
[----:B------:R-:W-:Y:S01]  /*4060*/  ISETP.GE.AND P6, PT, R6, RZ, PT ;  /* 0x000000ff0600720c */ /* 0x000fe20003fc6270 */
[--C-:B------:R-:W-:Y:S01]  /*4070*/  @!P3 IMAD.IADD R35, R35, 0x1, -R22.reuse ;  /* 0x000000012323b824 */ /* 0x100fe200078e0a16 */
[----:B------:R-:W-:Y:S01]  /*4080*/  @!P0 IADD3 R31, PT, PT, -R31, RZ, RZ ;  /* 0x000000ff1f1f8210 */ /* 0x000fe20007ffe1ff */
[----:B------:R-:W-:Y:S01]  /*4090*/  IMAD.HI.U32 R23, R19, R33, RZ ;  /* 0x0000002113177227 */ /* 0x000fe200078e00ff */
[----:B------:R-:W-:Y:S02]  /*40a0*/  @P4 IADD3 R29, PT, PT, R29, 0x1, RZ ;  /* 0x000000011d1d4810 */ /* 0x000fe40007ffe0ff */
[----:B------:R-:W-:Y:S01]  /*40b0*/  ISETP.GE.U32.AND P4, PT, R35, R22, PT ;  /* 0x000000162300720c */ /* 0x000fe20003f86070 */
[----:B------:R-:W-:Y:S01]  /*40c0*/  IMAD.MOV R6, RZ, RZ, -R23 ;  /* 0x000000ffff067224 */ /* 0x000fe200078e0a17 */
[----:B------:R-:W-:Y:S01]  /*40d0*/  LOP3.LUT R35, R68, R17, RZ, 0x3c, !PT ;  /* 0x0000001144237212 */ /* 0x000fe200078e3cff */
[----:B------:R-:W-:-:S02]  /*40e0*/  @!P5 IMAD.IADD R21, R21, 0x1, -R22 ;  /* 0x000000011515d824 */ /* 0x000fc400078e0a16 */
[C---:B------:R-:W-:Y:S01]  /*40f0*/  IMAD R33, R22.reuse, R6, R33 ;  /* 0x0000000616217224 */ /* 0x040fe200078e0221 */
[----:B------:R-:W-:Y:S01]  /*4100*/  IABS R6, R64 ;  /* 0x0000004000067213 */ /* 0x000fe20000000000 */
[----:B------:R-:W-:Y:S01]  /*4110*/  @!P6 IMAD.MOV R29, RZ, RZ, -R29 ;  /* 0x000000ffff1de224 */ /* 0x000fe200078e0a1d */
[----:B------:R-:W-:Y:S01]  /*4120*/  ISETP.GE.U32.AND P6, PT, R21, R22, PT ;  /* 0x000000161500720c */ /* 0x000fe20003fc6070 */
[----:B------:R-:W-:Y:S01]  /*4130*/  @!P3 VIADD R27, R27, 0x1 ;  /* 0x000000011b1bb836 */ /* 0x000fe20000000000 */
[C---:B------:R-:W-:Y:S01]  /*4140*/  ISETP.GT.U32.AND P3, PT, R22.reuse, R33, PT ;  /* 0x000000211600720c */ /* 0x040fe20003f64070 */
[----:B------:R-:W-:Y:S01]  /*4150*/  @!P5 VIADD R25, R25, 0x1 ;  /* 0x000000011919d836 */ /* 0x000fe20000000000 */
[----:B------:R-:W-:Y:S01]  /*4160*/  IADD3 R21, PT, PT, -R51, RZ, RZ ;  /* 0x000000ff33157210 */ /* 0x000fe20007ffe1ff */
[----:B------:R-:W-:Y:S01]  /*4170*/  IMAD.HI.U32 R53, R19, R6, RZ ;  /* 0x0000000613357227 */ /* 0x000fe200078e00ff */
[----:B------:R-:W-:Y:S02]  /*4180*/  ISETP.GE.AND P0, PT, R35, RZ, PT ;  /* 0x000000ff2300720c */ /* 0x000fe40003f06270 */
[----:B------:R-:W-:Y:S01]  /*4190*/  LOP3.LUT R35, R7, R17, RZ, 0x3c, !PT ;  /* 0x0000001107237212 */ /* 0x000fe200078e3cff */
[----:B------:R-:W-:Y:S01]  /*41a0*/  IMAD R21, R22, R21, R20 ;  /* 0x0000001516157224 */ /* 0x000fe200078e0214 */
[----:B------:R-:W-:Y:S01]  /*41b0*/  LOP3.LUT R20, R64, R17, RZ, 0x3c, !PT ;  /* 0x0000001140147212 */ /* 0x000fe200078e3cff */
[----:B------:R-:W-:Y:S01]  /*41c0*/  @P4 VIADD R27, R27, 0x1 ;  /* 0x000000011b1b4836 */ /* 0x000fe20000000000 */
[----:B------:R-:W-:Y:S01]  /*41d0*/  ISETP.GE.AND P4, PT, R35, RZ, PT ;  /* 0x000000ff2300720c */ /* 0x000fe20003f86270 */
[----:B------:R-:W-:Y:S01]  /*41e0*/  IMAD.MOV R35, RZ, RZ, -R53 ;  /* 0x000000ffff237224 */ /* 0x000fe200078e0a35 */
[----:B------:R-:W-:Y:S01]  /*41f0*/  @P6 IADD3 R25, PT, PT, R25, 0x1, RZ ;  /* 0x0000000119196810 */ /* 0x000fe20007ffe0ff */
[----:B------:R-:W-:Y:S01]  /*4200*/  @!P3 IMAD.IADD R33, R33, 0x1, -R22 ;  /* 0x000000012121b824 */ /* 0x000fe200078e0a16 */
[----:B------:R-:W-:Y:S01]  /*4210*/  ISETP.GT.U32.AND P6, PT, R22, R21, PT ;  /* 0x000000151600720c */ /* 0x000fe20003fc4070 */
[----:B------:R-:W-:Y:S01]  /*4220*/  IMAD.HI.U32 R59, R19, R39, RZ ;  /* 0x00000027133b7227 */ /* 0x000fe200078e00ff */
[----:B------:R-:W-:-:S02]  /*4230*/  @!P3 IADD3 R23, PT, PT, R23, 0x1, RZ ;  /* 0x000000011717b810 */ /* 0x000fc40007ffe0ff */
[----:B------:R-:W-:Y:S01]  /*4240*/  @!P0 IADD3 R27, PT, PT, -R27, RZ, RZ ;  /* 0x000000ff1b1b8210 */ /* 0x000fe20007ffe1ff */
[----:B------:R-:W-:Y:S01]  /*4250*/  @!P1 IMAD.MOV R25, RZ, RZ, -R25 ;  /* 0x000000ffff199224 */ /* 0x000fe200078e0a19 */
[----:B------:R-:W-:Y:S01]  /*4260*/  ISETP.GE.U32.AND P1, PT, R33, R22, PT ;  /* 0x000000162100720c */ /* 0x000fe20003f26070 */
[----:B------:R-:W-:Y:S01]  /*4270*/  IMAD R33, R22, R35, R6 ;  /* 0x0000002316217224 */ /* 0x000fe200078e0206 */
[----:B------:R-:W-:Y:S01]  /*4280*/  ISETP.GE.AND P0, PT, R20, RZ, PT ;  /* 0x000000ff1400720c */ /* 0x000fe20003f06270 */
[----:B------:R-:W-:Y:S01]  /*4290*/  IMAD.MOV R6, RZ, RZ, -R55 ;  /* 0x000000ffff067224 */ /* 0x000fe200078e0a37 */
[----:B------:R-:W-:Y:S02]  /*42a0*/  IABS R20, R60 ;  /* 0x0000003c00147213 */ /* 0x000fe40000000000 */
[----:B------:R-:W-:Y:S01]  /*42b0*/  ISETP.GE.AND P5, PT, R37, RZ, PT ;  /* 0x000000ff2500720c */ /* 0x000fe20003fa6270 */
[----:B------:R-:W-:Y:S01]  /*42c0*/  @!P6 IMAD.IADD R21, R21, 0x1, -R22 ;  /* 0x000000011515e824 */ /* 0x000fe200078e0a16 */
[----:B------:R-:W-:Y:S01]  /*42d0*/  @!P6 IADD3 R51, PT, PT, R51, 0x1, RZ ;  /* 0x000000013333e810 */ /* 0x000fe20007ffe0ff */
[----:B------:R-:W-:Y:S01]  /*42e0*/  IMAD R41, R22, R6, R41 ;  /* 0x0000000616297224 */ /* 0x000fe200078e0229 */
[----:B------:R-:W-:Y:S01]  /*42f0*/  LOP3.LUT R35, R62, R17, RZ, 0x3c, !PT ;  /* 0x000000113e237212 */ /* 0x000fe200078e3cff */
[----:B------:R-:W-:Y:S01]  /*4300*/  IMAD.MOV R6, RZ, RZ, -R59 ;  /* 0x000000ffff067224 */ /* 0x000fe200078e0a3b */
[----:B------:R-:W-:Y:S01]  /*4310*/  ISETP.GE.U32.AND P3, PT, R21, R22, PT ;  /* 0x000000161500720c */ /* 0x000fe20003f66070 */
[----:B------:R-:W-:Y:S01]  /*4320*/  @P1 VIADD R23, R23, 0x1 ;  /* 0x0000000117171836 */ /* 0x000fe20000000000 */
[C---:B------:R-:W-:Y:S01]  /*4330*/  ISETP.GT.U32.AND P1, PT, R22.reuse, R33, PT ;  /* 0x000000211600720c */ /* 0x040fe20003f24070 */
[----:B------:R-:W-:Y:S01]  /*4340*/  IMAD.HI.U32 R57, R19, R20, RZ ;  /* 0x0000001413397227 */ /* 0x000fe200078e00ff */
[----:B------:R-:W-:-:S03]  /*4350*/  ISETP.GT.U32.AND P6, PT, R22, R41, PT ;  /* 0x000000291600720c */ /* 0x000fc60003fc4070 */
[----:B------:R-:W-:Y:S01]  /*4360*/  IMAD R39, R22, R6, R39 ;  /* 0x0000000616277224 */ /* 0x000fe200078e0227 */
[----:B------:R-:W-:Y:S01]  /*4370*/  IADD3 R21, PT, PT, -R57, RZ, RZ ;  /* 0x000000ff39157210 */ /* 0x000fe20007ffe1ff */
[----:B------:R-:W-:Y:S01]  /*4380*/  @!P4 IMAD.MOV R23, RZ, RZ, -R23 ;  /* 0x000000ffff17c224 */ /* 0x000fe200078e0a17 */
[----:B------:R-:W-:Y:S01]  /*4390*/  ISETP.GE.AND P4, PT, R35, RZ, PT ;  /* 0x000000ff2300720c */ /* 0x000fe20003f86270 */
[----:B------:R-:W-:Y:S01]  /*43a0*/  IMAD.HI.U32 R35, R19, R43, RZ ;  /* 0x0000002b13237227 */ /* 0x000fe200078e00ff */
[----:B------:R-:W-:-:S03]  /*43b0*/  IABS R6, R48 ;  /* 0x0000003000067213 */ /* 0x000fc60000000000 */
[----:B------:R-:W-:Y:S02]  /*43c0*/  @!P1 IMAD.IADD R33, R33, 0x1, -R22 ;  /* 0x0000000121219824 */ /* 0x000fe400078e0a16 */
[----:B------:R-:W-:Y:S01]  /*43d0*/  @P3 VIADD R51, R51, 0x1 ;  /* 0x0000000133333836 */ /* 0x000fe20000000000 */
[-C--:B------:R-:W-:Y:S01]  /*43e0*/  @!P6 IADD3 R41, PT, PT, R41, -R22.reuse, RZ ;  /* 0x800000162929e210 */ /* 0x080fe20007ffe0ff */
[----:B------:R-:W-:Y:S01]  /*43f0*/  @!P1 VIADD R53, R53, 0x1 ;  /* 0x0000000135359836 */ /* 0x000fe20000000000 */
[-C--:B------:R-:W-:Y:S01]  /*4400*/  ISETP.GE.U32.AND P3, PT, R33, R22.reuse, PT ;  /* 0x000000162100720c */ /* 0x080fe20003f66070 */
[C---:B------:R-:W-:Y:S01]  /*4410*/  IMAD R21, R22.reuse, R21, R20 ;  /* 0x0000001516157224 */ /* 0x040fe200078e0214 */
[----:B------:R-:W-:Y:S01]  /*4420*/  ISETP.GE.U32.AND P1, PT, R41, R22, PT ;  /* 0x000000162900720c */ /* 0x000fe20003f26070 */
[----:B------:R-:W-:Y:S02]  /*4430*/  IMAD.MOV R20, RZ, RZ, -R35 ;  /* 0x000000ffff147224 */ /* 0x000fe400078e0a23 */
[----:B------:R-:W-:Y:S01]  /*4440*/  @!P5 IMAD.MOV R51, RZ, RZ, -R51 ;  /* 0x000000ffff33d224 */ /* 0x000fe200078e0a33 */
[----:B------:R-:W-:Y:S01]  /*4450*/  ISETP.GT.U32.AND P5, PT, R22, R21, PT ;  /* 0x000000151600720c */ /* 0x000fe20003fa4070 */
[----:B------:R-:W-:-:S04]  /*4460*/  IMAD.HI.U32 R37, R19, R6, RZ ;  /* 0x0000000613257227 */ /* 0x000fc800078e00ff */
[----:B------:R-:W-:Y:S01]  /*4470*/  @!P6 VIADD R55, R55, 0x1 ;  /* 0x000000013737e836 */ /* 0x000fe20000000000 */
[----:B------:R-:W-:Y:S01]  /*4480*/  IADD3 R41, PT, PT, -R37, RZ, RZ ;  /* 0x000000ff25297210 */ /* 0x000fe20007ffe1ff */
[----:B------:R-:W-:Y:S01]  /*4490*/  @P3 VIADD R53, R53, 0x1 ;  /* 0x0000000135353836 */ /* 0x000fe20000000000 */
[C---:B------:R-:W-:Y:S01]  /*44a0*/  ISETP.GT.U32.AND P3, PT, R22.reuse, R39, PT ;  /* 0x000000271600720c */ /* 0x040fe20003f64070 */
[----:B------:R-:W-:Y:S01]  /*44b0*/  IMAD R43, R22, R20, R43 ;  /* 0x00000014162b7224 */ /* 0x000fe200078e022b */
[----:B------:R-:W-:Y:S01]  /*44c0*/  @P1 IADD3 R55, PT, PT, R55, 0x1, RZ ;  /* 0x0000000137371810 */ /* 0x000fe20007ffe0ff */
[----:B------:R-:W-:Y:S01]  /*44d0*/  @!P0 IMAD.MOV R53, RZ, RZ, -R53 ;  /* 0x000000ffff358224 */ /* 0x000fe200078e0a35 */
[----:B------:R-:W-:Y:S01]  /*44e0*/  LOP3.LUT R20, R60, R17, RZ, 0x3c, !PT ;  /* 0x000000113c147212 */ /* 0x000fe200078e3cff */
[C---:B------:R-:W-:Y:S01]  /*44f0*/  IMAD R41, R22.reuse, R41, R6 ;  /* 0x0000002916297224 */ /* 0x040fe200078e0206 */
[C---:B------:R-:W-:Y:S01]  /*4500*/  ISETP.GT.U32.AND P0, PT, R22.reuse, R43, PT ;  /* 0x0000002b1600720c */ /* 0x040fe20003f04070 */
[----:B------:R-:W-:Y:S01]  /*4510*/  @!P5 IMAD.IADD R21, R21, 0x1, -R22 ;  /* 0x000000011515d824 */ /* 0x000fe200078e0a16 */
[----:B------:R-:W-:Y:S01]  /*4520*/  @!P4 IADD3 R55, PT, PT, -R55, RZ, RZ ;  /* 0x000000ff3737c210 */ /* 0x000fe20007ffe1ff */
[----:B------:R-:W-:Y:S01]  /*4530*/  IMAD.HI.U32 R33, R19, R45, RZ ;  /* 0x0000002d13217227 */ /* 0x000fe200078e00ff */
[----:B------:R-:W-:-:S02]  /*4540*/  ISETP.GT.U32.AND P6, PT, R22, R41, PT ;  /* 0x000000291600720c */ /* 0x000fc40003fc4070 */
[----:B------:R-:W-:Y:S01]  /*4550*/  ISETP.GE.U32.AND P1, PT, R21, R22, PT ;  /* 0x000000161500720c */ /* 0x000fe20003f26070 */
[--C-:B------:R-:W-:Y:S01]  /*4560*/  @!P3 IMAD.IADD R39, R39, 0x1, -R22.reuse ;  /* 0x000000012727b824 */ /* 0x100fe200078e0a16 */
[----:B------:R-:W-:Y:S01]  /*4570*/  IABS R21, R54 ;  /* 0x0000003600157213 */ /* 0x000fe20000000000 */
[----:B------:R-:W-:Y:S01]  /*4580*/  @!P3 VIADD R59, R59, 0x1 ;  /* 0x000000013b3bb836 */ /* 0x000fe20000000000 */
[----:B------:R-:W-:Y:S01]  /*4590*/  IADD3 R47, PT, PT, -R33, RZ, RZ ;  /* 0x000000ff212f7210 */ /* 0x000fe20007ffe1ff */
[----:B------:R-:W-:Y:S01]  /*45a0*/  @!P5 VIADD R57, R57, 0x1 ;  /* 0x000000013939d836 */ /* 0x000fe20000000000 */
[----:B------:R-:W-:Y:S01]  /*45b0*/  ISETP.GE.U32.AND P4, PT, R39, R22, PT ;  /* 0x000000162700720c */ /* 0x000fe20003f86070 */
[----:B------:R-:W-:Y:S01]  /*45c0*/  @!P0 IMAD.IADD R43, R43, 0x1, -R22 ;  /* 0x000000012b2b8824 */ /* 0x000fe200078e0a16 */
[----:B------:R-:W-:Y:S01]  /*45d0*/  ISETP.GE.AND P3, PT, R20, RZ, PT ;  /* 0x000000ff1400720c */ /* 0x000fe20003f66270 */
[----:B------:R-:W-:Y:S01]  /*45e0*/  IMAD.HI.U32 R6, R19, R21, RZ ;  /* 0x0000001513067227 */ /* 0x000fe200078e00ff */
[----:B------:R-:W-:-:S03]  /*45f0*/  LOP3.LUT R39, R58, R17, RZ, 0x3c, !PT ;  /* 0x000000113a277212 */ /* 0x000fc600078e3cff */
[----:B------:R-:W-:Y:S01]  /*4600*/  IMAD R45, R22, R47, R45 ;  /* 0x0000002f162d7224 */ /* 0x000fe200078e022d */
[----:B------:R-:W-:Y:S01]  /*4610*/  IADD3 R20, PT, PT, -R6, RZ, RZ ;  /* 0x000000ff06147210 */ /* 0x000fe20007ffe1ff */
[----:B------:R-:W-:Y:S01]  /*4620*/  @!P6 IMAD.IADD R41, R41, 0x1, -R22 ;  /* 0x000000012929e824 */ /* 0x000fe200078e0a16 */
[----:B------:R-:W-:Y:S01]  /*4630*/  @P1 IADD3 R57, PT, PT, R57, 0x1, RZ ;  /* 0x0000000139391810 */ /* 0x000fe20007ffe0ff */
[----:B------:R-:W-:Y:S01]  /*4640*/  @!P0 VIADD R35, R35, 0x1 ;  /* 0x0000000123238836 */ /* 0x000fe20000000000 */
[C---:B------:R-:W-:Y:S01]  /*4650*/  ISETP.GT.U32.AND P5, PT, R22.reuse, R45, PT ;  /* 0x0000002d1600720c */ /* 0x040fe20003fa4070 */
[----:B------:R-:W-:Y:S01]  /*4660*/  @P4 VIADD R59, R59, 0x1 ;  /* 0x000000013b3b4836 */ /* 0x000fe20000000000 */
[----:B------:R-:W-:Y:S01]  /*4670*/  ISETP.GE.U32.AND P4, PT, R43, R22, PT ;  /* 0x000000162b00720c */ /* 0x000fe20003f86070 */
[----:B------:R-:W-:Y:S01]  /*4680*/  IMAD R21, R22, R20, R21 ;  /* 0x0000001416157224 */ /* 0x000fe200078e0215 */
[----:B------:R-:W-:Y:S01]  /*4690*/  ISETP.GE.U32.AND P1, PT, R41, R22, PT ;  /* 0x000000162900720c */ /* 0x000fe20003f26070 */
[----:B------:R-:W-:Y:S01]  /*46a0*/  @!P6 VIADD R37, R37, 0x1 ;  /* 0x000000012525e836 */ /* 0x000fe20000000000 */
[----:B------:R-:W-:-:S02]  /*46b0*/  ISETP.GE.AND P6, PT, R39, RZ, PT ;  /* 0x000000ff2700720c */ /* 0x000fc40003fc6270 */
[-C--:B------:R-:W-:Y:S02]  /*46c0*/  LOP3.LUT R20, R48, R17.reuse, RZ, 0x3c, !PT ;  /* 0x0000001130147212 */ /* 0x080fe400078e3cff */
[----:B------:R-:W-:Y:S02]  /*46d0*/  LOP3.LUT R39, R50, R17, RZ, 0x3c, !PT ;  /* 0x0000001132277212 */ /* 0x000fe400078e3cff */
[----:B------:R-:W-:Y:S01]  /*46e0*/  @!P3 IADD3 R57, PT, PT, -R57, RZ, RZ ;  /* 0x000000ff3939b210 */ /* 0x000fe20007ffe1ff */
[----:B------:R-:W-:Y:S01]  /*46f0*/  @!P5 VIADD R33, R33, 0x1 ;  /* 0x000000012121d836 */ /* 0x000fe20000000000 */
[-C--:B------:R-:W-:Y:S01]  /*4700*/  @!P5 IADD3 R45, PT, PT, R45, -R22.reuse, RZ ;  /* 0x800000162d2dd210 */ /* 0x080fe20007ffe0ff */
[----:B------:R-:W-:Y:S01]  /*4710*/  @P4 VIADD R35, R35, 0x1 ;  /* 0x0000000123234836 */ /* 0x000fe20000000000 */
[----:B------:R-:W-:Y:S01]  /*4720*/  ISETP.GT.U32.AND P4, PT, R22, R21, PT ;  /* 0x000000151600720c */ /* 0x000fe20003f84070 */
[----:B------:R-:W-:Y:S01]  /*4730*/  @P1 VIADD R37, R37, 0x1 ;  /* 0x0000000125251836 */ /* 0x000fe20000000000 */
[----:B------:R-:W-:-:S02]  /*4740*/  ISETP.GE.U32.AND P1, PT, R45, R22, PT ;  /* 0x000000162d00720c */ /* 0x000fc40003f26070 */
[----:B------:R-:W-:Y:S02]  /*4750*/  ISETP.GE.AND P0, PT, R20, RZ, PT ;  /* 0x000000ff1400720c */ /* 0x000fe40003f06270 */
[----:B------:R-:W-:Y:S02]  /*4760*/  ISETP.GE.AND P3, PT, R39, RZ, PT ;  /* 0x000000ff2700720c */ /* 0x000fe40003f66270 */
[-C--:B------:R-:W-:Y:S02]  /*4770*/  LOP3.LUT R20, R52, R17.reuse, RZ, 0x3c, !PT ;  /* 0x0000001134147212 */ /* 0x080fe400078e3cff */
[----:B------:R-:W-:Y:S02]  /*4780*/  LOP3.LUT R39, R54, R17, RZ, 0x3c, !PT ;  /* 0x0000001136277212 */ /* 0x000fe400078e3cff */
[----:B------:R-:W-:Y:S01]  /*4790*/  @!P6 IADD3 R59, PT, PT, -R59, RZ, RZ ;  /* 0x000000ff3b3be210 */ /* 0x000fe20007ffe1ff */
[----:B------:R-:W-:Y:S01]  /*47a0*/  @!P4 VIADD R6, R6, 0x1 ;  /* 0x000000010606c836 */ /* 0x000fe20000000000 */
[-C--:B------:R-:W-:Y:S01]  /*47b0*/  @!P4 IADD3 R21, PT, PT, R21, -R22.reuse, RZ ;  /* 0x800000161515c210 */ /* 0x080fe20007ffe0ff */
[----:B------:R-:W-:Y:S01]  /*47c0*/  @P1 VIADD R33, R33, 0x1 ;  /* 0x0000000121211836 */ /* 0x000fe20000000000 */
[----:B------:R-:W-:Y:S01]  /*47d0*/  ISETP.GE.AND P5, PT, R20, RZ, PT ;  /* 0x000000ff1400720c */ /* 0x000fe20003fa6270 */
[----:B------:R-:W-:Y:S01]  /*47e0*/  @!P0 IMAD.MOV R37, RZ, RZ, -R37 ;  /* 0x000000ffff258224 */ /* 0x000fe200078e0a25 */
[----:B------:R-:W-:Y:S01]  /*47f0*/  ISETP.GE.U32.AND P4, PT, R21, R22, PT ;  /* 0x000000161500720c */ /* 0x000fe20003f86070 */
[----:B------:R-:W-:Y:S01]  /*4800*/  @!P3 IMAD.MOV R35, RZ, RZ, -R35 ;  /* 0x000000ffff23b224 */ /* 0x000fe200078e0a23 */
[----:B------:R-:W-:Y:S01]  /*4810*/  ISETP.GE.AND P6, PT, R39, RZ, PT ;  /* 0x000000ff2700720c */ /* 0x000fe20003fc6270 */
[----:B--2---:R-:W-:Y:S01]  /*4820*/  IMAD.U32 R21, RZ, RZ, UR11 ;  /* 0x0000000bff157e24 */ /* 0x004fe2000f8e00ff */
[----:B------:R-:W-:-:S02]  /*4830*/  ISETP.NE.AND P1, PT, R17, RZ, PT ;  /* 0x000000ff1100720c */ /* 0x000fc40003f25270 */
[----:B------:R-:W-:Y:S01]  /*4840*/  LOP3.LUT R20, RZ, R17, RZ, 0x33, !PT ;  /* 0x00000011ff147212 */ /* 0x000fe200078e33ff */
[--C-:B------:R-:W-:Y:S01]  /*4850*/  IMAD.IADD R46, R46, 0x1, R21.reuse ;  /* 0x000000012e2e7824 */ /* 0x100fe200078e0215 */
[----:B------:R-:W-:Y:S01]  /*4860*/  IADD3 R74, PT, PT, R74, R21, RZ ;  /* 0x000000154a4a7210 */ /* 0x000fe20007ffe0ff */
[--C-:B------:R-:W-:Y:S01]  /*4870*/  IMAD.IADD R72, R72, 0x1, R21.reuse ;  /* 0x0000000148487824 */ /* 0x100fe200078e0215 */
[----:B------:R-:W-:Y:S01]  /*4880*/  SEL R51, R20, R51, !P1 ;  /* 0x0000003314337207 */ /* 0x000fe20004800000 */
[--C-:B------:R-:W-:Y:S01]  /*4890*/  IMAD.IADD R38, R38, 0x1, R21.reuse ;  /* 0x0000000126267824 */ /* 0x100fe200078e0215 */
[----:B------:R-:W-:Y:S01]  /*48a0*/  SEL R3, R20, R3, !P1 ;  /* 0x0000000314037207 */ /* 0x000fe20004800000 */
[--C-:B------:R-:W-:Y:S01]  /*48b0*/  IMAD.IADD R4, R4, 0x1, R21.reuse ;  /* 0x0000000104047824 */ /* 0x100fe200078e0215 */
[----:B------:R-:W-:Y:S01]  /*48c0*/  IADD3 R61, PT, PT, -R51, RZ, RZ ;  /* 0x000000ff333d7210 */ /* 0x000fe20007ffe1ff */
[--C-:B------:R-:W-:Y:S01]  /*48d0*/  IMAD.IADD R26, R26, 0x1, R21.reuse ;  /* 0x000000011a1a7824 */ /* 0x100fe200078e0215 */
[----:B------:R-:W-:Y:S01]  /*48e0*/  @P4 IADD3 R6, PT, PT, R6, 0x1, RZ ;  /* 0x0000000106064810 */ /* 0x000fe20007ffe0ff */
[----:B------:R-:W-:Y:S01]  /*48f0*/  IMAD.IADD R30, R30, 0x1, R21 ;  /* 0x000000011e1e7824 */ /* 0x000fe200078e0215 */
[C---:B------:R-:W-:Y:S01]  /*4900*/  SEL R23, R20.reuse, R23, !P1 ;  /* 0x0000001714177207 */ /* 0x040fe20004800000 */
[----:B------:R-:W-:Y:S01]  /*4910*/  IMAD R56, R17, R61, R56 ;  /* 0x0000003d11387224 */ /* 0x000fe200078e0238 */
[----:B------:R-:W-:Y:S01]  /*4920*/  IADD3 R41, PT, PT, -R3, RZ, RZ ;  /* 0x000000ff03297210 */ /* 0x000fe20007ffe1ff */
[----:B------:R-:W-:Y:S01]  /*4930*/  @!P6 IMAD.MOV R6, RZ, RZ, -R6 ;  /* 0x000000ffff06e224 */ /* 0x000fe200078e0a06 */
[C---:B------:R-:W-:Y:S01]  /*4940*/  SEL R29, R20.reuse, R29, !P1 ;  /* 0x0000001d141d7207 */ /* 0x040fe20004800000 */
[----:B------:R-:W-:Y:S01]  /*4950*/  IMAD.MOV R45, RZ, RZ, -R23 ;  /* 0x000000ffff2d7224 */ /* 0x000fe200078e0a17 */
[C---:B------:R-:W-:Y:S01]  /*4960*/  SEL R61, R20.reuse, R37, !P1 ;  /* 0x00000025143d7207 */ /* 0x040fe20004800000 */
[----:B------:R-:W-:Y:S01]  /*4970*/  IMAD R41, R17, R41, R8 ;  /* 0x0000002911297224 */ /* 0x000fe200078e0208 */
[C---:B------:R-:W-:Y:S01]  /*4980*/  SEL R55, R20.reuse, R55, !P1 ;  /* 0x0000003714377207 */ /* 0x040fe20004800000 */
[----:B------:R-:W-:Y:S01]  /*4990*/  IMAD.MOV R43, RZ, RZ, -R29 ;  /* 0x000000ffff2b7224 */ /* 0x000fe200078e0a1d */
[----:B------:R-:W-:Y:S01]  /*49a0*/  @!P5 IADD3 R33, PT, PT, -R33, RZ, RZ ;  /* 0x000000ff2121d210 */ /* 0x000fe20007ffe1ff */
[C---:B------:R-:W-:Y:S01]  /*49b0*/  IMAD R45, R17.reuse, R45, R7 ;  /* 0x0000002d112d7224 */ /* 0x040fe200078e0207 */
[C---:B------:R-:W-:Y:S01]  /*49c0*/  SEL R53, R20.reuse, R53, !P1 ;  /* 0x0000003514357207 */ /* 0x040fe20004800000 */
[----:B---3--:R-:W-:Y:S01]  /*49d0*/  IMAD.U32 R7, RZ, RZ, UR9 ;  /* 0x00000009ff077e24 */ /* 0x008fe2000f8e00ff */
[C---:B------:R-:W-:Y:S01]  /*49e0*/  SEL R37, R20.reuse, R35, !P1 ;  /* 0x0000002314257207 */ /* 0x040fe20004800000 */
[----:B------:R-:W-:Y:S01]  /*49f0*/  IMAD.MOV R65, RZ, RZ, -R55 ;  /* 0x000000ffff417224 */ /* 0x000fe200078e0a37 */
[----:B------:R-:W-:Y:S01]  /*4a00*/  MOV R8, UR10 ;  /* 0x0000000a00087c02 */ /* 0x000fe20008000f00 */
[C---:B------:R-:W-:Y:S01]  /*4a10*/  IMAD R43, R17.reuse, R43, R66 ;  /* 0x0000002b112b7224 */ /* 0x040fe200078e0242 */
[C---:B------:R-:W-:Y:S01]  /*4a20*/  SEL R57, R20.reuse, R57, !P1 ;  /* 0x0000003914397207 */ /* 0x040fe20004800000 */
[----:B------:R-:W-:Y:S01]  /*4a30*/  IMAD.MOV R63, RZ, RZ, -R53 ;  /* 0x000000ffff3f7224 */ /* 0x000fe200078e0a35 */
[C---:B------:R-:W-:Y:S01]  /*4a40*/  SEL R35, R20.reuse, R6, !P1 ;  /* 0x0000000614237207 */ /* 0x040fe20004800000 */
[----:B------:R-:W-:Y:S01]  /*4a50*/  IMAD.MOV R6, RZ, RZ, -R61 ;  /* 0x000000ffff067224 */ /* 0x000fe200078e0a3d */
[----:B------:R-:W-:Y:S01]  /*4a60*/  SEL R33, R20, R33, !P1 ;  /* 0x0000002114217207 */ /* 0x000fe20004800000 */
[----:B------:R-:W-:Y:S01]  /*4a70*/  IMAD R46, R46, R8, R7 ;  /* 0x000000082e2e7224 */ /* 0x000fe200078e0207 */
[C---:B------:R-:W-:Y:S01]  /*4a80*/  SEL R5, R20.reuse, R5, !P1 ;  /* 0x0000000514057207 */ /* 0x040fe20004800000 */
[----:B------:R-:W-:Y:S01]  /*4a90*/  IMAD R48, R17, R6, R48 ;  /* 0x0000000611307224 */ /* 0x000fe200078e0230 */
[----:B------:R-:W-:Y:S01]  /*4aa0*/  IADD3 R66, PT, PT, -R57, RZ, RZ ;  /* 0x000000ff39427210 */ /* 0x000fe20007ffe1ff */
[C---:B------:R-:W-:Y:S01]  /*4ab0*/  IMAD R62, R17.reuse, R65, R62 ;  /* 0x00000041113e7224 */ /* 0x040fe200078e023e */
[C---:B------:R-:W-:Y:S01]  /*4ac0*/  SEL R25, R20.reuse, R25, !P1 ;  /* 0x0000001914197207 */ /* 0x040fe20004800000 */
[----:B------:R-:W-:Y:S01]  /*4ad0*/  IMAD.U32 R6, RZ, RZ, UR8 ;  /* 0x00000008ff067e24 */ /* 0x000fe2000f8e00ff */
[----:B------:R-:W1:Y:S01]  /*4ae0*/  LDCU.64 UR8, c[0x0][0x3a0] ;  /* 0x00007400ff0877ac */ /* 0x000e620008000a00 */
[----:B------:R-:W-:Y:S01]  /*4af0*/  IMAD.MOV R65, RZ, RZ, -R33 ;  /* 0x000000ffff417224 */ /* 0x000fe200078e0a21 */
[C---:B------:R-:W-:Y:S01]  /*4b00*/  SEL R31, R20.reuse, R31, !P1 ;  /* 0x0000001f141f7207 */ /* 0x040fe20004800000 */
[----:B------:R-:W-:Y:S01]  /*4b10*/  IMAD R64, R17, R63, R64 ;  /* 0x0000003f11407224 */ /* 0x000fe200078e0240 */
[----:B------:R-:W-:Y:S01]  /*4b20*/  IADD3 R63, PT, PT, -R37, RZ, RZ ;  /* 0x000000ff253f7210 */ /* 0x000fe20007ffe1ff */
[----:B------:R-:W-:Y:S01]  /*4b30*/  IMAD.MOV R39, RZ, RZ, -R5 ;  /* 0x000000ffff277224 */ /* 0x000fe200078e0a05 */
[----:B------:R-:W-:Y:S01]  /*4b40*/  IADD3 R41, PT, PT, R41, R46, RZ ;  /* 0x0000002e29297210 */ /* 0x000fe20007ffe0ff */
[C---:B------:R-:W-:Y:S01]  /*4b50*/  IMAD R60, R17.reuse, R66, R60 ;  /* 0x00000042113c7224 */ /* 0x040fe200078e023c */
[----:B------:R-:W-:Y:S01]  /*4b60*/  SEL R27, R20, R27, !P1 ;  /* 0x0000001b141b7207 */ /* 0x000fe20004800000 */
[----:B------:R-:W-:Y:S01]  /*4b70*/  IMAD.MOV R66, RZ, RZ, -R35 ;  /* 0x000000ffff427224 */ /* 0x000fe200078e0a23 */
[----:B------:R-:W-:Y:S01]  /*4b80*/  IADD3 R40, PT, PT, R40, R21, RZ ;  /* 0x0000001528287210 */ /* 0x000fe20007ffe0ff */
[----:B------:R-:W-:Y:S01]  /*4b90*/  IMAD R52, R17, R65, R52 ;  /* 0x0000004111347224 */ /* 0x000fe200078e0234 */
[----:B------:R-:W-:Y:S01]  /*4ba0*/  IADD3 R49, PT, PT, -R27, RZ, RZ ;  /* 0x000000ff1b317210 */ /* 0x000fe20007ffe1ff */
[--C-:B------:R-:W-:Y:S01]  /*4bb0*/  IMAD.IADD R46, R0, 0x1, R21.reuse ;  /* 0x00000001002e7824 */ /* 0x100fe200078e0215 */
[----:B0-----:R-:W-:Y:S01]  /*4bc0*/  MOV R0, UR5 ;  /* 0x0000000500007c02 */ /* 0x001fe20008000f00 */
[----:B------:R-:W-:Y:S01]  /*4bd0*/  IMAD.IADD R65, R42, 0x1, R21 ;  /* 0x000000012a417824 */ /* 0x000fe200078e0215 */
[-C--:B------:R-:W-:Y:S01]  /*4be0*/  IADD3 R23, PT, PT, R23, R6.reuse, RZ ;  /* 0x0000000617177210 */ /* 0x080fe20007ffe0ff */
[----:B------:R-:W-:Y:S01]  /*4bf0*/  IMAD.MOV R47, RZ, RZ, -R25 ;  /* 0x000000ffff2f7224 */ /* 0x000fe200078e0a19 */
[----:B------:R-:W-:Y:S01]  /*4c00*/  IADD3 R3, PT, PT, R3, R6, RZ ;  /* 0x0000000603037210 */ /* 0x000fe20007ffe0ff */
[C---:B------:R-:W-:Y:S01]  /*4c10*/  IMAD R2, R17.reuse, R39, R2 ;  /* 0x0000002711027224 */ /* 0x040fe200078e0202 */
[----:B------:R-:W-:Y:S01]  /*4c20*/  SEL R59, R20, R59, !P1 ;  /* 0x0000003b143b7207 */ /* 0x000fe20004800000 */
[----:B------:R-:W-:Y:S01]  /*4c30*/  IMAD.MOV R39, RZ, RZ, -R31 ;  /* 0x000000ffff277224 */ /* 0x000fe200078e0a1f */
[-C--:B------:R-:W-:Y:S01]  /*4c40*/  IADD3 R36, PT, PT, R36, R21.reuse, RZ ;  /* 0x0000001524247210 */ /* 0x080fe20007ffe0ff */
[----:B------:R-:W-:Y:S01]  /*4c50*/  IMAD R74, R74, R8, R7 ;  /* 0x000000084a4a7224 */ /* 0x000fe200078e0207 */
[----:B------:R-:W-:Y:S01]  /*4c60*/  IADD3 R24, PT, PT, R24, R21, RZ ;  /* 0x0000001518187210 */ /* 0x000fe20007ffe0ff */
[----:B------:R-:W-:Y:S01]  /*4c70*/  IMAD R50, R17, R63, R50 ;  /* 0x0000003f11327224 */ /* 0x000fe200078e0232 */
[----:B------:R-:W-:Y:S01]  /*4c80*/  IADD3 R31, PT, PT, R31, R6, RZ ;  /* 0x000000061f1f7210 */ /* 0x000fe20007ffe0ff */
[----:B------:R-:W-:Y:S01]  /*4c90*/  IMAD R54, R17, R66, R54 ;  /* 0x0000004211367224 */ /* 0x000fe200078e0236 */
[-C--:B------:R-:W-:Y:S01]  /*4ca0*/  IADD3 R51, PT, PT, R51, R6.reuse, RZ ;  /* 0x0000000633337210 */ /* 0x080fe20007ffe0ff */
[----:B------:R-:W-:Y:S01]  /*4cb0*/  IMAD.IADD R66, R44, 0x1, R21 ;  /* 0x000000012c427824 */ /* 0x000fe200078e0215 */
[----:B------:R-:W-:Y:S01]  /*4cc0*/  IADD3 R33, PT, PT, R33, R6, RZ ;  /* 0x0000000621217210 */ /* 0x000fe20007ffe0ff */
[--C-:B------:R-:W-:Y:S01]  /*4cd0*/  IMAD R63, R46, R8, R7.reuse ;  /* 0x000000082e3f7224 */ /* 0x100fe200078e0207 */
[----:B------:R-:W-:Y:S01]  /*4ce0*/  IADD3 R57, PT, PT, R57, R6, RZ ;  /* 0x0000000639397210 */ /* 0x000fe20007ffe0ff */
[----:B------:R-:W-:Y:S01]  /*4cf0*/  IMAD R44, R65, R8, R7 ;  /* 0x00000008412c7224 */ /* 0x000fe200078e0207 */
[----:B------:R-:W-:Y:S01]  /*4d00*/  IADD3 R37, PT, PT, R37, R6, RZ ;  /* 0x0000000625257210 */ /* 0x000fe20007ffe0ff */
[----:B------:R-:W-:-:S02]  /*4d10*/  IMAD R47, R17, R47, R76 ;  /* 0x0000002f112f7224 */ /* 0x000fc400078e024c */
[-CC-:B------:R-:W-:Y:S02]  /*4d20*/  IMAD R72, R72, R8.reuse, R7.reuse ;  /* 0x0000000848487224 */ /* 0x180fe400078e0207 */
[----:B------:R-:W-:Y:S02]  /*4d30*/  IMAD R42, R40, R8, R7 ;  /* 0x00000008282a7224 */ /* 0x000fe400078e0207 */
[----:B------:R-:W-:Y:S02]  /*4d40*/  IMAD R39, R17, R39, R70 ;  /* 0x0000002711277224 */ /* 0x000fe400078e0246 */
[----:B------:R-:W-:Y:S02]  /*4d50*/  IMAD.IADD R45, R45, 0x1, R74 ;  /* 0x000000012d2d7824 */ /* 0x000fe400078e024a */
[----:B------:R-:W-:Y:S01]  /*4d60*/  IMAD.IADD R40, R25, 0x1, R6 ;  /* 0x0000000119287824 */ /* 0x000fe200078e0206 */
[----:B------:R-:W-:Y:S01]  /*4d70*/  IADD3 R39, PT, PT, R39, R42, RZ ;  /* 0x0000002a27277210 */ /* 0x000fe20007ffe0ff */
[----:B------:R-:W-:-:S02]  /*4d80*/  IMAD.IADD R25, R2, 0x1, R63 ;  /* 0x0000000102197824 */ /* 0x000fc400078e023f */
[----:B------:R-:W-:Y:S02]  /*4d90*/  IMAD R49, R17, R49, R68 ;  /* 0x0000003111317224 */ /* 0x000fe400078e0244 */
[----:B------:R-:W-:Y:S02]  /*4da0*/  IMAD R66, R66, R8, R7 ;  /* 0x0000000842427224 */ /* 0x000fe400078e0207 */
[----:B------:R-:W-:Y:S02]  /*4db0*/  IMAD.IADD R43, R43, 0x1, R44 ;  /* 0x000000012b2b7824 */ /* 0x000fe400078e022c */
[----:B------:R-:W-:Y:S02]  /*4dc0*/  IMAD.IADD R2, R29, 0x1, R6 ;  /* 0x000000011d027824 */ /* 0x000fe400078e0206 */
[----:B------:R-:W-:Y:S02]  /*4dd0*/  IMAD.IADD R47, R47, 0x1, R72 ;  /* 0x000000012f2f7824 */ /* 0x000fe400078e0248 */
[----:B------:R-:W-:-:S02]  /*4de0*/  IMAD R45, R23, R0, R45 ;  /* 0x00000000172d7224 */ /* 0x000fc400078e022d */
[----:B------:R-:W-:Y:S02]  /*4df0*/  IMAD R23, R38, R8, R7 ;  /* 0x0000000826177224 */ /* 0x000fe400078e0207 */
[----:B------:R-:W-:Y:S02]  /*4e00*/  IMAD.IADD R49, R49, 0x1, R66 ;  /* 0x0000000131317824 */ /* 0x000fe400078e0242 */
[-C--:B------:R-:W-:Y:S01]  /*4e10*/  IMAD R41, R3, R0.reuse, R41 ;  /* 0x0000000003297224 */ /* 0x080fe200078e0229 */
[----:B------:R-:W-:Y:S01]  /*4e20*/  IADD3 R23, PT, PT, R56, R23, RZ ;  /* 0x0000001738177210 */ /* 0x000fe20007ffe0ff */
[--C-:B------:R-:W-:Y:S02]  /*4e30*/  IMAD.IADD R5, R5, 0x1, R6.reuse ;  /* 0x0000000105057824 */ /* 0x100fe400078e0206 */
[----:B------:R-:W-:Y:S02]  /*4e40*/  IMAD.IADD R27, R27, 0x1, R6 ;  /* 0x000000011b1b7824 */ /* 0x000fe400078e0206 */
[----:B------:R-:W-:-:S02]  /*4e50*/  IMAD R43, R2, R0, R43 ;  /* 0x00000000022b7224 */ /* 0x000fc400078e022b */
[----:B------:R-:W-:Y:S02]  /*4e60*/  IMAD.MOV R67, RZ, RZ, -R59 ;  /* 0x000000ffff437224 */ /* 0x000fe400078e0a3b */
[----:B------:R-:W-:Y:S02]  /*4e70*/  IMAD R47, R40, R0, R47 ;  /* 0x00000000282f7224 */ /* 0x000fe400078e022f */
[----:B-1----:R-:W-:Y:S02]  /*4e80*/  IMAD.U32 R2, RZ, RZ, UR8 ;  /* 0x00000008ff027e24 */ /* 0x002fe4000f8e00ff */
[----:B------:R-:W-:Y:S02]  /*4e90*/  IMAD.U32 R3, RZ, RZ, UR9 ;  /* 0x00000009ff037e24 */ /* 0x000fe4000f8e00ff */
[----:B------:R-:W-:Y:S02]  /*4ea0*/  IMAD.IADD R34, R34, 0x1, R21 ;  /* 0x0000000122227824 */ /* 0x000fe400078e0215 */
[----:B------:R-:W-:-:S02]  /*4eb0*/  IMAD R73, R36, R8, R7 ;  /* 0x0000000824497224 */ /* 0x000fc400078e0207 */
[-CC-:B------:R-:W-:Y:S02]  /*4ec0*/  IMAD R63, R4, R8.reuse, R7.reuse ;  /* 0x00000008043f7224 */ /* 0x180fe400078e0207 */
[-CC-:B------:R-:W-:Y:S01]  /*4ed0*/  IMAD R65, R24, R8.reuse, R7.reuse ;  /* 0x0000000818417224 */ /* 0x180fe200078e0207 */
[----:B------:R-:W-:Y:S01]  /*4ee0*/  IADD3 R73, PT, PT, R52, R73, RZ ;  /* 0x0000004934497210 */ /* 0x000fe20007ffe0ff */
[-C--:B------:R-:W-:Y:S02]  /*4ef0*/  IMAD R71, R26, R8.reuse, R7 ;  /* 0x000000081a477224 */ /* 0x080fe400078e0207 */
[--C-:B------:R-:W-:Y:S02]  /*4f00*/  IMAD.IADD R28, R28, 0x1, R21.reuse ;  /* 0x000000011c1c7824 */ /* 0x100fe400078e0215 */
[----:B------:R-:W-:Y:S02]  /*4f10*/  IMAD.IADD R32, R32, 0x1, R21 ;  /* 0x0000000120207824 */ /* 0x000fe400078e0215 */
[----:B------:R-:W-:-:S02]  /*4f20*/  IMAD R69, R30, R8, R7 ;  /* 0x000000081e457224 */ /* 0x000fc400078e0207 */
[-C--:B------:R-:W-:Y:S02]  /*4f30*/  IMAD R29, R5, R0.reuse, R25 ;  /* 0x00000000051d7224 */ /* 0x080fe400078e0219 */
[-C--:B------:R-:W-:Y:S02]  /*4f40*/  IMAD R39, R31, R0.reuse, R39 ;  /* 0x000000001f277224 */ /* 0x080fe400078e0227 */
[----:B------:R-:W-:Y:S02]  /*4f50*/  IMAD R49, R27, R0, R49 ;  /* 0x000000001b317224 */ /* 0x000fe400078e0231 */
[----:B------:R-:W-:Y:S02]  /*4f60*/  IMAD R58, R17, R67, R58 ;  /* 0x00000043113a7224 */ /* 0x000fe400078e023a */
[----:B------:R-:W-:-:S04]  /*4f70*/  IMAD.WIDE R4, R47, 0x4, R2 ;  /* 0x000000042f047825 */ /* 0x000fc800078e0202 */
[----:B------:R-:W-:-:S04]  /*4f80*/  IMAD.WIDE R24, R45, 0x4, R2 ;  /* 0x000000042d187825 */ /* 0x000fc800078e0202 */
[----:B------:R-:W-:Y:S01]  /*4f90*/  IMAD.WIDE R26, R41, 0x4, R2 ;  /* 0x00000004291a7825 */ /* 0x000fe200078e0202 */
[----:B------:R-:W2:Y:S03]  /*4fa0*/  LDG.E R38, desc[UR6][R24.64] ;  /* 0x0000000618267981 */ /* 0x000ea6000c1e1900 */
[-C--:B------:R-:W-:Y:S02]  /*4fb0*/  IMAD R67, R34, R8.reuse, R7 ;  /* 0x0000000822437224 */ /* 0x080fe400078e0207 */
[----:B------:R-:W-:Y:S02]  /*4fc0*/  IMAD.IADD R63, R64, 0x1, R63 ;  /* 0x00000001403f7824 */ /* 0x000fe400078e023f */
[-CC-:B------:R-:W-:Y:S01]  /*4fd0*/  IMAD R75, R28, R8.reuse, R7.reuse ;  /* 0x000000081c4b7224 */ /* 0x180fe200078e0207 */
[----:B------:R-:W-:Y:S01]  /*4fe0*/  IADD3 R67, PT, PT, R60, R67, RZ ;  /* 0x000000433c437210 */ /* 0x000fe20007ffe0ff */
[----:B------:R-:W-:-:S02]  /*4ff0*/  IMAD R77, R32, R8, R7 ;  /* 0x00000008204d7224 */ /* 0x000fc400078e0207 */
[----:B------:R-:W-:Y:S02]  /*5000*/  IMAD.IADD R69, R54, 0x1, R69 ;  /* 0x0000000136457824 */ /* 0x000fe400078e0245 */
[--C-:B------:R-:W-:Y:S02]  /*5010*/  IMAD.IADD R53, R53, 0x1, R6.reuse ;  /* 0x0000000135357824 */ /* 0x100fe400078e0206 */
[----:B------:R-:W-:Y:S02]  /*5020*/  IMAD.IADD R35, R35, 0x1, R6 ;  /* 0x0000000123237824 */ /* 0x000fe400078e0206 */
[----:B------:R-:W-:Y:S02]  /*5030*/  IMAD R51, R51, R0, R23 ;  /* 0x0000000033337224 */ /* 0x000fe400078e0217 */
[--C-:B------:R-:W-:Y:S01]  /*5040*/  IMAD.WIDE R28, R29, 0x4, R2.reuse ;  /* 0x000000041d1c7825 */ /* 0x100fe200078e0202 */
[----:B------:R0:W2:Y:S03]  /*5050*/  LDG.E R23, desc[UR6][R4.64] ;  /* 0x0000000604177981 */ /* 0x0000a6000c1e1900 */
[----:B------:R-:W-:Y:S01]  /*5060*/  IMAD.WIDE R30, R39, 0x4, R2 ;  /* 0x00000004271e7825 */ /* 0x000fe200078e0202 */
[----:B------:R-:W3:Y:S03]  /*5070*/  LDG.E R40, desc[UR6][R28.64] ;  /* 0x000000061c287981 */ /* 0x000ee6000c1e1900 */
[----:B------:R-:W-:Y:S01]  /*5080*/  IMAD.IADD R65, R62, 0x1, R65 ;  /* 0x000000013e417824 */ /* 0x000fe200078e0241 */
[----:B------:R1:W2:Y:S01]  /*5090*/  LDG.E R39, desc[UR6][R26.64] ;  /* 0x000000061a277981 */ /* 0x0002a2000c1e1900 */
[----:B------:R-:W-:-:S02]  /*50a0*/  IMAD.IADD R77, R50, 0x1, R77 ;  /* 0x00000001324d7824 */ /* 0x000fc400078e024d */
[----:B------:R-:W-:Y:S01]  /*50b0*/  IMAD.IADD R55, R55, 0x1, R6 ;  /* 0x0000000137377824 */ /* 0x000fe200078e0206 */
[----:B------:R4:W3:Y:S01]  /*50c0*/  LDG.E R41, desc[UR6][R30.64] ;  /* 0x000000061e297981 */ /* 0x0008e2000c1e1900 */
[-C--:B------:R-:W-:Y:S02]  /*50d0*/  IMAD R53, R53, R0.reuse, R63 ;  /* 0x0000000035357224 */ /* 0x080fe400078e023f */
[-C--:B------:R-:W-:Y:S02]  /*50e0*/  IMAD R73, R33, R0.reuse, R73 ;  /* 0x0000000021497224 */ /* 0x080fe400078e0249 */
[----:B------:R-:W-:Y:S02]  /*50f0*/  IMAD R69, R35, R0, R69 ;  /* 0x0000000023457224 */ /* 0x000fe400078e0245 */
[----:B------:R-:W-:-:S04]  /*5100*/  IMAD.WIDE R32, R43, 0x4, R2 ;  /* 0x000000042b207825 */ /* 0x000fc800078e0202 */
[----:B------:R-:W-:Y:S01]  /*5110*/  IMAD.WIDE R34, R49, 0x4, R2 ;  /* 0x0000000431227825 */ /* 0x000fe200078e0202 */
[----:B------:R5:W3:Y:S03]  /*5120*/  LDG.E R42, desc[UR6][R32.64] ;  /* 0x00000006202a7981 */ /* 0x000ae6000c1e1900 */
[----:B------:R-:W-:Y:S01]  /*5130*/  IMAD.IADD R71, R58, 0x1, R71 ;  /* 0x000000013a477824 */ /* 0x000fe200078e0247 */
[----:B------:R5:W3:Y:S01]  /*5140*/  LDG.E R43, desc[UR6][R34.64] ;  /* 0x00000006222b7981 */ /* 0x000ae2000c1e1900 */
[----:B------:R-:W-:Y:S02]  /*5150*/  IMAD.IADD R75, R48, 0x1, R75 ;  /* 0x00000001304b7824 */ /* 0x000fe400078e024b */
[----:B------:R-:W-:Y:S02]  /*5160*/  IMAD.IADD R59, R59, 0x1, R6 ;  /* 0x000000013b3b7824 */ /* 0x000fe400078e0206 */
[----:B------:R-:W-:-:S02]  /*5170*/  IMAD R65, R55, R0, R65 ;  /* 0x0000000037417224 */ /* 0x000fc400078e0241 */
[-C--:B------:R-:W-:Y:S02]  /*5180*/  IMAD R67, R57, R0.reuse, R67 ;  /* 0x0000000039437224 */ /* 0x080fe400078e0243 */
[----:B------:R-:W-:Y:S02]  /*5190*/  IMAD.IADD R61, R61, 0x1, R6 ;  /* 0x000000013d3d7824 */ /* 0x000fe400078e0206 */
[----:B------:R-:W-:Y:S02]  /*51a0*/  IMAD R77, R37, R0, R77 ;  /* 0x00000000254d7224 */ /* 0x000fe400078e024d */
[----:B0-----:R-:W-:-:S04]  /*51b0*/  IMAD.WIDE R4, R53, 0x4, R2 ;  /* 0x0000000435047825 */ /* 0x001fc800078e0202 */
[----:B------:R-:W-:Y:S02]  /*51c0*/  IMAD.WIDE R36, R51, 0x4, R2 ;  /* 0x0000000433247825 */ /* 0x000fe400078e0202 */
[----:B------:R-:W3:Y:S02]  /*51d0*/  LDG.E R4, desc[UR6][R4.64] ;  /* 0x0000000604047981 */ /* 0x000ee4000c1e1900 */
[-C--:B------:R-:W-:Y:S02]  /*51e0*/  IMAD R71, R59, R0.reuse, R71 ;  /* 0x000000003b477224 */ /* 0x080fe400078e0247 */
[----:B------:R-:W-:Y:S01]  /*51f0*/  IMAD R75, R61, R0, R75 ;  /* 0x000000003d4b7224 */ /* 0x000fe200078e024b */
[----:B------:R0:W3:Y:S01]  /*5200*/  LDG.E R44, desc[UR6][R36.64] ;  /* 0x00000006242c7981 */ /* 0x0000e2000c1e1900 */
[----:B------:R-:W-:-:S04]  /*5210*/  IMAD.WIDE R24, R65, 0x4, R2 ;  /* 0x0000000441187825 */ /* 0x000fc800078e0202 */
[--C-:B-1----:R-:W-:Y:S02]  /*5220*/  IMAD.WIDE R26, R67, 0x4, R2.reuse ;  /* 0x00000004431a7825 */ /* 0x102fe400078e0202 */
[----:B------:R-:W3:Y:S02]  /*5230*/  LDG.E R24, desc[UR6][R24.64] ;  /* 0x0000000618187981 */ /* 0x000ee4000c1e1900 */
[--C-:B------:R-:W-:Y:S02]  /*5240*/  IMAD.WIDE R28, R71, 0x4, R2.reuse ;  /* 0x00000004471c7825 */ /* 0x100fe400078e0202 */
[----:B------:R-:W3:Y:S02]  /*5250*/  LDG.E R26, desc[UR6][R26.64] ;  /* 0x000000061a1a7981 */ /* 0x000ee4000c1e1900 */
[--C-:B----4-:R-:W-:Y:S02]  /*5260*/  IMAD.WIDE R30, R75, 0x4, R2.reuse ;  /* 0x000000044b1e7825 */ /* 0x110fe400078e0202 */
[----:B------:R-:W4:Y:S02]  /*5270*/  LDG.E R28, desc[UR6][R28.64] ;  /* 0x000000061c1c7981 */ /* 0x000f24000c1e1900 */
[----:B-----5:R-:W-:-:S02]  /*5280*/  IMAD.WIDE R32, R77, 0x4, R2 ;  /* 0x000000044d207825 */ /* 0x020fc400078e0202 */
[----:B------:R-:W4:Y:S02]  /*5290*/  LDG.E R30, desc[UR6][R30.64] ;  /* 0x000000061e1e7981 */ /* 0x000f24000c1e1900 */
[--C-:B------:R-:W-:Y:S02]  /*52a0*/  IMAD.WIDE R34, R73, 0x4, R2.reuse ;  /* 0x0000000449227825 */ /* 0x100fe400078e0202 */
[----:B------:R-:W5:Y:S02]  /*52b0*/  LDG.E R32, desc[UR6][R32.64] ;  /* 0x0000000620207981 */ /* 0x000f64000c1e1900 */
[----:B0-----:R-:W-:Y:S02]  /*52c0*/  IMAD.WIDE R36, R69, 0x4, R2 ;  /* 0x0000000445247825 */ /* 0x001fe400078e0202 */
[----:B------:R-:W5:Y:S04]  /*52d0*/  LDG.E R5, desc[UR6][R34.64] ;  /* 0x0000000622057981 */ /* 0x000f68000c1e1900 */
[----:B------:R-:W5:Y:S01]  /*52e0*/  LDG.E R36, desc[UR6][R36.64] ;  /* 0x0000000624247981 */ /* 0x000f62000c1e1900 */
[----:B------:R-:W-:-:S04]  /*52f0*/  UIADD3 UR5, UPT, UPT, UR4, -0x1000, URZ ;  /* 0xfffff00004057890 */ /* 0x000fc8000fffe0ff */
[----:B------:R-:W-:Y:S01]  /*5300*/  UISETP.GE.U32.AND UP0, UPT, UR5, 0x1000, UPT ;  /* 0x000010000500788c */ /* 0x000fe2000bf06070 */
[----:B--2---:R-:W-:-:S04]  /*5310*/  IADD3 R23, PT, PT, R39, R38, R23 ;  /* 0x0000002627177210 */ /* 0x004fc80007ffe017 */
[----:B---3--:R-:W-:-:S04]  /*5320*/  IADD3 R23, PT, PT, R41, R40, R23 ;  /* 0x0000002829177210 */ /* 0x008fc80007ffe017 */
[----:B------:R-:W-:-:S04]  /*5330*/  IADD3 R23, PT, PT, R43, R42, R23 ;  /* 0x0000002a2b177210 */ /* 0x000fc80007ffe017 */
[----:B------:R-:W-:-:S04]  /*5340*/  IADD3 R23, PT, PT, R4, R44, R23 ;  /* 0x0000002c04177210 */ /* 0x000fc80007ffe017 */
[----:B------:R-:W-:-:S04]  /*5350*/  IADD3 R23, PT, PT, R26, R24, R23 ;  /* 0x000000181a177210 */ /* 0x000fc80007ffe017 */
[----:B----4-:R-:W-:-:S04]  /*5360*/  IADD3 R23, PT, PT, R30, R28, R23 ;  /* 0x0000001c1e177210 */ /* 0x010fc80007ffe017 */
[----:B-----5:R-:W-:Y:S01]  /*5370*/  IADD3 R5, PT, PT, R5, R32, R23 ;  /* 0x0000002005057210 */ /* 0x020fe20007ffe017 */
[----:B------:R-:W-:-:S03]  /*5380*/  IMAD.MOV.U32 R23, RZ, RZ, 0x1000 ;  /* 0x00001000ff177424 */ /* 0x000fc600078e00ff */
[----:B------:R-:W-:Y:S01]  /*5390*/  IADD3 R24, PT, PT, R36, R5, RZ ;  /* 0x0000000524187210 */ /* 0x000fe20007ffe0ff */
[----:B------:R-:W-:Y:S06]  /*53a0*/  BRA.U !UP0, `(.L_x_203) ;  /* 0x0000002908707547 */ /* 0x000fec000b800000 */
[----:B------:R-:W-:Y:S01]  /*53b0*/  IMAD.MOV.U32 R23, RZ, RZ, 0x1000 ;  /* 0x00001000ff177424 */ /* 0x000fe200078e00ff */
[----:B------:R-:W0:Y:S01]  /*53c0*/  LDCU UR8, c[0x0][0x39c] ;  /* 0x00007380ff0877ac */ /* 0x000e220008000800 */
[----:B------:R-:W1:Y:S01]  /*53d0*/  LDCU UR9, c[0x0][0x398] ;  /* 0x00007300ff0977ac */ /* 0x000e620008000800 */
[----:B------:R-:W2:Y:S01]  /*53e0*/  LDCU UR14, c[0x0][0x384] ;  /* 0x00007080ff0e77ac */ /* 0x000ea20008000800 */
[----:B------:R-:W3:Y:S01]  /*53f0*/  LDCU.64 UR16, c[0x0][0x3a0] ;  /* 0x00007400ff1077ac */ /* 0x000ee20008000a00 */
[----:B------:R-:W4:Y:S01]  /*5400*/  LDCU UR4, c[0x0][0x3b0] ;  /* 0x00007600ff0477ac */ /* 0x000f220008000800 */
[----:B------:R-:W0:Y:S01]  /*5410*/  LDCU.64 UR12, c[0x0][0x388] ;  /* 0x00007100ff0c77ac */ /* 0x000e220008000a00 */
[----:B------:R-:W0:Y:S01]  /*5420*/  LDCU.64 UR10, c[0x0][0x390] ;  /* 0x00007200ff0a77ac */ /* 0x000e220008000a00 */
[----:B------:R-:W-:Y:S01]  /*5430*/  NOP ;  /* 0x0000000000007918 */ /* 0x000fe20000000000 */
.L_x_205:
[----:B0-----:R-:W-:Y:S01]  /*5440*/  IMAD.U32 R9, RZ, RZ, UR8 ;  /* 0x00000008ff097e24 */ /* 0x001fe2000f8e00ff */
[-C--:B------:R-:W-:Y:S02]  /*5450*/  IADD3 R2, PT, PT, R12, R23.reuse, RZ ;  /* 0x000000170c027210 */ /* 0x080fe40007ffe0ff */
[----:B------:R-:W-:Y:S02]  /*5460*/  IADD3 R30, PT, PT, R16, R23, RZ ;  /* 0x00000017101e7210 */ /* 0x000fe40007ffe0ff */
[----:B------:R-:W-:Y:S01]  /*5470*/  IABS R10, R9 ;  /* 0x00000009000a7213 */ /* 0x000fe20000000000 */
[C---:B------:R-:W-:Y:S01]  /*5480*/  VIADD R26, R2.reuse, 0x200 ;  /* 0x00000200021a7836 */ /* 0x040fe20000000000 */
[----:B------:R-:W-:Y:S01]  /*5490*/  IABS R7, R2 ;  /* 0x0000000200077213 */ /* 0x000fe20000000000 */
[C---:B------:R-:W-:Y:S01]  /*54a0*/  VIADD R28, R2.reuse, 0x300 ;  /* 0x00000300021c7836 */ /* 0x040fe20000000000 */
[----:B------:R-:W0:Y:S01]  /*54b0*/  I2F.RP R4, R10 ;  /* 0x0000000a00047306 */ /* 0x000e220000209400 */
[C---:B------:R-:W-:Y:S01]  /*54c0*/  VIADD R8, R2.reuse, 0x400 ;  /* 0x0000040002087836 */ /* 0x040fe20000000000 */
[----:B------:R-:W-:Y:S01]  /*54d0*/  IADD3 R20, PT, PT, R2, 0x500, RZ ;  /* 0x0000050002147810 */ /* 0x000fe20007ffe0ff */
[----:B------:R-:W-:Y:S01]  /*54e0*/  IMAD.HI.U32 R3, R15, R7, RZ ;  /* 0x000000070f037227 */ /* 0x000fe200078e00ff */
[----:B------:R-:W-:-:S02]  /*54f0*/  IABS R17, R28 ;  /* 0x0000001c00117213 */ /* 0x000fc40000000000 */
[----:B------:R-:W-:Y:S01]  /*5500*/  IADD3 R48, PT, PT, R2, 0x600, RZ ;  /* 0x0000060002307810 */ /* 0x000fe20007ffe0ff */
[----:B------:R-:W-:Y:S01]  /*5510*/  IMAD.MOV R0, RZ, RZ, -R3 ;  /* 0x000000ffff007224 */ /* 0x000fe200078e0a03 */
[-C--:B------:R-:W-:Y:S01]  /*5520*/  LOP3.LUT R18, R30, R9.reuse, RZ, 0x3c, !PT ;  /* 0x000000091e127212 */ /* 0x080fe200078e3cff */
[C---:B------:R-:W-:Y:S01]  /*5530*/  VIADD R76, R2.reuse, 0x700 ;  /* 0x00000700024c7836 */ /* 0x040fe20000000000 */
[----:B------:R-:W-:Y:S01]  /*5540*/  LOP3.LUT R6, R2, R9, RZ, 0x3c, !PT ;  /* 0x0000000902067212 */ /* 0x000fe200078e3cff */
[----:B------:R-:W-:Y:S01]  /*5550*/  IMAD R7, R10, R0, R7 ;  /* 0x000000000a077224 */ /* 0x000fe200078e0207 */
[----:B------:R-:W-:Y:S01]  /*5560*/  IABS R0, R30 ;  /* 0x0000001e00007213 */ /* 0x000fe20000000000 */
[----:B------:R-:W-:Y:S01]  /*5570*/  VIADD R72, R2, 0x900 ;  /* 0x0000090002487836 */ /* 0x000fe20000000000 */
[----:B------:R-:W-:Y:S01]  /*5580*/  ISETP.GE.AND P1, PT, R18, RZ, PT ;  /* 0x000000ff1200720c */ /* 0x000fe20003f26270 */
[----:B0-----:R-:W0:Y:S01]  /*5590*/  MUFU.RCP R4, R4 ;  /* 0x0000000400047308 */ /* 0x001e220000001000 */
[----:B------:R-:W-:Y:S01]  /*55a0*/  ISETP.GT.U32.AND P2, PT, R14, R7, PT ;  /* 0x000000070e00720c */ /* 0x000fe20003f44070 */
[----:B------:R-:W-:Y:S01]  /*55b0*/  VIADD R70, R2, 0xa00 ;  /* 0x00000a0002467836 */ /* 0x000fe20000000000 */
[----:B------:R-:W-:Y:S01]  /*55c0*/  ISETP.GE.AND P5, PT, R6, RZ, PT ;  /* 0x000000ff0600720c */ /* 0x000fe20003fa6270 */
[----:B------:R-:W-:Y:S01]  /*55d0*/  VIADD R66, R2, 0xb00 ;  /* 0x00000b0002427836 */ /* 0x000fe20000000000 */
[----:B------:R-:W-:Y:S01]  /*55e0*/  LOP3.LUT R6, R8, R9, RZ, 0x3c, !PT ;  /* 0x0000000908067212 */ /* 0x000fe200078e3cff */
[C---:B------:R-:W-:Y:S01]  /*55f0*/  VIADD R68, R2.reuse, 0xc00 ;  /* 0x00000c0002447836 */ /* 0x040fe20000000000 */
[C---:B------:R-:W-:Y:S01]  /*5600*/  IADD3 R74, PT, PT, R2.reuse, 0x800, RZ ;  /* 0x00000800024a7810 */ /* 0x040fe20007ffe0ff */
[C---:B------:R-:W-:Y:S01]  /*5610*/  VIADD R52, R2.reuse, 0xe00 ;  /* 0x00000e0002347836 */ /* 0x040fe20000000000 */
[----:B------:R-:W-:Y:S01]  /*5620*/  IABS R19, R70 ;  /* 0x0000004600137213 */ /* 0x000fe20000000000 */
[----:B------:R-:W-:Y:S01]  /*5630*/  VIADD R62, R2, 0xf00 ;  /* 0x00000f00023e7836 */ /* 0x000fe20000000000 */
[----:B------:R-:W-:-:S02]  /*5640*/  IABS R49, R68 ;  /* 0x0000004400317213 */ /* 0x000fc40000000000 */
[----:B------:R-:W-:Y:S01]  /*5650*/  IADD3 R38, PT, PT, R2, 0xd00, RZ ;  /* 0x00000d0002267810 */ /* 0x000fe20007ffe0ff */
[----:B------:R-:W-:Y:S01]  /*5660*/  @!P2 VIADD R3, R3, 0x1 ;  /* 0x000000010303a836 */ /* 0x000fe20000000000 */
[----:B------:R-:W-:Y:S01]  /*5670*/  @!P2 IADD3 R7, PT, PT, R7, -R10, RZ ;  /* 0x8000000a0707a210 */ /* 0x000fe20007ffe0ff */
[----:B0-----:R-:W-:Y:S02]  /*5680*/  VIADD R13, R4, 0xffffffe ;  /* 0x0ffffffe040d7836 */ /* 0x001fe40000000000 */
[----:B------:R-:W-:Y:S01]  /*5690*/  HFMA2 R4, -RZ, RZ, 0, 0 ;  /* 0x00000000ff047431 */ /* 0x000fe200000001ff */
[----:B------:R-:W-:Y:S01]  /*56a0*/  ISETP.GE.U32.AND P0, PT, R7, R14, PT ;  /* 0x0000000e0700720c */ /* 0x000fe20003f06070 */
[----:B------:R-:W-:Y:S01]  /*56b0*/  IMAD.MOV.U32 R14, RZ, RZ, R10 ;  /* 0x000000ffff0e7224 */ /* 0x000fe200078e000a */
[----:B------:R-:W-:Y:S01]  /*56c0*/  IABS R51, R52 ;  /* 0x0000003400337213 */ /* 0x000fe20000000000 */
[----:B------:R-:W0:Y:S01]  /*56d0*/  F2I.FTZ.U32.TRUNC.NTZ R13, R13 ;  /* 0x0000000d000d7305 */ /* 0x000e22000021f000 */
[----:B------:R-:W-:-:S09]  /*56e0*/  LOP3.LUT R32, R62, R9, RZ, 0x3c, !PT ;  /* 0x000000093e207212 */ /* 0x000fd200078e3cff */
[----:B------:R-:W-:-:S05]  /*56f0*/  @P0 VIADD R3, R3, 0x1 ;  /* 0x0000000103030836 */ /* 0x000fca0000000000 */
[----:B------:R-:W-:Y:S01]  /*5700*/  @!P5 IADD3 R3, PT, PT, -R3, RZ, RZ ;  /* 0x000000ff0303d210 */ /* 0x000fe20007ffe1ff */
[----:B0-----:R-:W-:-:S04]  /*5710*/  IMAD R5, R13, R10, RZ ;  /* 0x0000000a0d057224 */ /* 0x001fc800078e02ff */
[----:B------:R-:W-:Y:S02]  /*5720*/  IMAD.MOV R15, RZ, RZ, -R5 ;  /* 0x000000ffff0f7224 */ /* 0x000fe400078e0a05 */
[----:B------:R-:W-:Y:S02]  /*5730*/  IMAD.MOV.U32 R5, RZ, RZ, R13 ;  /* 0x000000ffff057224 */ /* 0x000fe400078e000d */
[----:B------:R-:W-:Y:S01]  /*5740*/  IMAD.HI.U32 R15, R13, R15, R4 ;  /* 0x0000000f0d0f7227 */ /* 0x000fe200078e0004 */
[----:B------:R-:W-:-:S03]  /*5750*/  IABS R4, R26 ;  /* 0x0000001a00047213 */ /* 0x000fc60000000000 */
[----:B------:R-:W-:Y:S02]  /*5760*/  IMAD.MOV.U32 R5, RZ, RZ, R0 ;  /* 0x000000ffff057224 */ /* 0x000fe400078e0000 */
[----:B------:R-:W-:-:S04]  /*5770*/  IMAD.HI.U32 R45, R15, R4, RZ ;  /* 0x000000040f2d7227 */ /* 0x000fc800078e00ff */
[----:B------:R-:W-:Y:S01]  /*5780*/  IMAD.HI.U32 R35, R15, R5, RZ ;  /* 0x000000050f237227 */ /* 0x000fe200078e00ff */
[----:B------:R-:W-:-:S03]  /*5790*/  IADD3 R7, PT, PT, -R45, RZ, RZ ;  /* 0x000000ff2d077210 */ /* 0x000fc60007ffe1ff */
[----:B------:R-:W-:Y:S02]  /*57a0*/  IMAD.MOV R0, RZ, RZ, -R35 ;  /* 0x000000ffff007224 */ /* 0x000fe400078e0a23 */
[C---:B------:R-:W-:Y:S01]  /*57b0*/  IMAD R7, R10.reuse, R7, R4 ;  /* 0x000000070a077224 */ /* 0x040fe200078e0204 */
[----:B------:R-:W-:Y:S01]  /*57c0*/  IABS R4, R8 ;  /* 0x0000000800047213 */ /* 0x000fe20000000000 */
[----:B------:R-:W-:Y:S02]  /*57d0*/  IMAD R5, R10, R0, R5 ;  /* 0x000000000a057224 */ /* 0x000fe400078e0205 */
[C---:B------:R-:W-:Y:S01]  /*57e0*/  IMAD.HI.U32 R47, R15.reuse, R17, RZ ;  /* 0x000000110f2f7227 */ /* 0x040fe200078e00ff */
[C---:B------:R-:W-:Y:S02]  /*57f0*/  ISETP.GT.U32.AND P6, PT, R14.reuse, R7, PT ;  /* 0x000000070e00720c */ /* 0x040fe40003fc4070 */
[----:B------:R-:W-:Y:S01]  /*5800*/  ISETP.GT.U32.AND P3, PT, R14, R5, PT ;  /* 0x000000050e00720c */ /* 0x000fe20003f64070 */
[----:B------:R-:W-:Y:S01]  /*5810*/  IMAD.HI.U32 R27, R15, R4, RZ ;  /* 0x000000040f1b7227 */ /* 0x000fe200078e00ff */
[----:B------:R-:W-:-:S03]  /*5820*/  IADD3 R0, PT, PT, -R47, RZ, RZ ;  /* 0x000000ff2f007210 */ /* 0x000fc60007ffe1ff */
[----:B------:R-:W-:-:S04]  /*5830*/  IMAD.HI.U32 R43, R15, R19, RZ ;  /* 0x000000130f2b7227 */ /* 0x000fc800078e00ff */
[----:B------:R-:W-:Y:S01]  /*5840*/  IMAD R17, R10, R0, R17 ;  /* 0x000000000a117224 */ /* 0x000fe200078e0211 */
[----:B------:R-:W-:Y:S01]  /*5850*/  LOP3.LUT R0, R26, R9, RZ, 0x3c, !PT ;  /* 0x000000091a007212 */ /* 0x000fe200078e3cff */
[----:B------:R-:W-:Y:S01]  /*5860*/  IMAD.HI.U32 R37, R15, R49, RZ ;  /* 0x000000310f257227 */ /* 0x000fe200078e00ff */
[----:B------:R-:W-:Y:S02]  /*5870*/  @!P6 IADD3 R7, PT, PT, R7, -R10, RZ ;  /* 0x8000000a0707e210 */ /* 0x000fe40007ffe0ff */
[----:B------:R-:W-:Y:S01]  /*5880*/  ISETP.GT.U32.AND P4, PT, R14, R17, PT ;  /* 0x000000110e00720c */ /* 0x000fe20003f84070 */
[----:B------:R-:W-:Y:S01]  /*5890*/  @!P3 IMAD.IADD R5, R5, 0x1, -R10 ;  /* 0x000000010505b824 */ /* 0x000fe200078e0a0a */
[-C--:B------:R-:W-:Y:S01]  /*58a0*/  ISETP.GE.U32.AND P0, PT, R7, R14.reuse, PT ;  /* 0x0000000e0700720c */ /* 0x080fe20003f06070 */
[----:B------:R-:W-:Y:S01]  /*58b0*/  @!P3 VIADD R35, R35, 0x1 ;  /* 0x000000012323b836 */ /* 0x000fe20000000000 */
[----:B------:R-:W-:Y:S02]  /*58c0*/  @!P6 IADD3 R45, PT, PT, R45, 0x1, RZ ;  /* 0x000000012d2de810 */ /* 0x000fe40007ffe0ff */
[----:B------:R-:W-:Y:S01]  /*58d0*/  ISETP.GE.U32.AND P2, PT, R5, R14, PT ;  /* 0x0000000e0500720c */ /* 0x000fe20003f46070 */
[----:B------:R-:W-:Y:S01]  /*58e0*/  IMAD.MOV R5, RZ, RZ, -R27 ;  /* 0x000000ffff057224 */ /* 0x000fe200078e0a1b */
[----:B------:R-:W-:-:S02]  /*58f0*/  IABS R7, R20 ;  /* 0x0000001400077213 */ /* 0x000fc40000000000 */
[----:B------:R-:W-:Y:S01]  /*5900*/  ISETP.GE.AND P3, PT, R0, RZ, PT ;  /* 0x000000ff0000720c */ /* 0x000fe20003f66270 */
[----:B------:R-:W-:Y:S01]  /*5910*/  IMAD R5, R10, R5, R4 ;  /* 0x000000050a057224 */ /* 0x000fe200078e0204 */
[----:B------:R-:W-:Y:S01]  /*5920*/  LOP3.LUT R0, R28, R9, RZ, 0x3c, !PT ;  /* 0x000000091c007212 */ /* 0x000fe200078e3cff */
[----:B------:R-:W-:Y:S01]  /*5930*/  @!P4 IMAD.IADD R17, R17, 0x1, -R10 ;  /* 0x000000011111c824 */ /* 0x000fe200078e0a0a */
[----:B------:R-:W-:Y:S01]  /*5940*/  IABS R4, R48 ;  /* 0x0000003000047213 */ /* 0x000fe20000000000 */
[----:B------:R-:W-:Y:S01]  /*5950*/  @P0 VIADD R45, R45, 0x1 ;  /* 0x000000012d2d0836 */ /* 0x000fe20000000000 */
[----:B------:R-:W-:Y:S01]  /*5960*/  ISETP.GT.U32.AND P6, PT, R14, R5, PT ;  /* 0x000000050e00720c */ /* 0x000fe20003fc4070 */
        /* <DEDUP_REMOVED lines=8> */
[----:B------:R-:W-:Y:S01]  /*59f0*/  IMAD R7, R10, R0, R7 ;  /* 0x000000000a077224 */ /* 0x000fe200078e0207 */
[----:B------:R-:W-:Y:S01]  /*5a00*/  LOP3.LUT R0, R20, R9, RZ, 0x3c, !PT ;  /* 0x0000000914007212 */ /* 0x000fe200078e3cff */
[----:B------:R-:W-:Y:S01]  /*5a10*/  @!P6 IMAD.IADD R5, R5, 0x1, -R10 ;  /* 0x000000010505e824 */ /* 0x000fe200078e0a0a */
[----:B------:R-:W-:Y:S01]  /*5a20*/  ISETP.GE.AND P1, PT, R6, RZ, PT ;  /* 0x000000ff0600720c */ /* 0x000fe20003f26270 */
[----:B------:R-:W-:Y:S01]  /*5a30*/  IMAD.HI.U32 R41, R15, R4, RZ ;  /* 0x000000040f297227 */ /* 0x000fe200078e00ff */
[----:B------:R-:W-:Y:S02]  /*5a40*/  @P0 IADD3 R47, PT, PT, R47, 0x1, RZ ;  /* 0x000000012f2f0810 */ /* 0x000fe40007ffe0ff */
[----:B------:R-:W-:Y:S01]  /*5a50*/  ISETP.GE.U32.AND P4, PT, R5, R14, PT ;  /* 0x0000000e0500720c */ /* 0x000fe20003f86070 */
[----:B------:R-:W-:Y:S01]  /*5a60*/  IMAD.MOV R5, RZ, RZ, -R41 ;  /* 0x000000ffff057224 */ /* 0x000fe200078e0a29 */
[----:B------:R-:W-:Y:S01]  /*5a70*/  ISETP.GT.U32.AND P0, PT, R14, R7, PT ;  /* 0x000000070e00720c */ /* 0x000fe20003f04070 */
[----:B------:R-:W-:Y:S01]  /*5a80*/  @!P6 VIADD R27, R27, 0x1 ;  /* 0x000000011b1be836 */ /* 0x000fe20000000000 */
[----:B------:R-:W-:Y:S01]  /*5a90*/  LOP3.LUT R6, R48, R9, RZ, 0x3c, !PT ;  /* 0x0000000930067212 */ /* 0x000fe200078e3cff */
        /* <DEDUP_REMOVED lines=28> */
[----:B------:R-:W-:Y:S01]  /*5c60*/  LOP3.LUT R0, R72, R9, RZ, 0x3c, !PT ;  /* 0x0000000948007212 */ /* 0x000fe200078e3cff */
[----:B------:R-:W-:Y:S01]  /*5c70*/  @!P1 IMAD.IADD R17, R17, 0x1, -R10 ;  /* 0x0000000111119824 */ /* 0x000fe200078e0a0a */
[----:B------:R-:W-:Y:S01]  /*5c80*/  ISETP.GE.AND P0, PT, R6, RZ, PT ;  /* 0x000000ff0600720c */ /* 0x000fe20003f06270 */
[----:B------:R-:W-:Y:S01]  /*5c90*/  IMAD.HI.U32 R33, R15, R4, RZ ;  /* 0x000000040f217227 */ /* 0x000fe200078e00ff */
[----:B------:R-:W-:-:S02]  /*5ca0*/  ISETP.GE.AND P4, PT, R0, RZ, PT ;  /* 0x000000ff0000720c */ /* 0x000fc40003f86270 */
[----:B------:R-:W-:Y:S01]  /*5cb0*/  ISETP.GE.U32.AND P3, PT, R17, R14, PT ;  /* 0x0000000e1100720c */ /* 0x000fe20003f66070 */
[----:B------:R-:W-:Y:S01]  /*5cc0*/  @!P1 VIADD R39, R39, 0x1 ;  /* 0x0000000127279836 */ /* 0x000fe20000000000 */
[----:B------:R-:W-:Y:S01]  /*5cd0*/  LOP3.LUT R0, R70, R9, RZ, 0x3c, !PT ;  /* 0x0000000946007212 */ /* 0x000fe200078e3cff */
[----:B------:R-:W-:Y:S01]  /*5ce0*/  IMAD.MOV R7, RZ, RZ, -R33 ;  /* 0x000000ffff077224 */ /* 0x000fe200078e0a21 */
[----:B------:R-:W-:Y:S01]  /*5cf0*/  @P6 IADD3 R41, PT, PT, R41, 0x1, RZ ;  /* 0x0000000129296810 */ /* 0x000fe20007ffe0ff */
[----:B-1----:R-:W-:Y:S01]  /*5d00*/  IMAD.U32 R17, RZ, RZ, UR9 ;  /* 0x00000009ff117e24 */ /* 0x002fe2000f8e00ff */
[----:B------:R-:W-:Y:S01]  /*5d10*/  ISETP.GT.U32.AND P6, PT, R14, R5, PT ;  /* 0x000000050e00720c */ /* 0x000fe20003fc4070 */
[----:B------:R-:W-:Y:S01]  /*5d20*/  IMAD R7, R10, R7, R4 ;  /* 0x000000070a077224 */ /* 0x000fe200078e0204 */
[----:B------:R-:W-:Y:S02]  /*5d30*/  LOP3.LUT R4, R66, R9, RZ, 0x3c, !PT ;  /* 0x0000000942047212 */ /* 0x000fe400078e3cff */
[----:B------:R-:W-:-:S02]  /*5d40*/  IABS R22, R17 ;  /* 0x0000001100167213 */ /* 0x000fc40000000000 */
[----:B------:R-:W-:Y:S02]  /*5d50*/  ISETP.GT.U32.AND P1, PT, R14, R7, PT ;  /* 0x000000070e00720c */ /* 0x000fe40003f24070 */
[----:B------:R-:W-:Y:S01]  /*5d60*/  @P3 IADD3 R39, PT, PT, R39, 0x1, RZ ;  /* 0x0000000127273810 */ /* 0x000fe20007ffe0ff */
[----:B------:R-:W0:Y:S01]  /*5d70*/  I2F.RP R18, R22 ;  /* 0x0000001600127306 */ /* 0x000e220000209400 */
[----:B------:R-:W-:Y:S01]  /*5d80*/  ISETP.GE.AND P3, PT, R0, RZ, PT ;  /* 0x000000ff0000720c */ /* 0x000fe20003f66270 */
[----:B------:R-:W-:Y:S01]  /*5d90*/  IMAD.MOV R0, RZ, RZ, -R43 ;  /* 0x000000ffff007224 */ /* 0x000fe200078e0a2b */
[----:B------:R-:W-:Y:S01]  /*5da0*/  @!P2 IADD3 R41, PT, PT, -R41, RZ, RZ ;  /* 0x000000ff2929a210 */ /* 0x000fe20007ffe1ff */
[----:B------:R-:W-:Y:S01]  /*5db0*/  @!P6 IMAD.IADD R5, R5, 0x1, -R10 ;  /* 0x000000010505e824 */ /* 0x000fe200078e0a0a */
[----:B------:R-:W-:Y:S01]  /*5dc0*/  ISETP.GE.AND P2, PT, R4, RZ, PT ;  /* 0x000000ff0400720c */ /* 0x000fe20003f46270 */
[----:B------:R-:W-:Y:S01]  /*5dd0*/  @!P5 IMAD.MOV R39, RZ, RZ, -R39 ;  /* 0x000000ffff27d224 */ /* 0x000fe200078e0a27 */
[----:B------:R-:W-:Y:S01]  /*5de0*/  IADD3 R4, PT, PT, -R37, RZ, RZ ;  /* 0x000000ff25047210 */ /* 0x000fe20007ffe1ff */
[C---:B------:R-:W-:Y:S01]  /*5df0*/  IMAD R19, R10.reuse, R0, R19 ;  /* 0x000000000a137224 */ /* 0x040fe200078e0213 */
[----:B------:R-:W-:Y:S01]  /*5e00*/  ISETP.GE.U32.AND P5, PT, R5, R14, PT ;  /* 0x0000000e0500720c */ /* 0x000fe20003fa6070 */
[----:B------:R-:W-:Y:S01]  /*5e10*/  @!P6 VIADD R29, R29, 0x1 ;  /* 0x000000011d1de836 */ /* 0x000fe20000000000 */
[----:B------:R-:W-:Y:S01]  /*5e20*/  IABS R5, R66 ;  /* 0x0000004200057213 */ /* 0x000fe20000000000 */
[----:B------:R-:W-:Y:S01]  /*5e30*/  @!P1 VIADD R33, R33, 0x1 ;  /* 0x0000000121219836 */ /* 0x000fe20000000000 */
[----:B------:R-:W-:Y:S01]  /*5e40*/  @!P1 IADD3 R7, PT, PT, R7, -R10, RZ ;  /* 0x8000000a07079210 */ /* 0x000fe20007ffe0ff */
[----:B------:R-:W-:Y:S01]  /*5e50*/  IMAD R49, R10, R4, R49 ;  /* 0x000000040a317224 */ /* 0x000fe200078e0231 */
[----:B------:R-:W-:Y:S01]  /*5e60*/  IABS R6, R38 ;  /* 0x0000002600067213 */ /* 0x000fe20000000000 */
[----:B------:R-:W-:Y:S01]  /*5e70*/  IMAD.HI.U32 R25, R15, R5, RZ ;  /* 0x000000050f197227 */ /* 0x000fe200078e00ff */
[----:B------:R-:W-:Y:S01]  /*5e80*/  ISETP.GE.U32.AND P6, PT, R7, R14, PT ;  /* 0x0000000e0700720c */ /* 0x000fe20003fc6070 */
[----:B0-----:R-:W0:Y:S01]  /*5e90*/  MUFU.RCP R18, R18 ;  /* 0x0000001200127308 */ /* 0x001e220000001000 */
[----:B------:R-:W-:Y:S01]  /*5ea0*/  LOP3.LUT R7, R68, R9, RZ, 0x3c, !PT ;  /* 0x0000000944077212 */ /* 0x000fe200078e3cff */
[----:B------:R-:W-:Y:S01]  /*5eb0*/  IMAD.MOV R0, RZ, RZ, -R25 ;  /* 0x000000ffff007224 */ /* 0x000fe200078e0a19 */
[----:B------:R-:W-:Y:S01]  /*5ec0*/  IABS R4, R62 ;  /* 0x0000003e00047213 */ /* 0x000fe20000000000 */
[----:B------:R-:W-:Y:S01]  /*5ed0*/  @P5 VIADD R29, R29, 0x1 ;  /* 0x000000011d1d5836 */ /* 0x000fe20000000000 */
[----:B------:R-:W-:Y:S01]  /*5ee0*/  ISETP.GT.U32.AND P5, PT, R14, R19, PT ;  /* 0x000000130e00720c */ /* 0x000fe20003fa4070 */
[----:B------:R-:W-:-:S02]  /*5ef0*/  IMAD R5, R10, R0, R5 ;  /* 0x000000000a057224 */ /* 0x000fc400078e0205 */
[----:B------:R-:W-:-:S03]  /*5f00*/  IMAD.HI.U32 R21, R15, R6, RZ ;  /* 0x000000060f157227 */ /* 0x000fc600078e00ff */
[----:B------:R-:W-:Y:S01]  /*5f10*/  ISETP.GT.U32.AND P1, PT, R14, R5, PT ;  /* 0x000000050e00720c */ /* 0x000fe20003f24070 */
[----:B------:R-:W-:Y:S01]  /*5f20*/  @!P0 IMAD.MOV R29, RZ, RZ, -R29 ;  /* 0x000000ffff1d8224 */ /* 0x000fe200078e0a1d */
[----:B------:R-:W-:Y:S02]  /*5f30*/  @P6 IADD3 R33, PT, PT, R33, 0x1, RZ ;  /* 0x0000000121216810 */ /* 0x000fe40007ffe0ff */
[----:B------:R-:W-:Y:S01]  /*5f40*/  ISETP.GE.AND P0, PT, R7, RZ, PT ;  /* 0x000000ff0700720c */ /* 0x000fe20003f06270 */
[----:B------:R-:W-:Y:S01]  /*5f50*/  IMAD.MOV R7, RZ, RZ, -R21 ;  /* 0x000000ffff077224 */ /* 0x000fe200078e0a15 */
[----:B------:R-:W-:Y:S01]  /*5f60*/  @!P4 IADD3 R33, PT, PT, -R33, RZ, RZ ;  /* 0x000000ff2121c210 */ /* 0x000fe20007ffe1ff */
[----:B------:R-:W-:Y:S01]  /*5f70*/  @!P5 VIADD R43, R43, 0x1 ;  /* 0x000000012b2bd836 */ /* 0x000fe20000000000 */
[----:B------:R-:W-:Y:S01]  /*5f80*/  @!P5 IADD3 R19, PT, PT, R19, -R10, RZ ;  /* 0x8000000a1313d210 */ /* 0x000fe20007ffe0ff */
[----:B0-----:R-:W-:Y:S01]  /*5f90*/  VIADD R18, R18, 0xffffffe ;  /* 0x0ffffffe12127836 */ /* 0x001fe20000000000 */
[----:B------:R-:W-:-:S02]  /*5fa0*/  ISETP.GT.U32.AND P4, PT, R14, R49, PT ;  /* 0x000000310e00720c */ /* 0x000fc40003f84070 */
[-C--:B------:R-:W-:Y:S01]  /*5fb0*/  ISETP.GE.U32.AND P6, PT, R19, R14.reuse, PT ;  /* 0x0000000e1300720c */ /* 0x080fe20003fc6070 */
[----:B------:R-:W-:Y:S02]  /*5fc0*/  @!P1 IMAD.IADD R5, R5, 0x1, -R10 ;  /* 0x0000000105059824 */ /* 0x000fe400078e0a0a */
[----:B------:R-:W-:Y:S02]  /*5fd0*/  IMAD R19, R10, R7, R6 ;  /* 0x000000070a137224 */ /* 0x000fe400078e0206 */
[----:B------:R-:W-:Y:S01]  /*5fe0*/  @!P1 VIADD R25, R25, 0x1 ;  /* 0x0000000119199836 */ /* 0x000fe20000000000 */
[----:B------:R-:W-:Y:S01]  /*5ff0*/  ISETP.GE.U32.AND P5, PT, R5, R14, PT ;  /* 0x0000000e0500720c */ /* 0x000fe20003fa6070 */
[----:B------:R-:W-:Y:S01]  /*6000*/  IMAD.HI.U32 R7, R15, R51, RZ ;  /* 0x000000330f077227 */ /* 0x000fe200078e00ff */
[----:B------:R-:W-:-:S03]  /*6010*/  LOP3.LUT R5, R38, R9, RZ, 0x3c, !PT ;  /* 0x0000000926057212 */ /* 0x000fc600078e3cff */
[----:B------:R-:W-:Y:S01]  /*6020*/  @!P4 IADD3 R49, PT, PT, R49, -R10, RZ ;  /* 0x8000000a3131c210 */ /* 0x000fe20007ffe0ff */
[----:B------:R-:W-:Y:S01]  /*6030*/  IMAD.HI.U32 R6, R15, R4, RZ ;  /* 0x000000040f067227 */ /* 0x000fe200078e00ff */
[----:B------:R-:W-:Y:S02]  /*6040*/  ISETP.GE.AND P1, PT, R5, RZ, PT ;  /* 0x000000ff0500720c */ /* 0x000fe40003f26270 */
[----:B------:R0:W1:Y:S01]  /*6050*/  F2I.FTZ.U32.TRUNC.NTZ R5, R18 ;  /* 0x0000001200057305 */ /* 0x000062000021f000 */
[----:B------:R-:W-:Y:S01]  /*6060*/  @P6 VIADD R43, R43, 0x1 ;  /* 0x000000012b2b6836 */ /* 0x000fe20000000000 */
[----:B------:R-:W-:Y:S01]  /*6070*/  ISETP.GT.U32.AND P6, PT, R14, R19, PT ;  /* 0x000000130e00720c */ /* 0x000fe20003fc4070 */
[----:B------:R-:W-:Y:S01]  /*6080*/  IMAD.MOV R53, RZ, RZ, -R6 ;  /* 0x000000ffff357224 */ /* 0x000fe200078e0a06 */
[----:B------:R-:W-:Y:S01]  /*6090*/  IADD3 R0, PT, PT, -R7, RZ, RZ ;  /* 0x000000ff07007210 */ /* 0x000fe20007ffe1ff */
[----:B------:R-:W-:Y:S01]  /*60a0*/  @P5 VIADD R25, R25, 0x1 ;  /* 0x0000000119195836 */ /* 0x000fe20000000000 */
[----:B------:R-:W-:Y:S01]  /*60b0*/  ISETP.GE.U32.AND P5, PT, R49, R14, PT ;  /* 0x0000000e3100720c */ /* 0x000fe20003fa6070 */
[C---:B------:R-:W-:Y:S01]  /*60c0*/  IMAD R49, R10.reuse, R53, R4 ;  /* 0x000000350a317224 */ /* 0x040fe200078e0204 */
[----:B------:R-:W-:Y:S01]  /*60d0*/  @!P4 IADD3 R37, PT, PT, R37, 0x1, RZ ;  /* 0x000000012525c810 */ /* 0x000fe20007ffe0ff */
[----:B------:R-:W-:Y:S01]  /*60e0*/  @!P2 IMAD.MOV R25, RZ, RZ, -R25 ;  /* 0x000000ffff19a224 */ /* 0x000fe200078e0a19 */
[----:B------:R-:W-:Y:S01]  /*60f0*/  ISETP.NE.AND P2, PT, R9, RZ, PT ;  /* 0x000000ff0900720c */ /* 0x000fe20003f45270 */
[----:B------:R-:W-:Y:S01]  /*6100*/  IMAD R51, R10, R0, R51 ;  /* 0x000000000a337224 */ /* 0x000fe200078e0233 */
[----:B0-----:R-:W-:Y:S01]  /*6110*/  LOP3.LUT R18, RZ, R9, RZ, 0x33, !PT ;  /* 0x00000009ff127212 */ /* 0x001fe200078e33ff */
[----:B------:R-:W-:-:S02]  /*6120*/  @!P3 IMAD.MOV R43, RZ, RZ, -R43 ;  /* 0x000000ffff2bb224 */ /* 0x000fc400078e0a2b */
[----:B------:R-:W-:Y:S01]  /*6130*/  @!P6 IADD3 R19, PT, PT, R19, -R10, RZ ;  /* 0x8000000a1313e210 */ /* 0x000fe20007ffe0ff */
[----:B-1----:R-:W-:Y:S01]  /*6140*/  IMAD R4, R5, R22, RZ ;  /* 0x0000001605047224 */ /* 0x002fe200078e02ff */
[----:B------:R-:W-:Y:S02]  /*6150*/  SEL R0, R18, R3, !P2 ;  /* 0x0000000312007207 */ /* 0x000fe40005000000 */
[----:B------:R-:W-:Y:S01]  /*6160*/  ISETP.GE.U32.AND P3, PT, R19, R14, PT ;  /* 0x0000000e1300720c */ /* 0x000fe20003f66070 */
[----:B------:R-:W-:Y:S01]  /*6170*/  @P5 VIADD R37, R37, 0x1 ;  /* 0x0000000125255836 */ /* 0x000fe20000000000 */
[----:B------:R-:W-:Y:S01]  /*6180*/  LOP3.LUT R19, R52, R9, RZ, 0x3c, !PT ;  /* 0x0000000934137212 */ /* 0x000fe200078e3cff */
[----:B------:R-:W-:Y:S01]  /*6190*/  IMAD.MOV R3, RZ, RZ, -R0 ;  /* 0x000000ffff037224 */ /* 0x000fe200078e0a00 */
[C---:B------:R-:W-:Y:S02]  /*61a0*/  ISETP.GT.U32.AND P5, PT, R14.reuse, R49, PT ;  /* 0x000000310e00720c */ /* 0x040fe40003fa4070 */
[----:B------:R-:W-:Y:S01]  /*61b0*/  ISETP.GT.U32.AND P4, PT, R14, R51, PT ;  /* 0x000000330e00720c */ /* 0x000fe20003f84070 */
[----:B------:R-:W-:Y:S01]  /*61c0*/  IMAD R2, R9, R3, R2 ;  /* 0x0000000309027224 */ /* 0x000fe200078e0202 */
[----:B------:R-:W-:-:S02]  /*61d0*/  @!P6 IADD3 R21, PT, PT, R21, 0x1, RZ ;  /* 0x000000011515e810 */ /* 0x000fc40007ffe0ff */
[----:B------:R-:W-:Y:S01]  /*61e0*/  ISETP.GE.AND P6, PT, R19, RZ, PT ;  /* 0x000000ff1300720c */ /* 0x000fe20003fc6270 */
[----:B------:R-:W-:Y:S01]  /*61f0*/  IMAD.MOV R19, RZ, RZ, -R4 ;  /* 0x000000ffff137224 */ /* 0x000fe200078e0a04 */
[----:B------:R-:W-:Y:S01]  /*6200*/  MOV R4, RZ ;  /* 0x000000ff00047202 */ /* 0x000fe20000000f00 */
[----:B------:R-:W-:Y:S01]  /*6210*/  @P3 VIADD R21, R21, 0x1 ;  /* 0x0000000115153836 */ /* 0x000fe20000000000 */
[C---:B------:R-:W-:Y:S02]  /*6220*/  SEL R64, R18.reuse, R35, !P2 ;  /* 0x0000002312407207 */ /* 0x040fe40005000000 */
[C---:B------:R-:W-:Y:S01]  /*6230*/  SEL R44, R18.reuse, R45, !P2 ;  /* 0x0000002d122c7207 */ /* 0x040fe20005000000 */
[----:B------:R-:W-:Y:S01]  /*6240*/  IMAD.HI.U32 R19, R5, R19, R4 ;  /* 0x0000001305137227 */ /* 0x000fe200078e0004 */
[----:B------:R-:W-:Y:S02]  /*6250*/  IABS R5, R2 ;  /* 0x0000000200057213 */ /* 0x000fe40000000000 */
[C---:B------:R-:W-:Y:S01]  /*6260*/  SEL R56, R18.reuse, R27, !P2 ;  /* 0x0000001b12387207 */ /* 0x040fe20005000000 */
[--C-:B------:R-:W-:Y:S01]  /*6270*/  @!P5 IMAD.IADD R49, R49, 0x1, -R10.reuse ;  /* 0x000000013131d824 */ /* 0x100fe200078e0a0a */
[C---:B------:R-:W-:Y:S01]  /*6280*/  SEL R60, R18.reuse, R47, !P2 ;  /* 0x0000002f123c7207 */ /* 0x040fe20005000000 */
[----:B------:R-:W-:Y:S01]  /*6290*/  @!P4 IMAD.IADD R51, R51, 0x1, -R10 ;  /* 0x000000013333c824 */ /* 0x000fe200078e0a0a */
[----:B------:R-:W-:Y:S01]  /*62a0*/  @!P0 IADD3 R37, PT, PT, -R37, RZ, RZ ;  /* 0x000000ff25258210 */ /* 0x000fe20007ffe1ff */
[----:B------:R-:W-:Y:S01]  /*62b0*/  IMAD.MOV R61, RZ, RZ, -R64 ;  /* 0x000000ffff3d7224 */ /* 0x000fe200078e0a40 */
[----:B------:R-:W-:Y:S01]  /*62c0*/  SEL R36, R18, R29, !P2 ;  /* 0x0000001d12247207 */ /* 0x000fe20005000000 */
[----:B------:R-:W-:Y:S01]  /*62d0*/  @!P1 IMAD.MOV R21, RZ, RZ, -R21 ;  /* 0x000000ffff159224 */ /* 0x000fe200078e0a15 */
[-C--:B------:R-:W-:Y:S01]  /*62e0*/  ISETP.GE.U32.AND P1, PT, R49, R14.reuse, PT ;  /* 0x0000000e3100720c */ /* 0x080fe20003f26070 */
[----:B------:R-:W-:Y:S01]  /*62f0*/  IMAD.HI.U32 R3, R19, R5, RZ ;  /* 0x0000000513037227 */ /* 0x000fe200078e00ff */
[----:B------:R-:W-:-:S02]  /*6300*/  ISETP.GE.U32.AND P0, PT, R51, R14, PT ;  /* 0x0000000e3300720c */ /* 0x000fc40003f06070 */
[----:B------:R-:W-:Y:S01]  /*6310*/  IADD3 R51, PT, PT, -R60, RZ, RZ ;  /* 0x000000ff3c337210 */ /* 0x000fe20007ffe1ff */
[----:B------:R-:W-:Y:S01]  /*6320*/  IMAD.MOV R49, RZ, RZ, -R44 ;  /* 0x000000ffff317224 */ /* 0x000fe200078e0a2c */
[----:B------:R-:W-:Y:S01]  /*6330*/  IADD3 R4, PT, PT, -R3, RZ, RZ ;  /* 0x000000ff03047210 */ /* 0x000fe20007ffe1ff */
[C---:B------:R-:W-:Y:S01]  /*6340*/  IMAD R61, R9.reuse, R61, R30 ;  /* 0x0000003d093d7224 */ /* 0x040fe200078e021e */
[C---:B------:R-:W-:Y:S01]  /*6350*/  SEL R54, R18.reuse, R41, !P2 ;  /* 0x0000002912367207 */ /* 0x040fe20005000000 */
[----:B------:R-:W-:Y:S01]  /*6360*/  IMAD.MOV R53, RZ, RZ, -R56 ;  /* 0x000000ffff357224 */ /* 0x000fe200078e0a38 */
[C---:B------:R-:W-:Y:S01]  /*6370*/  SEL R34, R18.reuse, R39, !P2 ;  /* 0x0000002712227207 */ /* 0x040fe20005000000 */
[C---:B------:R-:W-:Y:S01]  /*6380*/  IMAD R49, R9.reuse, R49, R26 ;  /* 0x0000003109317224 */ /* 0x040fe200078e021a */
[----:B------:R-:W-:Y:S01]  /*6390*/  IABS R27, R61 ;  /* 0x0000003d001b7213 */ /* 0x000fe20000000000 */
[C---:B------:R-:W-:Y:S01]  /*63a0*/  IMAD R53, R9.reuse, R53, R8 ;  /* 0x0000003509357224 */ /* 0x040fe200078e0208 */
[----:B------:R-:W-:Y:S01]  /*63b0*/  SEL R30, R18, R43, !P2 ;  /* 0x0000002b121e7207 */ /* 0x000fe20005000000 */
[----:B------:R-:W-:Y:S01]  /*63c0*/  IMAD R5, R22, R4, R5 ;  /* 0x0000000416057224 */ /* 0x000fe200078e0205 */
[----:B------:R-:W-:Y:S01]  /*63d0*/  IADD3 R4, PT, PT, -R54, RZ, RZ ;  /* 0x000000ff36047210 */ /* 0x000fe20007ffe1ff */
[----:B------:R-:W-:Y:S01]  /*63e0*/  IMAD R51, R9, R51, R28 ;  /* 0x0000003309337224 */ /* 0x000fe200078e021c */
[----:B------:R-:W-:Y:S01]  /*63f0*/  IABS R28, R49 ;  /* 0x00000031001c7213 */ /* 0x000fe20000000000 */
[----:B------:R-:W-:Y:S01]  /*6400*/  IMAD.MOV R8, RZ, RZ, -R36 ;  /* 0x000000ffff087224 */ /* 0x000fe200078e0a24 */
[----:B------:R-:W-:Y:S01]  /*6410*/  SEL R46, R18, R25, !P2 ;  /* 0x00000019122e7207 */ /* 0x000fe20005000000 */
[----:B------:R-:W-:Y:S01]  /*6420*/  IMAD.HI.U32 R39, R19, R27, RZ ;  /* 0x0000001b13277227 */ /* 0x000fe200078e00ff */
[----:B------:R-:W-:-:S02]  /*6430*/  ISETP.GE.AND P3, PT, R32, RZ, PT ;  /* 0x000000ff2000720c */ /* 0x000fc40003f66270 */
[----:B------:R-:W-:Y:S01]  /*6440*/  @!P5 IADD3 R6, PT, PT, R6, 0x1, RZ ;  /* 0x000000010606d810 */ /* 0x000fe20007ffe0ff */
[C---:B------:R-:W-:Y:S01]  /*6450*/  IMAD R74, R9.reuse, R8, R74 ;  /* 0x00000008094a7224 */ /* 0x040fe200078e024a */
[----:B------:R-:W-:Y:S01]  /*6460*/  MOV R8, R28 ;  /* 0x0000001c00087202 */ /* 0x000fe20000000f00 */
[----:B------:R-:W-:Y:S01]  /*6470*/  IMAD R48, R9, R4, R48 ;  /* 0x0000000409307224 */ /* 0x000fe200078e0230 */
[----:B------:R-:W-:Y:S01]  /*6480*/  LOP3.LUT R32, R2, R17, RZ, 0x3c, !PT ;  /* 0x0000001102207212 */ /* 0x000fe200078e3cff */
[----:B------:R-:W-:Y:S01]  /*6490*/  IMAD.MOV R26, RZ, RZ, -R34 ;  /* 0x000000ffff1a7224 */ /* 0x000fe200078e0a22 */
[C---:B------:R-:W-:Y:S01]  /*64a0*/  SEL R40, R18.reuse, R31, !P2 ;  /* 0x0000001f12287207 */ /* 0x040fe20005000000 */
[----:B------:R-:W-:Y:S01]  /*64b0*/  IMAD.MOV R4, RZ, RZ, -R39 ;  /* 0x000000ffff047224 */ /* 0x000fe200078e0a27 */
[C---:B------:R-:W-:Y:S01]  /*64c0*/  SEL R50, R18.reuse, R33, !P2 ;  /* 0x0000002112327207 */ /* 0x040fe20005000000 */
[----:B------:R-:W-:Y:S01]  /*64d0*/  IMAD.HI.U32 R47, R19, R8, RZ ;  /* 0x00000008132f7227 */ /* 0x000fe200078e00ff */
[----:B------:R-:W-:-:S03]  /*64e0*/  SEL R58, R18, R37, !P2 ;  /* 0x00000025123a7207 */ /* 0x000fc60005000000 */
[----:B------:R-:W-:Y:S01]  /*64f0*/  @!P4 VIADD R7, R7, 0x1 ;  /* 0x000000010707c836 */ /* 0x000fe20000000000 */
[----:B------:R-:W-:Y:S01]  /*6500*/  IADD3 R25, PT, PT, -R47, RZ, RZ ;  /* 0x000000ff2f197210 */ /* 0x000fe20007ffe1ff */
[----:B------:R-:W-:Y:S01]  /*6510*/  IMAD R76, R9, R26, R76 ;  /* 0x0000001a094c7224 */ /* 0x000fe200078e024c */
[----:B------:R-:W-:Y:S01]  /*6520*/  ISETP.GE.AND P4, PT, R32, RZ, PT ;  /* 0x000000ff2000720c */ /* 0x000fe20003f86270 */
[----:B------:R-:W-:Y:S01]  /*6530*/  IMAD R27, R22, R4, R27 ;  /* 0x00000004161b7224 */ /* 0x000fe200078e021b */
[----:B------:R-:W-:Y:S01]  /*6540*/  SEL R32, R18, R21, !P2 ;  /* 0x0000001512207207 */ /* 0x000fe20005000000 */
[----:B------:R-:W-:Y:S01]  /*6550*/  IMAD.MOV R26, RZ, RZ, -R30 ;  /* 0x000000ffff1a7224 */ /* 0x000fe200078e0a1e */
[----:B------:R-:W-:Y:S01]  /*6560*/  IABS R21, R74 ;  /* 0x0000004a00157213 */ /* 0x000fe20000000000 */
[----:B------:R-:W-:Y:S01]  /*6570*/  @P0 VIADD R7, R7, 0x1 ;  /* 0x0000000107070836 */ /* 0x000fe20000000000 */
[----:B------:R-:W-:Y:S01]  /*6580*/  ISETP.GT.U32.AND P0, PT, R22, R27, PT ;  /* 0x0000001b1600720c */ /* 0x000fe20003f04070 */
[----:B------:R-:W-:Y:S01]  /*6590*/  IMAD R70, R9, R26, R70 ;  /* 0x0000001a09467224 */ /* 0x000fe200078e0246 */
[----:B------:R-:W-:Y:S01]  /*65a0*/  IABS R26, R51 ;  /* 0x00000033001a7213 */ /* 0x000fe20000000000 */
[----:B------:R-:W-:-:S02]  /*65b0*/  IMAD.MOV R4, RZ, RZ, -R46 ;  /* 0x000000ffff047224 */ /* 0x000fc400078e0a2e */
[C---:B------:R-:W-:Y:S02]  /*65c0*/  IMAD R25, R22.reuse, R25, R8 ;  /* 0x0000001916197224 */ /* 0x040fe400078e0208 */
[----:B------:R-:W-:Y:S02]  /*65d0*/  IMAD R66, R9, R4, R66 ;  /* 0x0000000409427224 */ /* 0x000fe400078e0242 */
[----:B------:R-:W-:Y:S01]  /*65e0*/  IMAD.MOV.U32 R4, RZ, RZ, R26 ;  /* 0x000000ffff047224 */ /* 0x000fe200078e001a */
[----:B------:R-:W-:Y:S01]  /*65f0*/  ISETP.GT.U32.AND P5, PT, R22, R25, PT ;  /* 0x000000191600720c */ /* 0x000fe20003fa4070 */
[----:B------:R-:W-:Y:S01]  /*6600*/  @!P6 IMAD.MOV R7, RZ, RZ, -R7 ;  /* 0x000000ffff07e224 */ /* 0x000fe200078e0a07 */
[----:B------:R-:W-:Y:S01]  /*6610*/  IABS R63, R66 ;  /* 0x00000042003f7213 */ /* 0x000fe20000000000 */
[----:B------:R-:W-:Y:S01]  /*6620*/  IMAD.HI.U32 R43, R19, R4, RZ ;  /* 0x00000004132b7227 */ /* 0x000fe200078e00ff */
[-C--:B------:R-:W-:Y:S02]  /*6630*/  @!P0 IADD3 R27, PT, PT, R27, -R22.reuse, RZ ;  /* 0x800000161b1b8210 */ /* 0x080fe40007ffe0ff */
[----:B------:R-:W-:Y:S01]  /*6640*/  SEL R42, R18, R7, !P2 ;  /* 0x00000007122a7207 */ /* 0x000fe20005000000 */
[----:B------:R-:W-:Y:S01]  /*6650*/  IMAD.MOV R7, RZ, RZ, -R43 ;  /* 0x000000ffff077224 */ /* 0x000fe200078e0a2b */
[----:B------:R-:W-:Y:S01]  /*6660*/  @!P0 IADD3 R39, PT, PT, R39, 0x1, RZ ;  /* 0x0000000127278810 */ /* 0x000fe20007ffe0ff */
[----:B------:R-:W-:Y:S01]  /*6670*/  @P1 VIADD R6, R6, 0x1 ;  /* 0x0000000106061836 */ /* 0x000fe20000000000 */
[----:B------:R-:W-:Y:S01]  /*6680*/  ISETP.GE.U32.AND P1, PT, R27, R22, PT ;  /* 0x000000161b00720c */ /* 0x000fe20003f26070 */
[C---:B------:R-:W-:Y:S01]  /*6690*/  IMAD R7, R22.reuse, R7, R4 ;  /* 0x0000000716077224 */ /* 0x040fe200078e0204 */
[C---:B------:R-:W-:Y:S01]  /*66a0*/  ISETP.GT.U32.AND P0, PT, R22.reuse, R5, PT ;  /* 0x000000051600720c */ /* 0x040fe20003f04070 */
[----:B------:R-:W-:Y:S01]  /*66b0*/  @!P3 IMAD.MOV R6, RZ, RZ, -R6 ;  /* 0x000000ffff06b224 */ /* 0x000fe200078e0a06 */
[----:B------:R-:W-:Y:S01]  /*66c0*/  IABS R4, R53 ;  /* 0x0000003500047213 */ /* 0x000fe20000000000 */
[----:B------:R-:W-:Y:S01]  /*66d0*/  @!P5 IMAD.IADD R25, R25, 0x1, -R22 ;  /* 0x000000011919d824 */ /* 0x000fe200078e0a16 */
[----:B------:R-:W-:Y:S01]  /*66e0*/  ISETP.GT.U32.AND P3, PT, R22, R7, PT ;  /* 0x000000071600720c */ /* 0x000fe20003f64070 */
[----:B------:R-:W-:Y:S01]  /*66f0*/  IMAD.MOV R8, RZ, RZ, -R32 ;  /* 0x000000ffff087224 */ /* 0x000fe200078e0a20 */
[----:B------:R-:W-:Y:S01]  /*6700*/  SEL R28, R18, R6, !P2 ;  /* 0x00000006121c7207 */ /* 0x000fe20005000000 */
[----:B------:R-:W-:Y:S01]  /*6710*/  IMAD.HI.U32 R41, R19, R4, RZ ;  /* 0x0000000413297227 */ /* 0x000fe200078e00ff */
[----:B------:R-:W-:-:S02]  /*6720*/  ISETP.GE.U32.AND P6, PT, R25, R22, PT ;  /* 0x000000161900720c */ /* 0x000fc40003fc6070 */
[-C--:B------:R-:W-:Y:S01]  /*6730*/  LOP3.LUT R6, R61, R17.reuse, RZ, 0x3c, !PT ;  /* 0x000000113d067212 */ /* 0x080fe200078e3cff */
[----:B------:R-:W-:Y:S01]  /*6740*/  @P1 VIADD R39, R39, 0x1 ;  /* 0x0000000127271836 */ /* 0x000fe20000000000 */
[----:B------:R-:W-:Y:S01]  /*6750*/  @!P5 IADD3 R47, PT, PT, R47, 0x1, RZ ;  /* 0x000000012f2fd810 */ /* 0x000fe20007ffe0ff */
[----:B------:R-:W-:Y:S01]  /*6760*/  IMAD R38, R9, R8, R38 ;  /* 0x0000000809267224 */ /* 0x000fe200078e0226 */
[----:B------:R-:W-:Y:S01]  /*6770*/  ISETP.GE.AND P1, PT, R6, RZ, PT ;  /* 0x000000ff0600720c */ /* 0x000fe20003f26270 */
[----:B------:R-:W-:Y:S01]  /*6780*/  IMAD.MOV R55, RZ, RZ, -R40 ;  /* 0x000000ffff377224 */ /* 0x000fe200078e0a28 */
[----:B------:R-:W-:Y:S01]  /*6790*/  LOP3.LUT R8, R49, R17, RZ, 0x3c, !PT ;  /* 0x0000001131087212 */ /* 0x000fe200078e3cff */
[----:B------:R-:W-:Y:S01]  /*67a0*/  @!P3 IMAD.IADD R7, R7, 0x1, -R22 ;  /* 0x000000010707b824 */ /* 0x000fe200078e0a16 */
[-C--:B------:R-:W-:Y:S01]  /*67b0*/  @!P0 IADD3 R5, PT, PT, R5, -R22.reuse, RZ ;  /* 0x8000001605058210 */ /* 0x080fe20007ffe0ff */
[----:B------:R-:W-:Y:S01]  /*67c0*/  IMAD R55, R9, R55, R20 ;  /* 0x0000003709377224 */ /* 0x000fe200078e0214 */
[----:B------:R-:W-:Y:S01]  /*67d0*/  ISETP.GE.AND P5, PT, R8, RZ, PT ;  /* 0x000000ff0800720c */ /* 0x000fe20003fa6270 */
[----:B------:R-:W-:Y:S01]  /*67e0*/  @P6 VIADD R47, R47, 0x1 ;  /* 0x000000012f2f6836 */ /* 0x000fe20000000000 */
[-C--:B------:R-:W-:Y:S01]  /*67f0*/  ISETP.GE.U32.AND P6, PT, R7, R22.reuse, PT ;  /* 0x000000160700720c */ /* 0x080fe20003fc6070 */
[----:B------:R-:W-:Y:S01]  /*6800*/  IMAD.MOV R7, RZ, RZ, -R41 ;  /* 0x000000ffff077224 */ /* 0x000fe200078e0a29 */
[----:B------:R-:W-:Y:S01]  /*6810*/  LOP3.LUT R8, R51, R17, RZ, 0x3c, !PT ;  /* 0x0000001133087212 */ /* 0x000fe200078e3cff */
[----:B------:R-:W-:Y:S01]  /*6820*/  IMAD.MOV R6, RZ, RZ, -R28 ;  /* 0x000000ffff067224 */ /* 0x000fe200078e0a1c */
[----:B------:R-:W-:Y:S01]  /*6830*/  @!P3 IADD3 R43, PT, PT, R43, 0x1, RZ ;  /* 0x000000012b2bb810 */ /* 0x000fe20007ffe0ff */
[----:B------:R-:W-:Y:S01]  /*6840*/  @!P1 IMAD.MOV R39, RZ, RZ, -R39 ;  /* 0x000000ffff279224 */ /* 0x000fe200078e0a27 */
[----:B------:R-:W-:Y:S01]  /*6850*/  ISETP.GE.U32.AND P1, PT, R5, R22, PT ;  /* 0x000000160500720c */ /* 0x000fe20003f26070 */
[----:B------:R-:W-:Y:S01]  /*6860*/  IMAD R5, R22, R7, R4 ;  /* 0x0000000716057224 */ /* 0x000fe200078e0204 */
[----:B------:R-:W-:Y:S01]  /*6870*/  ISETP.GE.AND P3, PT, R8, RZ, PT ;  /* 0x000000ff0800720c */ /* 0x000fe20003f66270 */
[----:B------:R-:W-:Y:S01]  /*6880*/  IMAD R62, R9, R6, R62 ;  /* 0x00000006093e7224 */ /* 0x000fe200078e023e */
[----:B------:R-:W-:Y:S01]  /*6890*/  IABS R6, R55 ;  /* 0x0000003700067213 */ /* 0x000fe20000000000 */
[----:B------:R-:W-:Y:S01]  /*68a0*/  @!P5 IMAD.MOV R47, RZ, RZ, -R47 ;  /* 0x000000ffff2fd224 */ /* 0x000fe200078e0a2f */
[----:B------:R-:W-:Y:S01]  /*68b0*/  ISETP.GT.U32.AND P5, PT, R22, R5, PT ;  /* 0x000000051600720c */ /* 0x000fe20003fa4070 */
[----:B------:R-:W-:Y:S01]  /*68c0*/  @!P0 VIADD R3, R3, 0x1 ;  /* 0x0000000103038836 */ /* 0x000fe20000000000 */
[----:B------:R-:W-:Y:S01]  /*68d0*/  LOP3.LUT R4, R53, R17, RZ, 0x3c, !PT ;  /* 0x0000001135047212 */ /* 0x000fe200078e3cff */
[----:B------:R-:W-:Y:S01]  /*68e0*/  IMAD.HI.U32 R45, R19, R6, RZ ;  /* 0x00000006132d7227 */ /* 0x000fe200078e00ff */
[----:B------:R-:W-:-:S02]  /*68f0*/  IABS R25, R48 ;  /* 0x0000003000197213 */ /* 0x000fc40000000000 */
[----:B------:R-:W-:Y:S01]  /*6900*/  IADD3 R20, PT, PT, -R50, RZ, RZ ;  /* 0x000000ff32147210 */ /* 0x000fe20007ffe1ff */
[----:B------:R-:W-:Y:S01]  /*6910*/  @P1 VIADD R3, R3, 0x1 ;  /* 0x0000000103031836 */ /* 0x000fe20000000000 */
[----:B------:R-:W-:Y:S01]  /*6920*/  IADD3 R7, PT, PT, -R45, RZ, RZ ;  /* 0x000000ff2d077210 */ /* 0x000fe20007ffe1ff */
[----:B------:R-:W-:Y:S01]  /*6930*/  @P6 VIADD R43, R43, 0x1 ;  /* 0x000000012b2b6836 */ /* 0x000fe20000000000 */
[----:B------:R-:W-:Y:S01]  /*6940*/  ISETP.GE.AND P6, PT, R4, RZ, PT ;  /* 0x000000ff0400720c */ /* 0x000fe20003fc6270 */
[----:B------:R-:W-:Y:S01]  /*6950*/  IMAD.HI.U32 R57, R19, R25, RZ ;  /* 0x0000001913397227 */ /* 0x000fe200078e00ff */
[----:B------:R-:W-:Y:S02]  /*6960*/  LOP3.LUT R4, R55, R17, RZ, 0x3c, !PT ;  /* 0x0000001137047212 */ /* 0x000fe400078e3cff */
[----:B------:R-:W-:Y:S01]  /*6970*/  @!P5 IADD3 R5, PT, PT, R5, -R22, RZ ;  /* 0x800000160505d210 */ /* 0x000fe20007ffe0ff */
[C---:B------:R-:W-:Y:S01]  /*6980*/  IMAD R7, R22.reuse, R7, R6 ;  /* 0x0000000716077224 */ /* 0x040fe200078e0206 */
[----:B------:R-:W-:Y:S01]  /*6990*/  IABS R6, R76 ;  /* 0x0000004c00067213 */ /* 0x000fe20000000000 */
[----:B------:R-:W-:Y:S01]  /*69a0*/  @!P4 IMAD.MOV R3, RZ, RZ, -R3 ;  /* 0x000000ffff03c224 */ /* 0x000fe200078e0a03 */
[----:B------:R-:W-:Y:S01]  /*69b0*/  ISETP.GE.U32.AND P1, PT, R5, R22, PT ;  /* 0x000000160500720c */ /* 0x000fe20003f26070 */
[----:B------:R-:W-:Y:S01]  /*69c0*/  @!P3 IMAD.MOV R43, RZ, RZ, -R43 ;  /* 0x000000ffff2bb224 */ /* 0x000fe200078e0a2b */
[----:B------:R-:W-:Y:S01]  /*69d0*/  ISETP.GT.U32.AND P4, PT, R22, R7, PT ;  /* 0x000000071600720c */ /* 0x000fe20003f84070 */
[----:B------:R-:W-:Y:S01]  /*69e0*/  @!P5 VIADD R41, R41, 0x1 ;  /* 0x000000012929d836 */ /* 0x000fe20000000000 */
[----:B------:R-:W-:Y:S01]  /*69f0*/  ISETP.GE.AND P3, PT, R4, RZ, PT ;  /* 0x000000ff0400720c */ /* 0x000fe20003f66270 */
[----:B------:R-:W-:Y:S01]  /*6a00*/  IMAD.HI.U32 R59, R19, R6, RZ ;  /* 0x00000006133b7227 */ /* 0x000fe200078e00ff */
[----:B------:R-:W-:-:S02]  /*6a10*/  IADD3 R4, PT, PT, -R57, RZ, RZ ;  /* 0x000000ff39047210 */ /* 0x000fc40007ffe1ff */
[----:B------:R-:W-:Y:S01]  /*6a20*/  LOP3.LUT R8, R48, R17, RZ, 0x3c, !PT ;  /* 0x0000001130087212 */ /* 0x000fe200078e3cff */
[----:B------:R-:W-:Y:S01]  /*6a30*/  IMAD.MOV R5, RZ, RZ, -R59 ;  /* 0x000000ffff057224 */ /* 0x000fe200078e0a3b */
[----:B------:R-:W-:Y:S01]  /*6a40*/  IABS R65, R38 ;  /* 0x0000002600417213 */ /* 0x000fe20000000000 */
[----:B------:R-:W-:Y:S01]  /*6a50*/  IMAD R25, R22, R4, R25 ;  /* 0x0000000416197224 */ /* 0x000fe200078e0219 */
[----:B------:R-:W-:Y:S01]  /*6a60*/  ISETP.GE.AND P0, PT, R8, RZ, PT ;  /* 0x000000ff0800720c */ /* 0x000fe20003f06270 */
[----:B------:R-:W-:Y:S01]  /*6a70*/  IMAD.HI.U32 R37, R19, R21, RZ ;  /* 0x0000001513257227 */ /* 0x000fe200078e00ff */
[----:B------:R-:W-:Y:S02]  /*6a80*/  @P1 IADD3 R41, PT, PT, R41, 0x1, RZ ;  /* 0x0000000129291810 */ /* 0x000fe40007ffe0ff */
[----:B------:R-:W-:Y:S01]  /*6a90*/  ISETP.GT.U32.AND P1, PT, R22, R25, PT ;  /* 0x000000191600720c */ /* 0x000fe20003f24070 */
[----:B------:R-:W-:Y:S01]  /*6aa0*/  @!P4 IMAD.IADD R7, R7, 0x1, -R22 ;  /* 0x000000010707c824 */ /* 0x000fe200078e0a16 */
[----:B------:R-:W-:Y:S01]  /*6ab0*/  @!P6 IADD3 R41, PT, PT, -R41, RZ, RZ ;  /* 0x000000ff2929e210 */ /* 0x000fe20007ffe1ff */
[----:B------:R-:W-:Y:S01]  /*6ac0*/  IMAD R72, R9, R20, R72 ;  /* 0x0000001409487224 */ /* 0x000fe200078e0248 */
[----:B------:R-:W-:Y:S01]  /*6ad0*/  LOP3.LUT R8, R76, R17, RZ, 0x3c, !PT ;  /* 0x000000114c087212 */ /* 0x000fe200078e3cff */
[C---:B------:R-:W-:Y:S01]  /*6ae0*/  IMAD R5, R22.reuse, R5, R6 ;  /* 0x0000000516057224 */ /* 0x040fe200078e0206 */
[----:B------:R-:W-:Y:S01]  /*6af0*/  ISETP.GE.U32.AND P6, PT, R7, R22, PT ;  /* 0x000000160700720c */ /* 0x000fe20003fc6070 */
[----:B------:R-:W-:Y:S01]  /*6b00*/  IMAD.MOV R4, RZ, RZ, -R37 ;  /* 0x000000ffff047224 */ /* 0x000fe200078e0a25 */
[----:B------:R-:W-:Y:S01]  /*6b10*/  IABS R7, R70 ;  /* 0x0000004600077213 */ /* 0x000fe20000000000 */
[----:B------:R-:W-:Y:S01]  /*6b20*/  @!P4 VIADD R45, R45, 0x1 ;  /* 0x000000012d2dc836 */ /* 0x000fe20000000000 */
[----:B------:R-:W-:Y:S01]  /*6b30*/  IABS R27, R72 ;  /* 0x00000048001b7213 */ /* 0x000fe20000000000 */
[C---:B------:R-:W-:Y:S01]  /*6b40*/  IMAD R21, R22.reuse, R4, R21 ;  /* 0x0000000416157224 */ /* 0x040fe200078e0215 */
[C---:B------:R-:W-:Y:S01]  /*6b50*/  ISETP.GT.U32.AND P4, PT, R22.reuse, R5, PT ;  /* 0x000000051600720c */ /* 0x040fe20003f84070 */
[----:B------:R-:W-:Y:S01]  /*6b60*/  @!P1 IMAD.IADD R25, R25, 0x1, -R22 ;  /* 0x0000000119199824 */ /* 0x000fe200078e0a16 */
[----:B------:R-:W-:Y:S01]  /*6b70*/  @!P1 IADD3 R57, PT, PT, R57, 0x1, RZ ;  /* 0x0000000139399810 */ /* 0x000fe20007ffe0ff */
[----:B------:R-:W-:Y:S01]  /*6b80*/  IMAD.HI.U32 R29, R19, R7, RZ ;  /* 0x00000007131d7227 */ /* 0x000fe200078e00ff */
[----:B------:R-:W-:-:S02]  /*6b90*/  ISETP.GT.U32.AND P1, PT, R22, R21, PT ;  /* 0x000000151600720c */ /* 0x000fc40003f24070 */
[----:B------:R-:W-:Y:S01]  /*6ba0*/  ISETP.GE.AND P5, PT, R8, RZ, PT ;  /* 0x000000ff0800720c */ /* 0x000fe20003fa6270 */
[----:B------:R-:W-:Y:S01]  /*6bb0*/  IMAD.HI.U32 R31, R19, R27, RZ ;  /* 0x0000001b131f7227 */ /* 0x000fe200078e00ff */
[----:B------:R-:W-:Y:S02]  /*6bc0*/  @P6 IADD3 R45, PT, PT, R45, 0x1, RZ ;  /* 0x000000012d2d6810 */ /* 0x000fe40007ffe0ff */
[----:B------:R-:W-:Y:S01]  /*6bd0*/  ISETP.GE.U32.AND P6, PT, R25, R22, PT ;  /* 0x000000161900720c */ /* 0x000fe20003fc6070 */
[----:B------:R-:W-:Y:S01]  /*6be0*/  IMAD.MOV R6, RZ, RZ, -R29 ;  /* 0x000000ffff067224 */ /* 0x000fe200078e0a1d */
[----:B------:R-:W-:Y:S01]  /*6bf0*/  LOP3.LUT R8, R74, R17, RZ, 0x3c, !PT ;  /* 0x000000114a087212 */ /* 0x000fe200078e3cff */
[----:B------:R-:W-:Y:S02]  /*6c00*/  IMAD.MOV R4, RZ, RZ, -R31 ;  /* 0x000000ffff047224 */ /* 0x000fe400078e0a1f */
[C---:B------:R-:W-:Y:S02]  /*6c10*/  IMAD R7, R22.reuse, R6, R7 ;  /* 0x0000000616077224 */ /* 0x040fe400078e0207 */
[----:B------:R-:W-:Y:S01]  /*6c20*/  IMAD.MOV R20, RZ, RZ, -R58 ;  /* 0x000000ffff147224 */ /* 0x000fe200078e0a3a */
[----:B------:R-:W-:Y:S01]  /*6c30*/  @!P1 IADD3 R21, PT, PT, R21, -R22, RZ ;  /* 0x8000001615159210 */ /* 0x000fe20007ffe0ff */
[----:B------:R-:W-:-:S02]  /*6c40*/  IMAD R27, R22, R4, R27 ;  /* 0x00000004161b7224 */ /* 0x000fc400078e021b */
[----:B------:R-:W-:Y:S02]  /*6c50*/  @!P4 IMAD.IADD R5, R5, 0x1, -R22 ;  /* 0x000000010505c824 */ /* 0x000fe400078e0a16 */
[----:B------:R-:W-:Y:S01]  /*6c60*/  @!P4 VIADD R59, R59, 0x1 ;  /* 0x000000013b3bc836 */ /* 0x000fe20000000000 */
[C---:B------:R-:W-:Y:S01]  /*6c70*/  ISETP.GT.U32.AND P4, PT, R22.reuse, R7, PT ;  /* 0x000000071600720c */ /* 0x040fe20003f84070 */
[----:B------:R-:W-:Y:S01]  /*6c80*/  IMAD R68, R9, R20, R68 ;  /* 0x0000001409447224 */ /* 0x000fe200078e0244 */
[----:B------:R-:W-:Y:S01]  /*6c90*/  @P6 IADD3 R57, PT, PT, R57, 0x1, RZ ;  /* 0x0000000139396810 */ /* 0x000fe20007ffe0ff */
[----:B------:R-:W-:Y:S01]  /*6ca0*/  IMAD.HI.U32 R35, R19, R63, RZ ;  /* 0x0000003f13237227 */ /* 0x000fe200078e00ff */
[----:B------:R-:W-:Y:S02]  /*6cb0*/  ISETP.GT.U32.AND P6, PT, R22, R27, PT ;  /* 0x0000001b1600720c */ /* 0x000fe40003fc4070 */
[----:B------:R-:W-:Y:S01]  /*6cc0*/  IABS R67, R68 ;  /* 0x0000004400437213 */ /* 0x000fe20000000000 */
[----:B------:R-:W-:Y:S01]  /*6cd0*/  IMAD.MOV R4, RZ, RZ, -R35 ;  /* 0x000000ffff047224 */ /* 0x000fe200078e0a23 */
[----:B------:R-:W-:Y:S01]  /*6ce0*/  IADD3 R20, PT, PT, -R42, RZ, RZ ;  /* 0x000000ff2a147210 */ /* 0x000fe20007ffe1ff */
[----:B------:R-:W-:Y:S01]  /*6cf0*/  @!P0 IMAD.MOV R57, RZ, RZ, -R57 ;  /* 0x000000ffff398224 */ /* 0x000fe200078e0a39 */
[----:B------:R-:W-:Y:S01]  /*6d00*/  ISETP.GE.U32.AND P0, PT, R21, R22, PT ;  /* 0x000000161500720c */ /* 0x000fe20003f06070 */
[----:B------:R-:W-:Y:S01]  /*6d10*/  IMAD R63, R22, R4, R63 ;  /* 0x00000004163f7224 */ /* 0x000fe200078e023f */
[----:B------:R-:W-:Y:S01]  /*6d20*/  MOV R21, UR13 ;  /* 0x0000000d00157c02 */ /* 0x000fe20008000f00 */
[----:B------:R-:W-:-:S04]  /*6d30*/  IMAD.HI.U32 R25, R19, R67, RZ ;  /* 0x0000004313197227 */ /* 0x000fc800078e00ff */
[----:B------:R-:W-:Y:S01]  /*6d40*/  @!P1 VIADD R37, R37, 0x1 ;  /* 0x0000000125259836 */ /* 0x000fe20000000000 */
[----:B------:R-:W-:Y:S01]  /*6d50*/  ISETP.GT.U32.AND P1, PT, R22, R63, PT ;  /* 0x0000003f1600720c */ /* 0x000fe20003f24070 */
[----:B------:R-:W-:Y:S01]  /*6d60*/  @!P4 IMAD.IADD R7, R7, 0x1, -R22 ;  /* 0x000000010707c824 */ /* 0x000fe200078e0a16 */
[----:B------:R-:W-:Y:S01]  /*6d70*/  @!P6 IADD3 R27, PT, PT, R27, -R22, RZ ;  /* 0x800000161b1be210 */ /* 0x000fe20007ffe0ff */
[----:B------:R-:W-:Y:S02]  /*6d80*/  IMAD.MOV R6, RZ, RZ, -R25 ;  /* 0x000000ffff067224 */ /* 0x000fe400078e0a19 */
[----:B------:R-:W-:Y:S01]  /*6d90*/  IMAD R52, R9, R20, R52 ;  /* 0x0000001409347224 */ /* 0x000fe200078e0234 */
[----:B------:R-:W-:Y:S01]  /*6da0*/  @P0 IADD3 R37, PT, PT, R37, 0x1, RZ ;  /* 0x0000000125250810 */ /* 0x000fe20007ffe0ff */
[----:B------:R-:W-:Y:S01]  /*6db0*/  IMAD.HI.U32 R26, R19, R65, RZ ;  /* 0x00000041131a7227 */ /* 0x000fe200078e00ff */
[----:B------:R-:W-:-:S03]  /*6dc0*/  LOP3.LUT R20, RZ, R17, RZ, 0x33, !PT ;  /* 0x00000011ff147212 */ /* 0x000fc600078e33ff */
[----:B------:R-:W-:Y:S01]  /*6dd0*/  @!P6 VIADD R31, R31, 0x1 ;  /* 0x000000011f1fe836 */ /* 0x000fe20000000000 */
[----:B------:R-:W-:Y:S01]  /*6de0*/  ISETP.GE.U32.AND P6, PT, R7, R22, PT ;  /* 0x000000160700720c */ /* 0x000fe20003fc6070 */
[----:B------:R-:W-:Y:S01]  /*6df0*/  IMAD R67, R22, R6, R67 ;  /* 0x0000000616437224 */ /* 0x000fe200078e0243 */
[----:B------:R-:W-:Y:S01]  /*6e00*/  IADD3 R4, PT, PT, -R26, RZ, RZ ;  /* 0x000000ff1a047210 */ /* 0x000fe20007ffe1ff */
[----:B------:R-:W-:Y:S01]  /*6e10*/  @!P3 IMAD.MOV R45, RZ, RZ, -R45 ;  /* 0x000000ffff2db224 */ /* 0x000fe200078e0a2d */
[----:B------:R-:W-:Y:S01]  /*6e20*/  ISETP.GE.U32.AND P3, PT, R5, R22, PT ;  /* 0x000000160500720c */ /* 0x000fe20003f66070 */
[----:B------:R-:W-:Y:S01]  /*6e30*/  @!P4 VIADD R29, R29, 0x1 ;  /* 0x000000011d1dc836 */ /* 0x000fe20000000000 */
[----:B------:R-:W-:Y:S01]  /*6e40*/  IABS R5, R52 ;  /* 0x0000003400057213 */ /* 0x000fe20000000000 */
[C---:B------:R-:W-:Y:S01]  /*6e50*/  IMAD R65, R22.reuse, R4, R65 ;  /* 0x0000000416417224 */ /* 0x040fe200078e0241 */
[----:B------:R-:W-:Y:S01]  /*6e60*/  ISETP.GT.U32.AND P0, PT, R22, R67, PT ;  /* 0x000000431600720c */ /* 0x000fe20003f04070 */
[----:B------:R-:W-:Y:S01]  /*6e70*/  @!P1 VIADD R35, R35, 0x1 ;  /* 0x0000000123239836 */ /* 0x000fe20000000000 */
[----:B------:R-:W-:Y:S01]  /*6e80*/  @!P1 IADD3 R63, PT, PT, R63, -R22, RZ ;  /* 0x800000163f3f9210 */ /* 0x000fe20007ffe0ff */
[----:B------:R-:W-:Y:S01]  /*6e90*/  IMAD.HI.U32 R33, R19, R5, RZ ;  /* 0x0000000513217227 */ /* 0x000fe200078e00ff */
[----:B------:R-:W-:-:S02]  /*6ea0*/  ISETP.NE.AND P1, PT, R17, RZ, PT ;  /* 0x000000ff1100720c */ /* 0x000fc40003f25270 */
[-C--:B------:R-:W-:Y:S01]  /*6eb0*/  ISETP.GE.U32.AND P4, PT, R63, R22.reuse, PT ;  /* 0x000000163f00720c */ /* 0x080fe20003f86070 */
[----:B------:R-:W-:Y:S01]  /*6ec0*/  IMAD.MOV R6, RZ, RZ, -R33 ;  /* 0x000000ffff067224 */ /* 0x000fe200078e0a21 */
[----:B------:R-:W-:Y:S01]  /*6ed0*/  SEL R63, R20, R3, !P1 ;  /* 0x00000003143f7207 */ /* 0x000fe20004800000 */
[----:B------:R-:W-:Y:S01]  /*6ee0*/  @P6 VIADD R29, R29, 0x1 ;  /* 0x000000011d1d6836 */ /* 0x000fe20000000000 */
[C---:B------:R-:W-:Y:S01]  /*6ef0*/  ISETP.GT.U32.AND P6, PT, R22.reuse, R65, PT ;  /* 0x000000411600720c */ /* 0x040fe20003fc4070 */
[----:B------:R-:W-:Y:S01]  /*6f00*/  @P3 VIADD R59, R59, 0x1 ;  /* 0x000000013b3b3836 */ /* 0x000fe20000000000 */
[----:B------:R-:W-:Y:S01]  /*6f10*/  ISETP.GE.U32.AND P3, PT, R27, R22, PT ;  /* 0x000000161b00720c */ /* 0x000fe20003f66070 */
[----:B------:R-:W-:Y:S01]  /*6f20*/  IMAD R5, R22, R6, R5 ;  /* 0x0000000616057224 */ /* 0x000fe200078e0205 */
[----:B------:R-:W-:Y:S01]  /*6f30*/  IABS R6, R62 ;  /* 0x0000003e00067213 */ /* 0x000fe20000000000 */
[----:B------:R-:W-:Y:S01]  /*6f40*/  @!P0 IMAD.IADD R67, R67, 0x1, -R22 ;  /* 0x0000000143438824 */ /* 0x000fe200078e0a16 */
[----:B------:R-:W-:Y:S01]  /*6f50*/  @!P5 IADD3 R59, PT, PT, -R59, RZ, RZ ;  /* 0x000000ff3b3bd210 */ /* 0x000fe20007ffe1ff */
[----:B------:R-:W-:-:S02]  /*6f60*/  @!P0 VIADD R25, R25, 0x1 ;  /* 0x0000000119198836 */ /* 0x000fc40000000000 */
[----:B------:R-:W-:Y:S01]  /*6f70*/  IMAD.HI.U32 R27, R19, R6, RZ ;  /* 0x00000006131b7227 */ /* 0x000fe200078e00ff */
[----:B------:R-:W-:-:S03]  /*6f80*/  ISETP.GE.U32.AND P5, PT, R67, R22, PT ;  /* 0x000000164300720c */ /* 0x000fc60003fa6070 */
[----:B------:R-:W-:Y:S01]  /*6f90*/  IMAD.U32 R7, RZ, RZ, UR11 ;  /* 0x0000000bff077e24 */ /* 0x000fe2000f8e00ff */
[-C--:B------:R-:W-:Y:S01]  /*6fa0*/  @!P6 IADD3 R65, PT, PT, R65, -R22.reuse, RZ ;  /* 0x800000164141e210 */ /* 0x080fe20007ffe0ff */
[----:B------:R-:W-:Y:S01]  /*6fb0*/  @P4 VIADD R35, R35, 0x1 ;  /* 0x0000000123234836 */ /* 0x000fe20000000000 */
[----:B------:R-:W-:Y:S01]  /*6fc0*/  ISETP.GT.U32.AND P4, PT, R22, R5, PT ;  /* 0x000000051600720c */ /* 0x000fe20003f84070 */
[----:B------:R-:W-:Y:S01]  /*6fd0*/  @P3 VIADD R31, R31, 0x1 ;  /* 0x000000011f1f3836 */ /* 0x000fe20000000000 */
[----:B------:R-:W-:Y:S01]  /*6fe0*/  IADD3 R3, PT, PT, -R27, RZ, RZ ;  /* 0x000000ff1b037210 */ /* 0x000fe20007ffe1ff */
[----:B------:R-:W-:Y:S01]  /*6ff0*/  IMAD.IADD R0, R0, 0x1, R21 ;  /* 0x0000000100007824 */ /* 0x000fe200078e0215 */
[----:B------:R-:W-:Y:S01]  /*7000*/  ISETP.GE.AND P3, PT, R8, RZ, PT ;  /* 0x000000ff0800720c */ /* 0x000fe20003f66270 */
[----:B------:R-:W-:Y:S01]  /*7010*/  IMAD.U32 R8, RZ, RZ, UR12 ;  /* 0x0000000cff087e24 */ /* 0x000fe2000f8e00ff */
[----:B------:R-:W-:Y:S01]  /*7020*/  ISETP.GE.U32.AND P0, PT, R65, R22, PT ;  /* 0x000000164100720c */ /* 0x000fe20003f06070 */
[----:B------:R-:W-:Y:S01]  /*7030*/  IMAD R3, R22, R3, R6 ;  /* 0x0000000316037224 */ /* 0x000fe200078e0206 */
[----:B------:R-:W-:Y:S01]  /*7040*/  @P5 IADD3 R25, PT, PT, R25, 0x1, RZ ;  /* 0x0000000119195810 */ /* 0x000fe20007ffe0ff */
[----:B------:R-:W-:Y:S01]  /*7050*/  IMAD R65, R0, R8, R7 ;  /* 0x0000000800417224 */ /* 0x000fe200078e0207 */
[----:B------:R-:W-:Y:S01]  /*7060*/  LOP3.LUT R0, R72, R17, RZ, 0x3c, !PT ;  /* 0x0000001148007212 */ /* 0x000fe200078e3cff */
[----:B------:R-:W-:Y:S01]  /*7070*/  @!P6 VIADD R26, R26, 0x1 ;  /* 0x000000011a1ae836 */ /* 0x000fe20000000000 */
[----:B------:R-:W-:Y:S01]  /*7080*/  ISETP.GT.U32.AND P5, PT, R22, R3, PT ;  /* 0x000000031600720c */ /* 0x000fe20003fa4070 */
[----:B------:R-:W-:Y:S01]  /*7090*/  @!P4 IMAD.IADD R5, R5, 0x1, -R22 ;  /* 0x000000010505c824 */ /* 0x000fe200078e0a16 */
[----:B------:R-:W-:Y:S01]  /*70a0*/  ISETP.GE.AND P6, PT, R0, RZ, PT ;  /* 0x000000ff0000720c */ /* 0x000fe20003fc6270 */
[----:B------:R-:W-:Y:S01]  /*70b0*/  IMAD.MOV R4, RZ, RZ, -R63 ;  /* 0x000000ffff047224 */ /* 0x000fe200078e0a3f */
[----:B--2---:R-:W-:Y:S01]  /*70c0*/  MOV R0, UR14 ;  /* 0x0000000e00007c02 */ /* 0x004fe20008000f00 */
[----:B------:R-:W-:Y:S01]  /*70d0*/  IMAD.U32 R6, RZ, RZ, UR10 ;  /* 0x0000000aff067e24 */ /* 0x000fe2000f8e00ff */
[----:B------:R-:W-:Y:S01]  /*70e0*/  @!P3 IADD3 R37, PT, PT, -R37, RZ, RZ ;  /* 0x000000ff2525b210 */ /* 0x000fe20007ffe1ff */
[----:B------:R-:W-:Y:S01]  /*70f0*/  @P0 VIADD R26, R26, 0x1 ;  /* 0x000000011a1a0836 */ /* 0x000fe20000000000 */
[----:B------:R-:W-:Y:S01]  /*7100*/  ISETP.GE.U32.AND P0, PT, R5, R22, PT ;  /* 0x000000160500720c */ /* 0x000fe20003f06070 */
[----:B------:R-:W-:Y:S01]  /*7110*/  IMAD R2, R17, R4, R2 ;  /* 0x0000000411027224 */ /* 0x000fe200078e0202 */
[-C--:B------:R-:W-:Y:S01]  /*7120*/  LOP3.LUT R4, R70, R17.reuse, RZ, 0x3c, !PT ;  /* 0x0000001146047212 */ /* 0x080fe200078e3cff */
[----:B------:R-:W-:Y:S01]  /*7130*/  @!P4 VIADD R33, R33, 0x1 ;  /* 0x000000012121c836 */ /* 0x000fe20000000000 */
[----:B------:R-:W-:Y:S01]  /*7140*/  LOP3.LUT R5, R68, R17, RZ, 0x3c, !PT ;  /* 0x0000001144057212 */ /* 0x000fe200078e3cff */
[----:B------:R-:W-:Y:S01]  /*7150*/  IMAD.IADD R63, R63, 0x1, R6 ;  /* 0x000000013f3f7824 */ /* 0x000fe200078e0206 */
[----:B------:R-:W-:-:S02]  /*7160*/  @!P5 IADD3 R3, PT, PT, R3, -R22, RZ ;  /* 0x800000160303d210 */ /* 0x000fc40007ffe0ff */
[----:B------:R-:W-:Y:S02]  /*7170*/  ISETP.GE.AND P3, PT, R4, RZ, PT ;  /* 0x000000ff0400720c */ /* 0x000fe40003f66270 */
[----:B------:R-:W-:Y:S02]  /*7180*/  @!P6 IADD3 R31, PT, PT, -R31, RZ, RZ ;  /* 0x000000ff1f1fe210 */ /* 0x000fe40007ffe1ff */
[----:B------:R-:W-:Y:S01]  /*7190*/  IADD3 R2, PT, PT, R2, R65, RZ ;  /* 0x0000004102027210 */ /* 0x000fe20007ffe0ff */
[----:B------:R-:W-:Y:S01]  /*71a0*/  @P0 VIADD R33, R33, 0x1 ;  /* 0x0000000121210836 */ /* 0x000fe20000000000 */
[----:B------:R-:W-:Y:S01]  /*71b0*/  ISETP.GE.U32.AND P6, PT, R3, R22, PT ;  /* 0x000000160300720c */ /* 0x000fe20003fc6070 */
[----:B---3--:R-:W-:Y:S01]  /*71c0*/  IMAD.U32 R3, RZ, RZ, UR17 ;  /* 0x00000011ff037e24 */ /* 0x008fe2000f8e00ff */
[----:B------:R-:W-:Y:S01]  /*71d0*/  ISETP.GE.AND P0, PT, R5, RZ, PT ;  /* 0x000000ff0500720c */ /* 0x000fe20003f06270 */
[----:B------:R-:W-:Y:S01]  /*71e0*/  IMAD R5, R63, R0, R2 ;  /* 0x000000003f057224 */ /* 0x000fe200078e0202 */
[----:B------:R-:W-:-:S02]  /*71f0*/  LOP3.LUT R4, R66, R17, RZ, 0x3c, !PT ;  /* 0x0000001142047212 */ /* 0x000fc400078e3cff */
[----:B------:R-:W-:Y:S01]  /*7200*/  LOP3.LUT R63, R38, R17, RZ, 0x3c, !PT ;  /* 0x00000011263f7212 */ /* 0x000fe200078e3cff */
[----:B------:R-:W-:Y:S01]  /*7210*/  @!P3 IMAD.MOV R29, RZ, RZ, -R29 ;  /* 0x000000ffff1db224 */ /* 0x000fe200078e0a1d */
[----:B------:R-:W-:Y:S02]  /*7220*/  SEL R45, R20, R45, !P1 ;  /* 0x0000002d142d7207 */ /* 0x000fe40004800000 */
[----:B------:R-:W-:Y:S02]  /*7230*/  LOP3.LUT R65, R52, R17, RZ, 0x3c, !PT ;  /* 0x0000001134417212 */ /* 0x000fe400078e3cff */
[----:B------:R-:W-:Y:S02]  /*7240*/  ISETP.GE.AND P4, PT, R4, RZ, PT ;  /* 0x000000ff0400720c */ /* 0x000fe40003f86270 */
[----:B------:R-:W-:Y:S02]  /*7250*/  @!P5 IADD3 R27, PT, PT, R27, 0x1, RZ ;  /* 0x000000011b1bd810 */ /* 0x000fe40007ffe0ff */
[----:B------:R-:W-:-:S02]  /*7260*/  MOV R2, UR16 ;  /* 0x0000001000027c02 */ /* 0x000fc40008000f00 */
[----:B------:R-:W-:Y:S02]  /*7270*/  LOP3.LUT R67, R62, R17, RZ, 0x3c, !PT ;  /* 0x000000113e437212 */ /* 0x000fe400078e3cff */
[----:B------:R-:W-:Y:S01]  /*7280*/  ISETP.GE.AND P5, PT, R63, RZ, PT ;  /* 0x000000ff3f00720c */ /* 0x000fe20003fa6270 */
[----:B------:R-:W-:Y:S01]  /*7290*/  IMAD.MOV R63, RZ, RZ, -R45 ;  /* 0x000000ffff3f7224 */ /* 0x000fe200078e0a2d */
[----:B------:R-:W-:Y:S01]  /*72a0*/  ISETP.GE.AND P3, PT, R65, RZ, PT ;  /* 0x000000ff4100720c */ /* 0x000fe20003f66270 */
[----:B------:R-:W-:Y:S01]  /*72b0*/  IMAD.WIDE R4, R5, 0x4, R2 ;  /* 0x0000000405047825 */ /* 0x000fe200078e0202 */
[C---:B------:R-:W-:Y:S02]  /*72c0*/  SEL R57, R20.reuse, R57, !P1 ;  /* 0x0000003914397207 */ /* 0x040fe40004800000 */
[----:B------:R-:W-:Y:S02]  /*72d0*/  @P6 IADD3 R27, PT, PT, R27, 0x1, RZ ;  /* 0x000000011b1b6810 */ /* 0x000fe40007ffe0ff */
[C---:B------:R-:W-:Y:S01]  /*72e0*/  SEL R39, R20.reuse, R39, !P1 ;  /* 0x0000002714277207 */ /* 0x040fe20004800000 */
[----:B------:R-:W-:Y:S01]  /*72f0*/  IMAD R55, R17, R63, R55 ;  /* 0x0000003f11377224 */ /* 0x000fe200078e0237 */
[----:B------:R-:W-:Y:S01]  /*7300*/  ISETP.GE.AND P6, PT, R67, RZ, PT ;  /* 0x000000ff4300720c */ /* 0x000fe20003fc6270 */
[----:B------:R0:W2:Y:S01]  /*7310*/  LDG.E R5, desc[UR6][R4.64] ;  /* 0x0000000604057981 */ /* 0x0000a2000c1e1900 */
[----:B------:R-:W-:Y:S01]  /*7320*/  IADD3 R63, PT, PT, -R57, RZ, RZ ;  /* 0x000000ff393f7210 */ /* 0x000fe20007ffe1ff */
[----:B------:R-:W-:Y:S01]  /*7330*/  IMAD.MOV R65, RZ, RZ, -R39 ;  /* 0x000000ffff417224 */ /* 0x000fe200078e0a27 */
[----:B------:R-:W-:Y:S01]  /*7340*/  SEL R29, R20, R29, !P1 ;  /* 0x0000001d141d7207 */ /* 0x000fe20004800000 */
[----:B------:R-:W-:Y:S01]  /*7350*/  @!P0 IMAD.MOV R25, RZ, RZ, -R25 ;  /* 0x000000ffff198224 */ /* 0x000fe200078e0a19 */
[----:B------:R-:W-:Y:S01]  /*7360*/  @!P4 IADD3 R35, PT, PT, -R35, RZ, RZ ;  /* 0x000000ff2323c210 */ /* 0x000fe20007ffe1ff */
[C---:B------:R-:W-:Y:S01]  /*7370*/  IMAD R48, R17.reuse, R63, R48 ;  /* 0x0000003f11307224 */ /* 0x040fe200078e0230 */
[----:B------:R-:W-:Y:S01]  /*7380*/  @!P5 IADD3 R26, PT, PT, -R26, RZ, RZ ;  /* 0x000000ff1a1ad210 */ /* 0x000fe20007ffe1ff */
[----:B------:R-:W-:Y:S01]  /*7390*/  IMAD.MOV.U32 R63, RZ, RZ, R27 ;  /* 0x000000ffff3f7224 */ /* 0x000fe200078e001b */
[----:B------:R-:W-:Y:S01]  /*73a0*/  SEL R27, R20, R35, !P1 ;  /* 0x00000023141b7207 */ /* 0x000fe20004800000 */
[----:B0-----:R-:W-:Y:S01]  /*73b0*/  IMAD R4, R17, R65, R61 ;  /* 0x0000004111047224 */ /* 0x001fe200078e023d */
[----:B------:R-:W-:Y:S01]  /*73c0*/  IADD3 R61, PT, PT, -R29, RZ, RZ ;  /* 0x000000ff1d3d7210 */ /* 0x000fe20007ffe1ff */
[----:B------:R-:W-:Y:S01]  /*73d0*/  @!P3 IMAD.MOV R33, RZ, RZ, -R33 ;  /* 0x000000ffff21b224 */ /* 0x000fe200078e0a21 */
[----:B------:R-:W-:Y:S01]  /*73e0*/  @!P6 IADD3 R63, PT, PT, -R63, RZ, RZ ;  /* 0x000000ff3f3fe210 */ /* 0x000fe20007ffe1ff */
[----:B------:R-:W-:Y:S01]  /*73f0*/  IMAD.IADD R44, R44, 0x1, R21 ;  /* 0x000000012c2c7824 */ /* 0x000fe200078e0215 */
[C---:B------:R-:W-:Y:S01]  /*7400*/  SEL R35, R20.reuse, R26, !P1 ;  /* 0x0000001a14237207 */ /* 0x040fe20004800000 */
[C---:B------:R-:W-:Y:S01]  /*7410*/  IMAD R70, R17.reuse, R61, R70 ;  /* 0x0000003d11467224 */ /* 0x040fe200078e0246 */
[C---:B------:R-:W-:Y:S01]  /*7420*/  SEL R59, R20.reuse, R59, !P1 ;  /* 0x0000003b143b7207 */ /* 0x040fe20004800000 */
[----:B------:R-:W-:Y:S01]  /*7430*/  IMAD.MOV R26, RZ, RZ, -R27 ;  /* 0x000000ffff1a7224 */ /* 0x000fe200078e0a1b */
[----:B------:R-:W-:Y:S01]  /*7440*/  SEL R61, R20, R25, !P1 ;  /* 0x00000019143d7207 */ /* 0x000fe20004800000 */
[----:B------:R-:W-:Y:S01]  /*7450*/  IMAD R44, R44, R8, R7 ;  /* 0x000000082c2c7224 */ /* 0x000fe200078e0207 */
[C---:B------:R-:W-:Y:S01]  /*7460*/  SEL R43, R20.reuse, R43, !P1 ;  /* 0x0000002b142b7207 */ /* 0x040fe20004800000 */
[----:B------:R-:W-:Y:S01]  /*7470*/  IMAD.MOV R65, RZ, RZ, -R59 ;  /* 0x000000ffff417224 */ /* 0x000fe200078e0a3b */
[C---:B------:R-:W-:Y:S01]  /*7480*/  SEL R25, R20.reuse, R33, !P1 ;  /* 0x0000002114197207 */ /* 0x040fe20004800000 */
[C---:B------:R-:W-:Y:S01]  /*7490*/  IMAD R66, R17.reuse, R26, R66 ;  /* 0x0000001a11427224 */ /* 0x040fe200078e0242 */
[C---:B------:R-:W-:Y:S01]  /*74a0*/  SEL R47, R20.reuse, R47, !P1 ;  /* 0x0000002f142f7207 */ /* 0x040fe20004800000 */
[----:B------:R-:W-:Y:S01]  /*74b0*/  IMAD.MOV R69, RZ, RZ, -R43 ;  /* 0x000000ffff457224 */ /* 0x000fe200078e0a2b */
[----:B------:R-:W-:Y:S01]  /*74c0*/  SEL R33, R20, R63, !P1 ;  /* 0x0000003f14217207 */ /* 0x000fe20004800000 */
[----:B------:R-:W-:Y:S01]  /*74d0*/  IMAD.MOV R63, RZ, RZ, -R35 ;  /* 0x000000ffff3f7224 */ /* 0x000fe200078e0a23 */
[----:B------:R-:W-:Y:S01]  /*74e0*/  IADD3 R64, PT, PT, R64, R21, RZ ;  /* 0x0000001540407210 */ /* 0x000fe20007ffe0ff */
[C---:B------:R-:W-:Y:S01]  /*74f0*/  IMAD R76, R17.reuse, R65, R76 ;  /* 0x00000041114c7224 */ /* 0x040fe200078e024c */
[----:B------:R-:W-:Y:S01]  /*7500*/  SEL R41, R20, R41, !P1 ;  /* 0x0000002914297207 */ /* 0x000fe20004800000 */
[----:B------:R-:W-:Y:S01]  /*7510*/  IMAD R38, R17, R63, R38 ;  /* 0x0000003f11267224 */ /* 0x000fe200078e0226 */
[----:B------:R-:W-:Y:S01]  /*7520*/  IADD3 R67, PT, PT, -R47, RZ, RZ ;  /* 0x000000ff2f437210 */ /* 0x000fe20007ffe1ff */
[-C--:B------:R-:W-:Y:S01]  /*7530*/  IMAD R63, R64, R8.reuse, R7 ;  /* 0x00000008403f7224 */ /* 0x080fe200078e0207 */
[----:B------:R-:W-:Y:S01]  /*7540*/  SEL R31, R20, R31, !P1 ;  /* 0x0000001f141f7207 */ /* 0x000fe20004800000 */
[C---:B------:R-:W-:Y:S01]  /*7550*/  IMAD R51, R17.reuse, R69, R51 ;  /* 0x0000004511337224 */ /* 0x040fe200078e0233 */
[----:B------:R-:W-:Y:S01]  /*7560*/  IADD3 R46, PT, PT, R46, R21, RZ ;  /* 0x000000152e2e7210 */ /* 0x000fe20007ffe0ff */
[----:B------:R-:W-:Y:S01]  /*7570*/  IMAD R49, R17, R67, R49 ;  /* 0x0000004311317224 */ /* 0x000fe200078e0231 */
[----:B------:R-:W-:Y:S01]  /*7580*/  IADD3 R71, PT, PT, -R41, RZ, RZ ;  /* 0x000000ff29477210 */ /* 0x000fe20007ffe1ff */
[----:B------:R-:W-:Y:S01]  /*7590*/  IMAD.MOV R69, RZ, RZ, -R31 ;  /* 0x000000ffff457224 */ /* 0x000fe200078e0a1f */
[----:B------:R-:W-:Y:S01]  /*75a0*/  SEL R37, R20, R37, !P1 ;  /* 0x0000002514257207 */ /* 0x000fe20004800000 */
[--C-:B------:R-:W-:Y:S01]  /*75b0*/  IMAD.IADD R50, R50, 0x1, R21.reuse ;  /* 0x0000000132327824 */ /* 0x100fe200078e0215 */
[-C--:B------:R-:W-:Y:S01]  /*75c0*/  IADD3 R60, PT, PT, R60, R21.reuse, RZ ;  /* 0x000000153c3c7210 */ /* 0x080fe20007ffe0ff */
[----:B------:R-:W-:Y:S01]  /*75d0*/  IMAD.IADD R56, R56, 0x1, R21 ;  /* 0x0000000138387824 */ /* 0x000fe200078e0215 */
[----:B------:R-:W-:Y:S01]  /*75e0*/  IADD3 R65, PT, PT, -R61, RZ, RZ ;  /* 0x000000ff3d417210 */ /* 0x000fe20007ffe1ff */
[----:B------:R-:W-:Y:S01]  /*75f0*/  IMAD.IADD R63, R4, 0x1, R63 ;  /* 0x00000001043f7824 */ /* 0x000fe200078e023f */
[----:B------:R-:W-:Y:S01]  /*7600*/  IADD3 R26, PT, PT, -R25, RZ, RZ ;  /* 0x000000ff191a7210 */ /* 0x000fe20007ffe1ff */
[-C--:B------:R-:W-:Y:S01]  /*7610*/  IMAD R77, R46, R8.reuse, R7 ;  /* 0x000000082e4d7224 */ /* 0x080fe200078e0207 */
[----:B------:R-:W-:Y:S01]  /*7620*/  IADD3 R30, PT, PT, R30, R21, RZ ;  /* 0x000000151e1e7210 */ /* 0x000fe20007ffe0ff */
[----:B------:R-:W-:Y:S01]  /*7630*/  IMAD R53, R17, R71, R53 ;  /* 0x0000004711357224 */ /* 0x000fe200078e0235 */
[----:B------:R-:W-:Y:S01]  /*7640*/  IADD3 R67, PT, PT, -R37, RZ, RZ ;  /* 0x000000ff25437210 */ /* 0x000fe20007ffe1ff */
[----:B------:R-:W-:Y:S01]  /*7650*/  IMAD R60, R60, R8, R7 ;  /* 0x000000083c3c7224 */ /* 0x000fe200078e0207 */
[----:B------:R-:W-:Y:S01]  /*7660*/  IADD3 R40, PT, PT, R40, R21, RZ ;  /* 0x0000001528287210 */ /* 0x000fe20007ffe0ff */
[----:B------:R-:W-:Y:S01]  /*7670*/  IMAD R72, R17, R69, R72 ;  /* 0x0000004511487224 */ /* 0x000fe200078e0248 */
[----:B------:R-:W-:Y:S01]  /*7680*/  IADD3 R4, PT, PT, R39, R6, RZ ;  /* 0x0000000627047210 */ /* 0x000fe20007ffe0ff */
[----:B------:R-:W-:Y:S01]  /*7690*/  IMAD R68, R17, R65, R68 ;  /* 0x0000004111447224 */ /* 0x000fe200078e0244 */
[----:B------:R-:W-:Y:S01]  /*76a0*/  IADD3 R49, PT, PT, R49, R44, RZ ;  /* 0x0000002c31317210 */ /* 0x000fe20007ffe0ff */
[----:B------:R-:W-:Y:S01]  /*76b0*/  IMAD.IADD R34, R34, 0x1, R21 ;  /* 0x0000000122227824 */ /* 0x000fe200078e0215 */
[-C--:B------:R-:W-:Y:S01]  /*76c0*/  IADD3 R54, PT, PT, R54, R21.reuse, RZ ;  /* 0x0000001536367210 */ /* 0x080fe20007ffe0ff */
[----:B------:R-:W-:Y:S01]  /*76d0*/  IMAD R71, R50, R8, R7 ;  /* 0x0000000832477224 */ /* 0x000fe200078e0207 */
[-C--:B------:R-:W-:Y:S01]  /*76e0*/  IADD3 R36, PT, PT, R36, R21.reuse, RZ ;  /* 0x0000001524247210 */ /* 0x080fe20007ffe0ff */
[----:B------:R-:W-:Y:S01]  /*76f0*/  IMAD.IADD R58, R58, 0x1, R21 ;  /* 0x000000013a3a7824 */ /* 0x000fe200078e0215 */
[-C--:B------:R-:W-:Y:S01]  /*7700*/  IADD3 R32, PT, PT, R32, R21.reuse, RZ ;  /* 0x0000001520207210 */ /* 0x080fe20007ffe0ff */
[----:B------:R-:W-:Y:S01]  /*7710*/  IMAD.MOV R65, RZ, RZ, -R33 ;  /* 0x000000ffff417224 */ /* 0x000fe200078e0a21 */
[----:B------:R-:W-:Y:S01]  /*7720*/  IADD3 R28, PT, PT, R28, R21, RZ ;  /* 0x000000151c1c7210 */ /* 0x000fe20007ffe0ff */
[----:B------:R-:W-:Y:S01]  /*7730*/  IMAD R52, R17, R26, R52 ;  /* 0x0000001a11347224 */ /* 0x000fe200078e0234 */
        /* <DEDUP_REMOVED lines=9> */
[----:B------:R-:W-:Y:S01]  /*77d0*/  IMAD.IADD R26, R47, 0x1, R6 ;  /* 0x000000012f1a7824 */ /* 0x000fe200078e0206 */
[-C--:B------:R-:W-:Y:S01]  /*77e0*/  IADD3 R45, PT, PT, R45, R6.reuse, RZ ;  /* 0x000000062d2d7210 */ /* 0x080fe20007ffe0ff */
[----:B------:R-:W-:Y:S01]  /*77f0*/  IMAD R74, R17, R67, R74 ;  /* 0x00000043114a7224 */ /* 0x000fe200078e024a */
[----:B------:R-:W-:Y:S01]  /*7800*/  IADD3 R59, PT, PT, R59, R6, RZ ;  /* 0x000000063b3b7210 */ /* 0x000fe20007ffe0ff */
[----:B------:R-:W-:Y:S01]  /*7810*/  IMAD R40, R40, R8, R7 ;  /* 0x0000000828287224 */ /* 0x000fe200078e0207 */
[----:B------:R-:W-:Y:S01]  /*7820*/  IADD3 R35, PT, PT, R35, R6, RZ ;  /* 0x0000000623237210 */ /* 0x000fe20007ffe0ff */
[----:B------:R-:W-:-:S02]  /*7830*/  IMAD.IADD R51, R51, 0x1, R60 ;  /* 0x0000000133337824 */ /* 0x000fc400078e023c */
[----:B------:R-:W-:Y:S02]  /*7840*/  IMAD R63, R4, R0, R63 ;  /* 0x00000000043f7224 */ /* 0x000fe400078e023f */
[-CC-:B------:R-:W-:Y:S02]  /*7850*/  IMAD R67, R34, R8.reuse, R7.reuse ;  /* 0x0000000822437224 */ /* 0x180fe400078e0207 */
[-CC-:B------:R-:W-:Y:S02]  /*7860*/  IMAD R75, R58, R8.reuse, R7.reuse ;  /* 0x000000083a4b7224 */ /* 0x180fe400078e0207 */
[----:B------:R-:W-:Y:S01]  /*7870*/  IMAD R62, R17, R65, R62 ;  /* 0x00000041113e7224 */ /* 0x000fe200078e023e */
[----:B------:R-:W-:Y:S01]  /*7880*/  IADD3 R67, PT, PT, R76, R67, RZ ;  /* 0x000000434c437210 */ /* 0x000fe20007ffe0ff */
[-CC-:B------:R-:W-:Y:S01]  /*7890*/  IMAD R42, R42, R8.reuse, R7.reuse ;  /* 0x000000082a2a7224 */ /* 0x180fe200078e0207 */
[----:B------:R-:W-:Y:S01]  /*78a0*/  IADD3 R68, PT, PT, R68, R75, RZ ;  /* 0x0000004b44447210 */ /* 0x000fe20007ffe0ff */
[----:B------:R-:W-:-:S02]  /*78b0*/  IMAD R65, R54, R8, R7 ;  /* 0x0000000836417224 */ /* 0x000fc400078e0207 */
[----:B------:R-:W-:Y:S01]  /*78c0*/  IMAD R69, R36, R8, R7 ;  /* 0x0000000824457224 */ /* 0x000fe200078e0207 */
[----:B------:R-:W-:Y:S01]  /*78d0*/  IADD3 R47, PT, PT, R52, R42, RZ ;  /* 0x0000002a342f7210 */ /* 0x000fe20007ffe0ff */
[----:B------:R-:W-:Y:S02]  /*78e0*/  IMAD.IADD R73, R70, 0x1, R73 ;  /* 0x0000000146497824 */ /* 0x000fe400078e0249 */
[-CC-:B------:R-:W-:Y:S02]  /*78f0*/  IMAD R32, R32, R8.reuse, R7.reuse ;  /* 0x0000000820207224 */ /* 0x180fe400078e0207 */
[----:B------:R-:W-:Y:S02]  /*7900*/  IMAD R28, R28, R8, R7 ;  /* 0x000000081c1c7224 */ /* 0x000fe400078e0207 */
[----:B------:R-:W-:Y:S02]  /*7910*/  IMAD R49, R26, R0, R49 ;  /* 0x000000001a317224 */ /* 0x000fe400078e0231 */
[----:B------:R-:W-:-:S02]  /*7920*/  IMAD.IADD R29, R29, 0x1, R6 ;  /* 0x000000011d1d7824 */ /* 0x000fc400078e0206 */
[-C--:B------:R-:W-:Y:S02]  /*7930*/  IMAD R77, R27, R0.reuse, R77 ;  /* 0x000000001b4d7224 */ /* 0x080fe400078e024d */
[----:B------:R-:W-:Y:S02]  /*7940*/  IMAD.IADD R55, R55, 0x1, R40 ;  /* 0x0000000137377824 */ /* 0x000fe400078e0228 */
[----:B------:R-:W-:Y:S02]  /*7950*/  IMAD.IADD R41, R41, 0x1, R6 ;  /* 0x0000000129297824 */ /* 0x000fe400078e0206 */
[----:B------:R-:W-:Y:S02]  /*7960*/  IMAD R43, R43, R0, R51 ;  /* 0x000000002b2b7224 */ /* 0x000fe400078e0233 */
[----:B------:R-:W-:-:S04]  /*7970*/  IMAD.WIDE R26, R63, 0x4, R2 ;  /* 0x000000043f1a7825 */ /* 0x000fc800078e0202 */
[----:B------:R-:W-:Y:S01]  /*7980*/  IMAD.IADD R65, R48, 0x1, R65 ;  /* 0x0000000130417824 */ /* 0x000fe200078e0241 */
[----:B------:R0:W2:Y:S01]  /*7990*/  LDG.E R4, desc[UR6][R26.64] ;  /* 0x000000061a047981 */ /* 0x0000a2000c1e1900 */
[----:B------:R-:W-:Y:S02]  /*79a0*/  IMAD.IADD R69, R74, 0x1, R69 ;  /* 0x000000014a457824 */ /* 0x000fe400078e0245 */
[----:B------:R-:W-:Y:S02]  /*79b0*/  IMAD.IADD R75, R38, 0x1, R32 ;  /* 0x00000001264b7824 */ /* 0x000fe400078e0220 */
[----:B------:R-:W-:Y:S02]  /*79c0*/  IMAD.IADD R39, R62, 0x1, R28 ;  /* 0x000000013e277824 */ /* 0x000fe400078e021c */
[--C-:B------:R-:W-:Y:S02]  /*79d0*/  IMAD.IADD R57, R57, 0x1, R6.reuse ;  /* 0x0000000139397824 */ /* 0x100fe400078e0206 */
[----:B------:R-:W-:-:S02]  /*79e0*/  IMAD.IADD R37, R37, 0x1, R6 ;  /* 0x0000000125257824 */ /* 0x000fc400078e0206 */
[-C--:B------:R-:W-:Y:S02]  /*79f0*/  IMAD R71, R31, R0.reuse, R71 ;  /* 0x000000001f477224 */ /* 0x080fe400078e0247 */
[-C--:B------:R-:W-:Y:S02]  /*7a00*/  IMAD R73, R29, R0.reuse, R73 ;  /* 0x000000001d497224 */ /* 0x080fe400078e0249 */
[----:B------:R-:W-:Y:S02]  /*7a10*/  IMAD.IADD R25, R25, 0x1, R6 ;  /* 0x0000000119197824 */ /* 0x000fe400078e0206 */
[-C--:B------:R-:W-:Y:S02]  /*7a20*/  IMAD R41, R41, R0.reuse, R53 ;  /* 0x0000000029297224 */ /* 0x080fe400078e0235 */
[----:B------:R-:W-:Y:S02]  /*7a30*/  IMAD R45, R45, R0, R55 ;  /* 0x000000002d2d7224 */ /* 0x000fe400078e0237 */
[----:B------:R-:W-:-:S04]  /*7a40*/  IMAD.WIDE R28, R49, 0x4, R2 ;  /* 0x00000004311c7825 */ /* 0x000fc800078e0202 */
[----:B------:R-:W-:-:S04]  /*7a50*/  IMAD.WIDE R30, R43, 0x4, R2 ;  /* 0x000000042b1e7825 */ /* 0x000fc800078e0202 */
[-C--:B------:R-:W-:Y:S01]  /*7a60*/  IMAD R57, R57, R0.reuse, R65 ;  /* 0x0000000039397224 */ /* 0x080fe200078e0241 */
[----:B------:R-:W3:Y:S01]  /*7a70*/  LDG.E R46, desc[UR6][R30.64] ;  /* 0x000000061e2e7981 */ /* 0x000ee2000c1e1900 */
[-C--:B------:R-:W-:Y:S02]  /*7a80*/  IMAD R59, R59, R0.reuse, R67 ;  /* 0x000000003b3b7224 */ /* 0x080fe400078e0243 */
[-C--:B------:R-:W-:Y:S02]  /*7a90*/  IMAD R69, R37, R0.reuse, R69 ;  /* 0x0000000025457224 */ /* 0x080fe400078e0245 */
[-C--:B------:R-:W-:Y:S02]  /*7aa0*/  IMAD R75, R35, R0.reuse, R75 ;  /* 0x00000000234b7224 */ /* 0x080fe400078e024b */
[----:B------:R-:W-:Y:S02]  /*7ab0*/  IMAD R47, R25, R0, R47 ;  /* 0x00000000192f7224 */ /* 0x000fe400078e022f */
[--C-:B------:R-:W-:Y:S01]  /*7ac0*/  IMAD.WIDE R34, R41, 0x4, R2.reuse ;  /* 0x0000000429227825 */ /* 0x100fe200078e0202 */
[----:B------:R1:W3:Y:S03]  /*7ad0*/  LDG.E R25, desc[UR6][R28.64] ;  /* 0x000000061c197981 */ /* 0x0002e6000c1e1900 */
[--C-:B------:R-:W-:Y:S01]  /*7ae0*/  IMAD.WIDE R36, R45, 0x4, R2.reuse ;  /* 0x000000042d247825 */ /* 0x100fe200078e0202 */
[----:B------:R5:W3:Y:S03]  /*7af0*/  LDG.E R49, desc[UR6][R34.64] ;  /* 0x0000000622317981 */ /* 0x000ae6000c1e1900 */
[--C-:B------:R-:W-:Y:S01]  /*7b00*/  IMAD.WIDE R40, R57, 0x4, R2.reuse ;  /* 0x0000000439287825 */ /* 0x100fe200078e0202 */
[----:B------:R4:W3:Y:S03]  /*7b10*/  LDG.E R48, desc[UR6][R36.64] ;  /* 0x0000000624307981 */ /* 0x0008e6000c1e1900 */
[----:B------:R-:W-:Y:S01]  /*7b20*/  IMAD.WIDE R42, R59, 0x4, R2 ;  /* 0x000000043b2a7825 */ /* 0x000fe200078e0202 */
[----:B------:R-:W-:Y:S01]  /*7b30*/  IADD3 R38, PT, PT, R33, R6, RZ ;  /* 0x0000000621267210 */ /* 0x000fe20007ffe0ff */
[----:B------:R-:W3:Y:S02]  /*7b40*/  LDG.E R41, desc[UR6][R40.64] ;  /* 0x0000000628297981 */ /* 0x000ee4000c1e1900 */
[----:B------:R-:W-:-:S02]  /*7b50*/  IMAD.IADD R61, R61, 0x1, R6 ;  /* 0x000000013d3d7824 */ /* 0x000fc400078e0206 */
[--C-:B------:R-:W-:Y:S01]  /*7b60*/  IMAD.WIDE R44, R69, 0x4, R2.reuse ;  /* 0x00000004452c7825 */ /* 0x100fe200078e0202 */
[----:B------:R-:W3:Y:S03]  /*7b70*/  LDG.E R42, desc[UR6][R42.64] ;  /* 0x000000062a2a7981 */ /* 0x000ee6000c1e1900 */
[----:B0-----:R-:W-:Y:S02]  /*7b80*/  IMAD.WIDE R26, R71, 0x4, R2 ;  /* 0x00000004471a7825 */ /* 0x001fe400078e0202 */
[----:B------:R-:W3:Y:S02]  /*7b90*/  LDG.E R45, desc[UR6][R44.64] ;  /* 0x000000062c2d7981 */ /* 0x000ee4000c1e1900 */
[----:B------:R-:W-:Y:S02]  /*7ba0*/  IMAD R61, R61, R0, R68 ;  /* 0x000000003d3d7224 */ /* 0x000fe400078e0244 */
[--C-:B-1----:R-:W-:Y:S01]  /*7bb0*/  IMAD.WIDE R28, R73, 0x4, R2.reuse ;  /* 0x00000004491c7825 */ /* 0x102fe200078e0202 */
[----:B------:R-:W3:Y:S03]  /*7bc0*/  LDG.E R26, desc[UR6][R26.64] ;  /* 0x000000061a1a7981 */ /* 0x000ee6000c1e1900 */
[----:B------:R-:W-:-:S02]  /*7bd0*/  IMAD.WIDE R30, R77, 0x4, R2 ;  /* 0x000000044d1e7825 */ /* 0x000fc400078e0202 */
[----:B------:R-:W3:Y:S02]  /*7be0*/  LDG.E R29, desc[UR6][R28.64] ;  /* 0x000000061c1d7981 */ /* 0x000ee4000c1e1900 */
[----:B------:R-:W-:Y:S02]  /*7bf0*/  IMAD.WIDE R32, R61, 0x4, R2 ;  /* 0x000000043d207825 */ /* 0x000fe400078e0202 */
[----:B------:R-:W3:Y:S02]  /*7c00*/  LDG.E R30, desc[UR6][R30.64] ;  /* 0x000000061e1e7981 */ /* 0x000ee4000c1e1900 */
[----:B------:R-:W-:Y:S02]  /*7c10*/  IMAD R39, R38, R0, R39 ;  /* 0x0000000026277224 */ /* 0x000fe400078e0227 */
[--C-:B-----5:R-:W-:Y:S01]  /*7c20*/  IMAD.WIDE R34, R75, 0x4, R2.reuse ;  /* 0x000000044b227825 */ /* 0x120fe200078e0202 */
[----:B------:R-:W5:Y:S03]  /*7c30*/  LDG.E R33, desc[UR6][R32.64] ;  /* 0x0000000620217981 */ /* 0x000f66000c1e1900 */
[----:B----4-:R-:W-:-:S02]  /*7c40*/  IMAD.WIDE R36, R47, 0x4, R2 ;  /* 0x000000042f247825 */ /* 0x010fc400078e0202 */
[----:B------:R-:W5:Y:S02]  /*7c50*/  LDG.E R34, desc[UR6][R34.64] ;  /* 0x0000000622227981 */ /* 0x000f64000c1e1900 */
[----:B------:R-:W-:Y:S02]  /*7c60*/  IMAD.WIDE R38, R39, 0x4, R2 ;  /* 0x0000000427267825 */ /* 0x000fe400078e0202 */
[----:B------:R-:W4:Y:S04]  /*7c70*/  LDG.E R36, desc[UR6][R36.64] ;  /* 0x0000000624247981 */ /* 0x000f28000c1e1900 */
[----:B------:R-:W4:Y:S01]  /*7c80*/  LDG.E R38, desc[UR6][R38.64] ;  /* 0x0000000626267981 */ /* 0x000f22000c1e1900 */
[----:B--2---:R-:W-:Y:S02]  /*7c90*/  IADD3 R4, PT, PT, R4, R5, R24 ;  /* 0x0000000504047210 */ /* 0x004fe40007ffe018 */
[----:B------:R-:W-:-:S04]  /*7ca0*/  IADD3 R5, PT, PT, -R23, UR4, RZ ;  /* 0x0000000417057c10 */ /* 0x000fc8000fffe1ff */
[----:B------:R-:W-:Y:S02]  /*7cb0*/  ISETP.GE.U32.AND P0, PT, R5, 0x1000, PT ;  /* 0x000010000500780c */ /* 0x000fe40003f06070 */
[----:B---3--:R-:W-:-:S04]  /*7cc0*/  IADD3 R4, PT, PT, R46, R25, R4 ;  /* 0x000000192e047210 */ /* 0x008fc80007ffe004 */
[----:B------:R-:W-:-:S04]  /*7cd0*/  IADD3 R4, PT, PT, R48, R49, R4 ;  /* 0x0000003130047210 */ /* 0x000fc80007ffe004 */
[----:B------:R-:W-:-:S04]  /*7ce0*/  IADD3 R4, PT, PT, R42, R41, R4 ;  /* 0x000000292a047210 */ /* 0x000fc80007ffe004 */
[----:B------:R-:W-:-:S04]  /*7cf0*/  IADD3 R4, PT, PT, R26, R45, R4 ;  /* 0x0000002d1a047210 */ /* 0x000fc80007ffe004 */
[----:B------:R-:W-:-:S04]  /*7d00*/  IADD3 R4, PT, PT, R30, R29, R4 ;  /* 0x0000001d1e047210 */ /* 0x000fc80007ffe004 */
[----:B-----5:R-:W-:-:S04]  /*7d10*/  IADD3 R5, PT, PT, R34, R33, R4 ;  /* 0x0000002122057210 */ /* 0x020fc80007ffe004 */
[----:B----4-:R-:W-:Y:S01]  /*7d20*/  IADD3 R24, PT, PT, R38, R36, R5 ;  /* 0x0000002426187210 */ /* 0x010fe20007ffe005 */
[----:B------:R-:W-:Y:S06]  /*7d30*/  @!P0 BRA `(.L_x_204) ;  /* 0x00000014008c8947 */ /* 0x000fec0003800000 */
[----:B------:R-:W-:-:S05]  /*7d40*/  VIADD R23, R23, 0x1000 ;  /* 0x0000100017177836 */ /* 0x000fca0000000000 */
[----:B------:R-:W-:-:S13]  /*7d50*/  ISETP.GT.U32.AND P0, PT, R23, UR5, PT ;  /* 0x0000000517007c0c */ /* 0x000fda000bf04070 */
[----:B------:R-:W-:Y:S05]  /*7d60*/  @!P0 BRA `(.L_x_205) ;  /* 0xffffffd400b48947 */ /* 0x000fea000383ffff */
.L_x_203:
[----:B------:R-:W-:Y:S01]  /*7d70*/  IADD3 R4, PT, PT, -R23, UR4, RZ ;  /* 0x0000000417047c10 */ /* 0x000fe2000fffe1ff */
[----:B------:R-:W-:Y:S03]  /*7d80*/  BSSY.RECONVERGENT B1, `(.L_x_204) ;  /* 0x000015e000017945 */ /* 0x000fe60003800200 */
[----:B------:R-:W-:-:S04]  /*7d90*/  ISETP.GE.AND P0, PT, R11, R4, PT ;  /* 0x000000040b00720c */ /* 0x000fc80003f06270 */
[----:B------:R-:W-:-:S13]  /*7da0*/  ISETP.GE.U32.OR P0, PT, R23, UR4, P0 ;  /* 0x0000000417007c0c */ /* 0x000fda0008706470 */
[----:B------:R-:W-:Y:S05]  /*7db0*/  @P0 BRA `(.L_x_206) ;  /* 0x0000001400680947 */ /* 0x000fea0003800000 */
[-C--:B------:R-:W-:Y:S01]  /*7dc0*/  LOP3.LUT R26, RZ, R11.reuse, RZ, 0x33, !PT ;  /* 0x0000000bff1a7212 */ /* 0x080fe200078e33ff */
[----:B------:R-:W0:Y:S01]  /*7dd0*/  LDCU UR5, c[0x0][0x380] ;  /* 0x00007000ff0577ac */ /* 0x000e220008000800 */
[----:B------:R-:W-:Y:S01]  /*7de0*/  BSSY.RECONVERGENT B2, `(.L_x_207) ;  /* 0x00000d4000027945 */ /* 0x000fe20003800200 */
[----:B------:R-:W-:Y:S02]  /*7df0*/  MOV R5, R11 ;  /* 0x0000000b00057202 */ /* 0x000fe40000000f00 */
[----:B------:R-:W-:-:S04]  /*7e00*/  IADD3 R26, PT, PT, -R23, UR4, R26 ;  /* 0x00000004171a7c10 */ /* 0x000fc8000fffe11a */
[C---:B------:R-:W-:Y:S02]  /*7e10*/  ISETP.GE.U32.AND P0, PT, R26.reuse, 0x300, PT ;  /* 0x000003001a00780c */ /* 0x040fe40003f06070 */
[----:B------:R-:W-:Y:S01]  /*7e20*/  LEA.HI R25, R26, 0x1, RZ, 0x18 ;  /* 0x000000011a197811 */ /* 0x000fe200078fc0ff */
[----:B0-----:R-:W-:-:S10]  /*7e30*/  VIADD R16, R23, UR5 ;  /* 0x0000000517107c36 */ /* 0x001fd40008000000 */
[----:B------:R-:W-:Y:S05]  /*7e40*/  @!P0 BRA `(.L_x_208) ;  /* 0x0000000c00348947 */ /* 0x000fea0003800000 */
[----:B------:R-:W0:Y:S01]  /*7e50*/  LDC R9, c[0x0][0x39c] ;  /* 0x0000e700ff097b82 */ /* 0x000e220000000800 */
[----:B------:R-:W-:Y:S01]  /*7e60*/  LOP3.LUT R27, R25, 0x1fffffc, RZ, 0xc0, !PT ;  /* 0x01fffffc191b7812 */ /* 0x000fe200078ec0ff */
[----:B------:R-:W-:Y:S01]  /*7e70*/  BSSY.RECONVERGENT B3, `(.L_x_209) ;  /* 0x00000c9000037945 */ /* 0x000fe20003800200 */
[----:B------:R-:W-:Y:S01]  /*7e80*/  IADD3 R12, PT, PT, R12, R23, RZ ;  /* 0x000000170c0c7210 */ /* 0x000fe20007ffe0ff */
[----:B------:R-:W-:Y:S01]  /*7e90*/  VIADD R23, R11, 0x200 ;  /* 0x000002000b177836 */ /* 0x000fe20000000000 */
[----:B------:R-:W-:-:S03]  /*7ea0*/  IADD3 R27, PT, PT, -R27, RZ, RZ ;  /* 0x000000ff1b1b7210 */ /* 0x000fc60007ffe1ff */
[----:B------:R-:W1:Y:S08]  /*7eb0*/  LDC R17, c[0x0][0x398] ;  /* 0x0000e600ff117b82 */ /* 0x000e700000000800 */
[----:B------:R-:W2:Y:S08]  /*7ec0*/  LDC R0, c[0x0][0x384] ;  /* 0x0000e100ff007b82 */ /* 0x000eb00000000800 */
[----:B------:R-:W3:Y:S08]  /*7ed0*/  LDC.64 R2, c[0x0][0x3a0] ;  /* 0x0000e800ff027b82 */ /* 0x000ef00000000a00 */
[----:B------:R-:W4:Y:S08]  /*7ee0*/  LDC.64 R4, c[0x0][0x388] ;  /* 0x0000e200ff047b82 */ /* 0x000f300000000a00 */
[----:B------:R-:W0:Y:S02]  /*7ef0*/  LDC.64 R6, c[0x0][0x390] ;  /* 0x0000e400ff067b82 */ /* 0x000e240000000a00 */
.L_x_210:
[----:B0-----:R-:W-:Y:S01]  /*7f00*/  IABS R10, R9 ;  /* 0x00000009000a7213 */ /* 0x001fe20000000000 */
[C---:B------:R-:W-:Y:S01]  /*7f10*/  VIADD R34, R12.reuse, 0x100 ;  /* 0x000001000c227836 */ /* 0x040fe20000000000 */
[----:B------:R-:W-:Y:S01]  /*7f20*/  IABS R21, R12 ;  /* 0x0000000c00157213 */ /* 0x000fe20000000000 */
[C---:B------:R-:W-:Y:S01]  /*7f30*/  VIADD R44, R12.reuse, 0x200 ;  /* 0x000002000c2c7836 */ /* 0x040fe20000000000 */
[----:B------:R-:W0:Y:S01]  /*7f40*/  I2F.RP R18, R10 ;  /* 0x0000000a00127306 */ /* 0x000e220000209400 */
[----:B------:R-:W-:Y:S01]  /*7f50*/  VIADD R46, R12, 0x300 ;  /* 0x000003000c2e7836 */ /* 0x000fe20000000000 */
[----:B------:R-:W-:Y:S01]  /*7f60*/  IABS R20, R34 ;  /* 0x0000002200147213 */ /* 0x000fe20000000000 */
[----:B------:R-:W-:Y:S01]  /*7f70*/  IMAD.HI.U32 R8, R15, R21, RZ ;  /* 0x000000150f087227 */ /* 0x000fe200078e00ff */
[----:B-1----:R-:W-:Y:S02]  /*7f80*/  IABS R22, R17 ;  /* 0x0000001100167213 */ /* 0x002fe40000000000 */
[----:B------:R-:W-:-:S02]  /*7f90*/  IABS R31, R46 ;  /* 0x0000002e001f7213 */ /* 0x000fc40000000000 */
[----:B------:R-:W-:Y:S01]  /*7fa0*/  IADD3 R15, PT, PT, -R8, RZ, RZ ;  /* 0x000000ff080f7210 */ /* 0x000fe20007ffe1ff */
[----:B------:R-:W1:Y:S04]  /*7fb0*/  I2F.RP R32, R22 ;  /* 0x0000001600207306 */ /* 0x000e680000209400 */
[----:B------:R-:W-:-:S04]  /*7fc0*/  IMAD R21, R10, R15, R21 ;  /* 0x0000000f0a157224 */ /* 0x000fc800078e0215 */
[----:B0-----:R-:W0:Y:S01]  /*7fd0*/  MUFU.RCP R18, R18 ;  /* 0x0000001200127308 */ /* 0x001e220000001000 */
[----:B------:R-:W-:-:S07]  /*7fe0*/  ISETP.GT.U32.AND P3, PT, R14, R21, PT ;  /* 0x000000150e00720c */ /* 0x000fce0003f64070 */
[----:B-1----:R-:W1:Y:S06]  /*7ff0*/  MUFU.RCP R32, R32 ;  /* 0x0000002000207308 */ /* 0x002e6c0000001000 */
[----:B------:R-:W-:Y:S01]  /*8000*/  @!P3 IADD3 R21, PT, PT, R21, -R10, RZ ;  /* 0x8000000a1515b210 */ /* 0x000fe20007ffe0ff */
[----:B------:R-:W-:Y:S02]  /*8010*/  @!P3 VIADD R8, R8, 0x1 ;  /* 0x000000010808b836 */ /* 0x000fe40000000000 */
[----:B0-----:R-:W-:Y:S01]  /*8020*/  VIADD R13, R18, 0xffffffe ;  /* 0x0ffffffe120d7836 */ /* 0x001fe20000000000 */
[----:B------:R-:W-:Y:S01]  /*8030*/  ISETP.GE.U32.AND P5, PT, R21, R14, PT ;  /* 0x0000000e1500720c */ /* 0x000fe20003fa6070 */
[----:B------:R-:W-:Y:S01]  /*8040*/  IMAD.MOV.U32 R18, RZ, RZ, RZ ;  /* 0x000000ffff127224 */ /* 0x000fe200078e00ff */
[----:B------:R-:W-:-:S03]  /*8050*/  IABS R14, R44 ;  /* 0x0000002c000e7213 */ /* 0x000fc60000000000 */
[----:B------:R-:W0:Y:S01]  /*8060*/  F2I.FTZ.U32.TRUNC.NTZ R13, R13 ;  /* 0x0000000d000d7305 */ /* 0x000e22000021f000 */
[----:B-1----:R-:W-:-:S07]  /*8070*/  VIADD R32, R32, 0xffffffe ;  /* 0x0ffffffe20207836 */ /* 0x002fce0000000000 */
[----:B------:R-:W-:Y:S02]  /*8080*/  @P5 VIADD R8, R8, 0x1 ;  /* 0x0000000108085836 */ /* 0x000fe40000000000 */
[----:B0-----:R-:W-:Y:S01]  /*8090*/  IMAD R15, R13, R10, RZ ;  /* 0x0000000a0d0f7224 */ /* 0x001fe200078e02ff */
[----:B------:R-:W-:-:S04]  /*80a0*/  MOV R19, R13 ;  /* 0x0000000d00137202 */ /* 0x000fc80000000f00 */
[----:B------:R-:W-:-:S05]  /*80b0*/  IADD3 R15, PT, PT, -R15, RZ, RZ ;  /* 0x000000ff0f0f7210 */ /* 0x000fca0007ffe1ff */
[----:B------:R-:W-:-:S04]  /*80c0*/  IMAD.HI.U32 R15, R13, R15, R18 ;  /* 0x0000000f0d0f7227 */ /* 0x000fc800078e0012 */
[----:B------:R-:W-:Y:S02]  /*80d0*/  IMAD.MOV.U32 R18, RZ, RZ, R20 ;  /* 0x000000ffff127224 */ /* 0x000fe400078e0014 */
[----:B------:R-:W-:-:S04]  /*80e0*/  IMAD.HI.U32 R30, R15, R31, RZ ;  /* 0x0000001f0f1e7227 */ /* 0x000fc800078e00ff */
[----:B------:R-:W-:-:S04]  /*80f0*/  IMAD.HI.U32 R19, R15, R18, RZ ;  /* 0x000000120f137227 */ /* 0x000fc800078e00ff */
[----:B------:R-:W-:Y:S01]  /*8100*/  IMAD.MOV R28, RZ, RZ, -R30 ;  /* 0x000000ffff1c7224 */ /* 0x000fe200078e0a1e */
[----:B------:R-:W-:-:S03]  /*8110*/  IADD3 R29, PT, PT, -R19, RZ, RZ ;  /* 0x000000ff131d7210 */ /* 0x000fc60007ffe1ff */
[----:B------:R-:W-:Y:S01]  /*8120*/  IMAD R31, R10, R28, R31 ;  /* 0x0000001c0a1f7224 */ /* 0x000fe200078e021f */
[----:B------:R-:W-:Y:S01]  /*8130*/  LOP3.LUT R28, R46, R9, RZ, 0x3c, !PT ;  /* 0x000000092e1c7212 */ /* 0x000fe200078e3cff */
[----:B------:R-:W-:Y:S01]  /*8140*/  IMAD R21, R10, R29, R18 ;  /* 0x0000001d0a157224 */ /* 0x000fe200078e0212 */
[----:B------:R-:W-:Y:S01]  /*8150*/  MOV R29, R14 ;  /* 0x0000000e001d7202 */ /* 0x000fe20000000f00 */
[----:B------:R-:W-:-:S04]  /*8160*/  IMAD.MOV.U32 R14, RZ, RZ, R10 ;  /* 0x000000ffff0e7224 */ /* 0x000fc800078e000a */
[----:B------:R-:W-:Y:S01]  /*8170*/  IMAD.HI.U32 R20, R15, R29, RZ ;  /* 0x0000001d0f147227 */ /* 0x000fe200078e00ff */
[C---:B------:R-:W-:Y:S02]  /*8180*/  ISETP.GT.U32.AND P4, PT, R14.reuse, R21, PT ;  /* 0x000000150e00720c */ /* 0x040fe40003f84070 */
[----:B------:R-:W-:Y:S02]  /*8190*/  ISETP.GT.U32.AND P0, PT, R14, R31, PT ;  /* 0x0000001f0e00720c */ /* 0x000fe40003f04070 */
[----:B------:R-:W-:-:S05]  /*81a0*/  IADD3 R18, PT, PT, -R20, RZ, RZ ;  /* 0x000000ff14127210 */ /* 0x000fca0007ffe1ff */
[----:B------:R-:W-:Y:S01]  /*81b0*/  IMAD R29, R10, R18, R29 ;  /* 0x000000120a1d7224 */ /* 0x000fe200078e021d */
[----:B------:R-:W-:-:S03]  /*81c0*/  LOP3.LUT R18, R34, R9, RZ, 0x3c, !PT ;  /* 0x0000000922127212 */ /* 0x000fc600078e3cff */
[----:B------:R-:W-:Y:S02]  /*81d0*/  @!P4 IADD3 R21, PT, PT, R21, -R10, RZ ;  /* 0x8000000a1515c210 */ /* 0x000fe40007ffe0ff */
[----:B------:R-:W-:Y:S01]  /*81e0*/  ISETP.GT.U32.AND P1, PT, R14, R29, PT ;  /* 0x0000001d0e00720c */ /* 0x000fe20003f24070 */
[----:B------:R-:W-:Y:S01]  /*81f0*/  @!P0 VIADD R30, R30, 0x1 ;  /* 0x000000011e1e8836 */ /* 0x000fe20000000000 */
[----:B------:R-:W-:Y:S02]  /*8200*/  ISETP.GE.U32.AND P6, PT, R21, R14, PT ;  /* 0x0000000e1500720c */ /* 0x000fe40003fc6070 */
[----:B------:R-:W-:Y:S02]  /*8210*/  ISETP.GE.AND P2, PT, R18, RZ, PT ;  /* 0x000000ff1200720c */ /* 0x000fe40003f46270 */
[----:B------:R-:W-:Y:S02]  /*8220*/  LOP3.LUT R18, R12, R9, RZ, 0x3c, !PT ;  /* 0x000000090c127212 */ /* 0x000fe400078e3cff */
[----:B------:R-:W-:-:S02]  /*8230*/  @!P4 IADD3 R19, PT, PT, R19, 0x1, RZ ;  /* 0x000000011313c810 */ /* 0x000fc40007ffe0ff */
[----:B------:R-:W-:Y:S02]  /*8240*/  ISETP.GE.AND P4, PT, R18, RZ, PT ;  /* 0x000000ff1200720c */ /* 0x000fe40003f86270 */
[-C--:B------:R-:W-:Y:S02]  /*8250*/  @!P0 IADD3 R31, PT, PT, R31, -R10.reuse, RZ ;  /* 0x8000000a1f1f8210 */ /* 0x080fe40007ffe0ff */
[----:B------:R-:W-:Y:S01]  /*8260*/  @!P1 IADD3 R29, PT, PT, R29, -R10, RZ ;  /* 0x8000000a1d1d9210 */ /* 0x000fe20007ffe0ff */
[----:B------:R-:W-:Y:S01]  /*8270*/  @P6 VIADD R19, R19, 0x1 ;  /* 0x0000000113136836 */ /* 0x000fe20000000000 */
[----:B------:R-:W-:Y:S02]  /*8280*/  LOP3.LUT R21, R44, R9, RZ, 0x3c, !PT ;  /* 0x000000092c157212 */ /* 0x000fe400078e3cff */
[-C--:B------:R-:W-:Y:S02]  /*8290*/  ISETP.GE.U32.AND P5, PT, R29, R14.reuse, PT ;  /* 0x0000000e1d00720c */ /* 0x080fe40003fa6070 */
[----:B------:R-:W-:-:S02]  /*82a0*/  ISETP.GE.U32.AND P6, PT, R31, R14, PT ;  /* 0x0000000e1f00720c */ /* 0x000fc40003fc6070 */
[----:B------:R-:W-:Y:S01]  /*82b0*/  ISETP.GE.AND P3, PT, R21, RZ, PT ;  /* 0x000000ff1500720c */ /* 0x000fe20003f66270 */
[----:B------:R-:W-:Y:S01]  /*82c0*/  @!P4 IMAD.MOV R8, RZ, RZ, -R8 ;  /* 0x000000ffff08c224 */ /* 0x000fe200078e0a08 */
[----:B------:R-:W0:Y:S01]  /*82d0*/  F2I.FTZ.U32.TRUNC.NTZ R21, R32 ;  /* 0x0000002000157305 */ /* 0x000e22000021f000 */
[----:B------:R-:W-:Y:S02]  /*82e0*/  @!P1 IADD3 R20, PT, PT, R20, 0x1, RZ ;  /* 0x0000000114149810 */ /* 0x000fe40007ffe0ff */
[----:B------:R-:W-:Y:S02]  /*82f0*/  @!P2 IADD3 R19, PT, PT, -R19, RZ, RZ ;  /* 0x000000ff1313a210 */ /* 0x000fe40007ffe1ff */
[----:B------:R-:W-:Y:S02]  /*8300*/  ISETP.GE.AND P1, PT, R28, RZ, PT ;  /* 0x000000ff1c00720c */ /* 0x000fe40003f26270 */
[----:B------:R-:W-:Y:S02]  /*8310*/  ISETP.NE.AND P2, PT, R9, RZ, PT ;  /* 0x000000ff0900720c */ /* 0x000fe40003f45270 */
[----:B------:R-:W-:Y:S01]  /*8320*/  LOP3.LUT R18, RZ, R9, RZ, 0x33, !PT ;  /* 0x00000009ff127212 */ /* 0x000fe200078e33ff */
[----:B------:R-:W-:Y:S01]  /*8330*/  @P6 VIADD R30, R30, 0x1 ;  /* 0x000000011e1e6836 */ /* 0x000fe20000000000 */
[----:B------:R-:W-:-:S02]  /*8340*/  @P5 IADD3 R20, PT, PT, R20, 0x1, RZ ;  /* 0x0000000114145810 */ /* 0x000fc40007ffe0ff */
[C---:B------:R-:W-:Y:S01]  /*8350*/  SEL R28, R18.reuse, R19, !P2 ;  /* 0x00000013121c7207 */ /* 0x040fe20005000000 */
[----:B------:R-:W-:Y:S01]  /*8360*/  IMAD.MOV.U32 R29, RZ, RZ, R30 ;  /* 0x000000ffff1d7224 */ /* 0x000fe200078e001e */
[----:B------:R-:W-:Y:S01]  /*8370*/  SEL R36, R18, R8, !P2 ;  /* 0x0000000812247207 */ /* 0x000fe20005000000 */
[----:B0-----:R-:W-:Y:S01]  /*8380*/  IMAD R8, R21, R22, RZ ;  /* 0x0000001615087224 */ /* 0x001fe200078e02ff */
[----:B------:R-:W-:Y:S01]  /*8390*/  MOV R19, R20 ;  /* 0x0000001400137202 */ /* 0x000fe20000000f00 */
[----:B------:R-:W-:Y:S01]  /*83a0*/  HFMA2 R20, -RZ, RZ, 0, 0 ;  /* 0x00000000ff147431 */ /* 0x000fe200000001ff */
[----:B------:R-:W-:Y:S01]  /*83b0*/  IADD3 R40, PT, PT, -R36, RZ, RZ ;  /* 0x000000ff24287210 */ /* 0x000fe20007ffe1ff */
[----:B------:R-:W-:Y:S01]  /*83c0*/  IMAD.MOV R32, RZ, RZ, -R28 ;  /* 0x000000ffff207224 */ /* 0x000fe200078e0a1c */
[----:B------:R-:W-:Y:S01]  /*83d0*/  @!P3 IADD3 R19, PT, PT, -R19, RZ, RZ ;  /* 0x000000ff1313b210 */ /* 0x000fe20007ffe1ff */
[----:B------:R-:W-:Y:S02]  /*83e0*/  @!P1 IMAD.MOV R29, RZ, RZ, -R29 ;  /* 0x000000ffff1d9224 */ /* 0x000fe400078e0a1d */
[C---:B------:R-:W-:Y:S01]  /*83f0*/  IMAD R32, R9.reuse, R32, R34 ;  /* 0x0000002009207224 */ /* 0x040fe200078e0222 */
[C---:B------:R-:W-:Y:S01]  /*8400*/  SEL R30, R18.reuse, R19, !P2 ;  /* 0x00000013121e7207 */ /* 0x040fe20005000000 */
[----:B------:R-:W-:Y:S01]  /*8410*/  IMAD R40, R9, R40, R12 ;  /* 0x0000002809287224 */ /* 0x000fe200078e020c */
[----:B------:R-:W-:Y:S01]  /*8420*/  SEL R34, R18, R29, !P2 ;  /* 0x0000001d12227207 */ /* 0x000fe20005000000 */
[----:B------:R-:W-:Y:S01]  /*8430*/  IMAD.MOV R31, RZ, RZ, -R8 ;  /* 0x000000ffff1f7224 */ /* 0x000fe200078e0a08 */
[----:B------:R-:W-:-:S02]  /*8440*/  IADD3 R38, PT, PT, -R30, RZ, RZ ;  /* 0x000000ff1e267210 */ /* 0x000fc40007ffe1ff */
[----:B------:R-:W-:Y:S01]  /*8450*/  IABS R8, R40 ;  /* 0x0000002800087213 */ /* 0x000fe20000000000 */
[----:B------:R-:W-:Y:S01]  /*8460*/  IMAD.HI.U32 R19, R21, R31, R20 ;  /* 0x0000001f15137227 */ /* 0x000fe200078e0014 */
[----:B------:R-:W-:Y:S02]  /*8470*/  IABS R29, R32 ;  /* 0x00000020001d7213 */ /* 0x000fe40000000000 */
[----:B------:R-:W-:Y:S01]  /*8480*/  IADD3 R42, PT, PT, -R34, RZ, RZ ;  /* 0x000000ff222a7210 */ /* 0x000fe20007ffe1ff */
[----:B------:R-:W-:Y:S02]  /*8490*/  IMAD.MOV.U32 R21, RZ, RZ, R8 ;  /* 0x000000ffff157224 */ /* 0x000fe400078e0008 */
[----:B------:R-:W-:Y:S02]  /*84a0*/  IMAD R38, R9, R38, R44 ;  /* 0x0000002609267224 */ /* 0x000fe400078e022c */
[----:B------:R-:W-:-:S03]  /*84b0*/  IMAD.HI.U32 R31, R19, R29, RZ ;  /* 0x0000001d131f7227 */ /* 0x000fc600078e00ff */
[----:B------:R-:W-:Y:S01]  /*84c0*/  IABS R39, R38 ;  /* 0x0000002600277213 */ /* 0x000fe20000000000 */
[----:B------:R-:W-:Y:S01]  /*84d0*/  IMAD R42, R9, R42, R46 ;  /* 0x0000002a092a7224 */ /* 0x000fe200078e022e */
[----:B------:R-:W-:Y:S01]  /*84e0*/  IADD3 R35, PT, PT, -R31, RZ, RZ ;  /* 0x000000ff1f237210 */ /* 0x000fe20007ffe1ff */
[----:B------:R-:W-:-:S03]  /*84f0*/  IMAD.HI.U32 R8, R19, R21, RZ ;  /* 0x0000001513087227 */ /* 0x000fc600078e00ff */
[----:B------:R-:W-:Y:S01]  /*8500*/  IABS R37, R42 ;  /* 0x0000002a00257213 */ /* 0x000fe20000000000 */
[----:B------:R-:W-:Y:S02]  /*8510*/  IMAD.MOV R20, RZ, RZ, -R8 ;  /* 0x000000ffff147224 */ /* 0x000fe400078e0a08 */
[----:B------:R-:W-:-:S04]  /*8520*/  IMAD.HI.U32 R33, R19, R39, RZ ;  /* 0x0000002713217227 */ /* 0x000fc800078e00ff */
[C---:B------:R-:W-:Y:S01]  /*8530*/  IMAD R29, R22.reuse, R35, R29 ;  /* 0x00000023161d7224 */ /* 0x040fe200078e021d */
[----:B------:R-:W-:Y:S01]  /*8540*/  IADD3 R35, PT, PT, -R33, RZ, RZ ;  /* 0x000000ff21237210 */ /* 0x000fe20007ffe1ff */
[C---:B------:R-:W-:Y:S02]  /*8550*/  IMAD R21, R22.reuse, R20, R21 ;  /* 0x0000001416157224 */ /* 0x040fe400078e0215 */
[----:B------:R-:W-:Y:S01]  /*8560*/  IMAD.MOV.U32 R20, RZ, RZ, R37 ;  /* 0x000000ffff147224 */ /* 0x000fe200078e0025 */
[C---:B------:R-:W-:Y:S01]  /*8570*/  ISETP.GT.U32.AND P0, PT, R22.reuse, R29, PT ;  /* 0x0000001d1600720c */ /* 0x040fe20003f04070 */
[C---:B------:R-:W-:Y:S01]  /*8580*/  IMAD R35, R22.reuse, R35, R39 ;  /* 0x0000002316237224 */ /* 0x040fe200078e0227 */
[----:B------:R-:W-:Y:S01]  /*8590*/  ISETP.GT.U32.AND P4, PT, R22, R21, PT ;  /* 0x000000151600720c */ /* 0x000fe20003f84070 */
[----:B------:R-:W-:-:S03]  /*85a0*/  IMAD.HI.U32 R37, R19, R20, RZ ;  /* 0x0000001413257227 */ /* 0x000fc600078e00ff */
[----:B------:R-:W-:Y:S01]  /*85b0*/  ISETP.GT.U32.AND P3, PT, R22, R35, PT ;  /* 0x000000231600720c */ /* 0x000fe20003f64070 */
[----:B------:R-:W-:-:S04]  /*85c0*/  IMAD.MOV R39, RZ, RZ, -R37 ;  /* 0x000000ffff277224 */ /* 0x000fc800078e0a25 */
[----:B------:R-:W-:Y:S01]  /*85d0*/  IMAD R39, R22, R39, R20 ;  /* 0x0000002716277224 */ /* 0x000fe200078e0214 */
[----:B------:R-:W-:Y:S01]  /*85e0*/  LOP3.LUT R20, R40, R17, RZ, 0x3c, !PT ;  /* 0x0000001128147212 */ /* 0x000fe200078e3cff */
[----:B------:R-:W-:Y:S01]  /*85f0*/  @!P0 IMAD.IADD R29, R29, 0x1, -R22 ;  /* 0x000000011d1d8824 */ /* 0x000fe200078e0a16 */
[----:B------:R-:W-:Y:S01]  /*8600*/  @!P0 IADD3 R31, PT, PT, R31, 0x1, RZ ;  /* 0x000000011f1f8810 */ /* 0x000fe20007ffe0ff */
[----:B------:R-:W-:Y:S01]  /*8610*/  @!P4 VIADD R8, R8, 0x1 ;  /* 0x000000010808c836 */ /* 0x000fe20000000000 */
[----:B------:R-:W-:Y:S02]  /*8620*/  ISETP.GT.U32.AND P1, PT, R22, R39, PT ;  /* 0x000000271600720c */ /* 0x000fe40003f24070 */
[-C--:B------:R-:W-:Y:S01]  /*8630*/  @!P4 IADD3 R21, PT, PT, R21, -R22.reuse, RZ ;  /* 0x800000161515c210 */ /* 0x080fe20007ffe0ff */
[----:B------:R-:W-:Y:S01]  /*8640*/  @!P3 VIADD R33, R33, 0x1 ;  /* 0x000000012121b836 */ /* 0x000fe20000000000 */
[-C--:B------:R-:W-:Y:S02]  /*8650*/  ISETP.GE.U32.AND P6, PT, R29, R22.reuse, PT ;  /* 0x000000161d00720c */ /* 0x080fe40003fc6070 */
[----:B------:R-:W-:-:S02]  /*8660*/  ISETP.GE.U32.AND P5, PT, R21, R22, PT ;  /* 0x000000161500720c */ /* 0x000fc40003fa6070 */
[-C--:B------:R-:W-:Y:S02]  /*8670*/  @!P3 IADD3 R35, PT, PT, R35, -R22.reuse, RZ ;  /* 0x800000162323b210 */ /* 0x080fe40007ffe0ff */
[----:B------:R-:W-:Y:S02]  /*8680*/  ISETP.GE.AND P0, PT, R20, RZ, PT ;  /* 0x000000ff1400720c */ /* 0x000fe40003f06270 */
[-C--:B------:R-:W-:Y:S01]  /*8690*/  ISETP.GE.U32.AND P4, PT, R35, R22.reuse, PT ;  /* 0x000000162300720c */ /* 0x080fe20003f86070 */
[----:B------:R-:W-:Y:S01]  /*86a0*/  @!P1 VIADD R37, R37, 0x1 ;  /* 0x0000000125259836 */ /* 0x000fe20000000000 */
[-C--:B------:R-:W-:Y:S02]  /*86b0*/  @!P1 IADD3 R39, PT, PT, R39, -R22.reuse, RZ ;  /* 0x8000001627279210 */ /* 0x080fe40007ffe0ff */
[----:B------:R-:W-:Y:S02]  /*86c0*/  LOP3.LUT R21, R32, R17, RZ, 0x3c, !PT ;  /* 0x0000001120157212 */ /* 0x000fe400078e3cff */
[----:B------:R-:W-:Y:S01]  /*86d0*/  @P6 IADD3 R31, PT, PT, R31, 0x1, RZ ;  /* 0x000000011f1f6810 */ /* 0x000fe20007ffe0ff */
[----:B------:R-:W-:Y:S01]  /*86e0*/  @P5 VIADD R8, R8, 0x1 ;  /* 0x0000000108085836 */ /* 0x000fe20000000000 */
[----:B------:R-:W-:-:S02]  /*86f0*/  ISETP.GE.U32.AND P6, PT, R39, R22, PT ;  /* 0x000000162700720c */ /* 0x000fc40003fc6070 */
[----:B------:R-:W-:Y:S02]  /*8700*/  ISETP.GE.AND P3, PT, R21, RZ, PT ;  /* 0x000000ff1500720c */ /* 0x000fe40003f66270 */
[-C--:B------:R-:W-:Y:S01]  /*8710*/  LOP3.LUT R20, R38, R17.reuse, RZ, 0x3c, !PT ;  /* 0x0000001126147212 */ /* 0x080fe200078e3cff */
[----:B------:R-:W-:Y:S01]  /*8720*/  @P4 VIADD R33, R33, 0x1 ;  /* 0x0000000121214836 */ /* 0x000fe20000000000 */
[----:B------:R-:W-:Y:S02]  /*8730*/  LOP3.LUT R21, R42, R17, RZ, 0x3c, !PT ;  /* 0x000000112a157212 */ /* 0x000fe400078e3cff */
[----:B------:R-:W-:Y:S02]  /*8740*/  ISETP.GE.AND P5, PT, R20, RZ, PT ;  /* 0x000000ff1400720c */ /* 0x000fe40003fa6270 */
[----:B------:R-:W-:Y:S02]  /*8750*/  @!P0 IADD3 R8, PT, PT, -R8, RZ, RZ ;  /* 0x000000ff08088210 */ /* 0x000fe40007ffe1ff */
[----:B------:R-:W-:-:S02]  /*8760*/  ISETP.GE.AND P0, PT, R21, RZ, PT ;  /* 0x000000ff1500720c */ /* 0x000fc40003f06270 */
[----:B------:R-:W-:Y:S01]  /*8770*/  ISETP.NE.AND P1, PT, R17, RZ, PT ;  /* 0x000000ff1100720c */ /* 0x000fe20003f25270 */
[----:B------:R-:W-:Y:S01]  /*8780*/  @!P3 IMAD.MOV R31, RZ, RZ, -R31 ;  /* 0x000000ffff1fb224 */ /* 0x000fe200078e0a1f */
[----:B------:R-:W-:Y:S02]  /*8790*/  LOP3.LUT R20, RZ, R17, RZ, 0x33, !PT ;  /* 0x00000011ff147212 */ /* 0x000fe400078e33ff */
[----:B------:R-:W-:Y:S02]  /*87a0*/  @P6 IADD3 R37, PT, PT, R37, 0x1, RZ ;  /* 0x0000000125256810 */ /* 0x000fe40007ffe0ff */
[C---:B------:R-:W-:Y:S01]  /*87b0*/  SEL R29, R20.reuse, R8, !P1 ;  /* 0x00000008141d7207 */ /* 0x040fe20004800000 */
[----:B----4-:R-:W-:Y:S01]  /*87c0*/  IMAD.MOV.U32 R8, RZ, RZ, R4 ;  /* 0x000000ffff087224 */ /* 0x010fe200078e0004 */
[----:B------:R-:W-:Y:S01]  /*87d0*/  MOV R35, R33 ;  /* 0x0000002100237202 */ /* 0x000fe20000000f00 */
[----:B------:R-:W-:Y:S01]  /*87e0*/  IMAD.MOV.U32 R39, RZ, RZ, R37 ;  /* 0x000000ffff277224 */ /* 0x000fe200078e0025 */
[C---:B------:R-:W-:Y:S01]  /*87f0*/  SEL R33, R20.reuse, R31, !P1 ;  /* 0x0000001f14217207 */ /* 0x040fe20004800000 */
[----:B------:R-:W-:Y:S01]  /*8800*/  IMAD.MOV R41, RZ, RZ, -R29 ;  /* 0x000000ffff297224 */ /* 0x000fe200078e0a1d */
[----:B------:R-:W-:Y:S01]  /*8810*/  @!P5 IADD3 R35, PT, PT, -R35, RZ, RZ ;  /* 0x000000ff2323d210 */ /* 0x000fe20007ffe1ff */
[----:B------:R-:W-:Y:S01]  /*8820*/  @!P0 IMAD.MOV R39, RZ, RZ, -R39 ;  /* 0x000000ffff278224 */ /* 0x000fe200078e0a27 */
[----:B------:R-:W-:Y:S01]  /*8830*/  MOV R21, R5 ;  /* 0x0000000500157202 */ /* 0x000fe20000000f00 */
[----:B------:R-:W-:Y:S01]  /*8840*/  IMAD R40, R17, R41, R40 ;  /* 0x0000002911287224 */ /* 0x000fe200078e0228 */
[----:B------:R-:W-:Y:S01]  /*8850*/  SEL R37, R20, R35, !P1 ;  /* 0x0000002314257207 */ /* 0x000fe20004800000 */
[--C-:B------:R-:W-:Y:S01]  /*8860*/  IMAD.IADD R29, R29, 0x1, R6.reuse ;  /* 0x000000011d1d7824 */ /* 0x100fe200078e0206 */
[C---:B------:R-:W-:Y:S01]  /*8870*/  IADD3 R35, PT, PT, -R33.reuse, RZ, RZ ;  /* 0x000000ff21237210 */ /* 0x040fe20007ffe1ff */
[----:B------:R-:W-:Y:S01]  /*8880*/  IMAD.IADD R30, R30, 0x1, R21 ;  /* 0x000000011e1e7824 */ /* 0x000fe200078e0215 */
[----:B------:R-:W-:Y:S01]  /*8890*/  SEL R41, R20, R39, !P1 ;  /* 0x0000002714297207 */ /* 0x000fe20004800000 */
[----:B------:R-:W-:Y:S01]  /*88a0*/  IMAD.IADD R33, R33, 0x1, R6 ;  /* 0x0000000121217824 */ /* 0x000fe200078e0206 */
[----:B------:R-:W-:Y:S01]  /*88b0*/  IADD3 R28, PT, PT, R28, R21, RZ ;  /* 0x000000151c1c7210 */ /* 0x000fe20007ffe0ff */
[----:B------:R-:W-:Y:S01]  /*88c0*/  IMAD R32, R17, R35, R32 ;  /* 0x0000002311207224 */ /* 0x000fe200078e0220 */
[----:B------:R-:W-:-:S02]  /*88d0*/  IADD3 R36, PT, PT, R36, R21, RZ ;  /* 0x0000001524247210 */ /* 0x000fc40007ffe0ff */
[----:B------:R-:W-:Y:S01]  /*88e0*/  IADD3 R39, PT, PT, -R41, RZ, RZ ;  /* 0x000000ff29277210 */ /* 0x000fe20007ffe1ff */
[-CC-:B------:R-:W-:Y:S01]  /*88f0*/  IMAD R35, R28, R8.reuse, R7.reuse ;  /* 0x000000081c237224 */ /* 0x180fe200078e0207 */
[----:B------:R-:W-:Y:S01]  /*8900*/  IADD3 R34, PT, PT, R34, R21, RZ ;  /* 0x0000001522227210 */ /* 0x000fe20007ffe0ff */
[----:B------:R-:W-:Y:S02]  /*8910*/  IMAD R31, R36, R8, R7 ;  /* 0x00000008241f7224 */ /* 0x000fe400078e0207 */
[----:B------:R-:W-:Y:S01]  /*8920*/  IMAD.MOV R36, RZ, RZ, -R37 ;  /* 0x000000ffff247224 */ /* 0x000fe200078e0a25 */
[----:B------:R-:W-:Y:S01]  /*8930*/  IADD3 R32, PT, PT, R32, R35, RZ ;  /* 0x0000002320207210 */ /* 0x000fe20007ffe0ff */
[----:B------:R-:W-:Y:S01]  /*8940*/  IMAD R42, R17, R39, R42 ;  /* 0x00000027112a7224 */ /* 0x000fe200078e022a */
[----:B------:R-:W-:Y:S01]  /*8950*/  IADD3 R37, PT, PT, R37, R6, RZ ;  /* 0x0000000625257210 */ /* 0x000fe20007ffe0ff */
[----:B------:R-:W-:Y:S02]  /*8960*/  IMAD R43, R34, R8, R7 ;  /* 0x00000008222b7224 */ /* 0x000fe400078e0207 */
[----:B------:R-:W-:-:S02]  /*8970*/  IMAD.IADD R31, R40, 0x1, R31 ;  /* 0x00000001281f7824 */ /* 0x000fc400078e021f */
[----:B------:R-:W-:Y:S01]  /*8980*/  IMAD R38, R17, R36, R38 ;  /* 0x0000002411267224 */ /* 0x000fe200078e0226 */
[----:B------:R-:W-:Y:S01]  /*8990*/  IADD3 R42, PT, PT, R42, R43, RZ ;  /* 0x0000002b2a2a7210 */ /* 0x000fe20007ffe0ff */
[----:B------:R-:W-:Y:S02]  /*89a0*/  IMAD R39, R30, R8, R7 ;  /* 0x000000081e277224 */ /* 0x000fe400078e0207 */
[-C--:B--2---:R-:W-:Y:S02]  /*89b0*/  IMAD R29, R29, R0.reuse, R31 ;  /* 0x000000001d1d7224 */ /* 0x084fe400078e021f */
[----:B------:R-:W-:Y:S02]  /*89c0*/  IMAD.IADD R38, R38, 0x1, R39 ;  /* 0x0000000126267824 */ /* 0x000fe400078e0227 */
[----:B------:R-:W-:Y:S02]  /*89d0*/  IMAD.IADD R41, R41, 0x1, R6 ;  /* 0x0000000129297824 */ /* 0x000fe400078e0206 */
[----:B------:R-:W-:-:S02]  /*89e0*/  IMAD R31, R33, R0, R32 ;  /* 0x00000000211f7224 */ /* 0x000fc400078e0220 */
[----:B---3--:R-:W-:-:S04]  /*89f0*/  IMAD.WIDE R28, R29, 0x4, R2 ;  /* 0x000000041d1c7825 */ /* 0x008fc800078e0202 */
[-C--:B------:R-:W-:Y:S02]  /*8a00*/  IMAD R33, R37, R0.reuse, R38 ;  /* 0x0000000025217224 */ /* 0x080fe400078e0226 */
[----:B------:R-:W-:Y:S01]  /*8a10*/  IMAD R35, R41, R0, R42 ;  /* 0x0000000029237224 */ /* 0x000fe200078e022a */
[----:B------:R-:W2:Y:S01]  /*8a20*/  LDG.E R28, desc[UR6][R28.64] ;  /* 0x000000061c1c7981 */ /* 0x000ea2000c1e1900 */
[----:B------:R-:W-:-:S04]  /*8a30*/  IMAD.WIDE R30, R31, 0x4, R2 ;  /* 0x000000041f1e7825 */ /* 0x000fc800078e0202 */
[--C-:B------:R-:W-:Y:S02]  /*8a40*/  IMAD.WIDE R32, R33, 0x4, R2.reuse ;  /* 0x0000000421207825 */ /* 0x100fe400078e0202 */
[----:B------:R-:W2:Y:S02]  /*8a50*/  LDG.E R31, desc[UR6][R30.64] ;  /* 0x000000061e1f7981 */ /* 0x000ea4000c1e1900 */
        /* <DEDUP_REMOVED lines=11> */
.L_x_209:
[----:B------:R-:W-:-:S07]  /*8b10*/  VIADD R5, R23, 0xfffffe00 ;  /* 0xfffffe0017057836 */ /* 0x000fce0000000000 */
.L_x_208:
[----:B------:R-:W-:Y:S05]  /*8b20*/  BSYNC.RECONVERGENT B2 ;  /* 0x0000000000027941 */ /* 0x000fea0003800200 */
.L_x_207:
[----:B------:R-:W-:-:S13]  /*8b30*/  LOP3.LUT P0, R25, R25, 0x3, RZ, 0xc0, !PT ;  /* 0x0000000319197812 */ /* 0x000fda000780c0ff */
[----:B------:R-:W-:Y:S05]  /*8b40*/  @!P0 BRA `(.L_x_206) ;  /* 0x0000000800048947 */ /* 0x000fea0003800000 */
[----:B------:R-:W-:Y:S01]  /*8b50*/  ISETP.NE.AND P3, PT, R25, 0x1, PT ;  /* 0x000000011900780c */ /* 0x000fe20003f65270 */
[----:B------:R-:W-:Y:S01]  /*8b60*/  BSSY.RECONVERGENT B2, `(.L_x_211) ;  /* 0x0000057000027945 */ /* 0x000fe20003800200 */
[----:B------:R-:W-:-:S11]  /*8b70*/  LOP3.LUT P0, RZ, R26, 0x100, RZ, 0xc0, !PT ;  /* 0x000001001aff7812 */ /* 0x000fd6000780c0ff */
[----:B------:R-:W-:Y:S05]  /*8b80*/  @!P3 BRA `(.L_x_212) ;  /* 0x000000040050b947 */ /* 0x000fea0003800000 */
[----:B------:R-:W-:Y:S01]  /*8b90*/  IADD3 R26, PT, PT, R16, R5, RZ ;  /* 0x00000005101a7210 */ /* 0x000fe20007ffe0ff */
[----:B------:R-:W-:Y:S02]  /*8ba0*/  IMAD.MOV R25, RZ, RZ, -R13 ;  /* 0x000000ffff197224 */ /* 0x000fe400078e0a0d */
[----:B------:R-:W-:Y:S01]  /*8bb0*/  IMAD.MOV.U32 R12, RZ, RZ, RZ ;  /* 0x000000ffff0c7224 */ /* 0x000fe200078e00ff */
[----:B------:R-:W-:Y:S01]  /*8bc0*/  IABS R23, R26 ;  /* 0x0000001a00177213 */ /* 0x000fe20000000000 */
[----:B------:R-:W-:Y:S01]  /*8bd0*/  IMAD R25, R25, R10, RZ ;  /* 0x0000000a19197224 */ /* 0x000fe200078e02ff */
[----:B------:R-:W-:-:S03]  /*8be0*/  IADD3 R32, PT, PT, R26, 0x100, RZ ;  /* 0x000001001a207810 */ /* 0x000fc60007ffe0ff */
[----:B------:R-:W-:Y:S01]  /*8bf0*/  IMAD.HI.U32 R4, R15, R23, RZ ;  /* 0x000000170f047227 */ /* 0x000fe200078e00ff */
[----:B------:R-:W-:-:S03]  /*8c00*/  IABS R27, R32 ;  /* 0x00000020001b7213 */ /* 0x000fc60000000000 */
        /* <DEDUP_REMOVED lines=13> */
[-C--:B------:R-:W-:Y:S02]  /*8ce0*/  LOP3.LUT R13, R26, R9.reuse, RZ, 0x3c, !PT ;  /* 0x000000091a0d7212 */ /* 0x080fe400078e3cff */
        /* <DEDUP_REMOVED lines=13> */
[----:B------:R-:W-:Y:S02]  /*8dc0*/  IADD3 R4, PT, PT, -R34, RZ, RZ ;  /* 0x000000ff22047210 */ /* 0x000fe40007ffe1ff */
[----:B------:R-:W-:-:S03]  /*8dd0*/  IABS R13, R30 ;  /* 0x0000001e000d7213 */ /* 0x000fc60000000000 */
[----:B------:R-:W-:Y:S02]  /*8de0*/  IMAD R32, R9, R4, R32 ;  /* 0x0000000409207224 */ /* 0x000fe400078e0220 */
[----:B------:R-:W-:-:S03]  /*8df0*/  IMAD.HI.U32 R4, R19, R13, RZ ;  /* 0x0000000d13047227 */ /* 0x000fc600078e00ff */
[----:B------:R-:W-:Y:S01]  /*8e00*/  IABS R25, R32 ;  /* 0x0000002000197213 */ /* 0x000fe20000000000 */
[----:B------:R-:W-:-:S04]  /*8e10*/  IMAD.MOV R23, RZ, RZ, -R4 ;  /* 0x000000ffff177224 */ /* 0x000fc800078e0a04 */
        /* <DEDUP_REMOVED lines=10> */
[-C--:B------:R-:W-:Y:S02]  /*8ec0*/  LOP3.LUT R13, R30, R17.reuse, RZ, 0x3c, !PT ;  /* 0x000000111e0d7212 */ /* 0x080fe400078e3cff */
[-C--:B------:R-:W-:Y:S02]  /*8ed0*/  @!P3 IADD3 R23, PT, PT, R23, -R22.reuse, RZ ;  /* 0x800000161717b210 */ /* 0x080fe40007ffe0ff */
[----:B------:R-:W-:Y:S02]  /*8ee0*/  ISETP.GE.AND P6, PT, R13, RZ, PT ;  /* 0x000000ff0d00720c */ /* 0x000fe40003fc6270 */
[----:B------:R-:W-:Y:S02]  /*8ef0*/  ISETP.GE.U32.AND P5, PT, R23, R22, PT ;  /* 0x000000161700720c */ /* 0x000fe40003fa6070 */
[----:B------:R-:W-:-:S03]  /*8f00*/  LOP3.LUT R13, R32, R17, RZ, 0x3c, !PT ;  /* 0x00000011200d7212 */ /* 0x000fc600078e3cff */
[----:B------:R-:W-:Y:S02]  /*8f10*/  @P4 IADD3 R4, PT, PT, R4, 0x1, RZ ;  /* 0x0000000104044810 */ /* 0x000fe40007ffe0ff */
[----:B------:R-:W-:-:S04]  /*8f20*/  ISETP.GE.AND P4, PT, R13, RZ, PT ;  /* 0x000000ff0d00720c */ /* 0x000fc80003f86270 */
[----:B------:R-:W-:Y:S02]  /*8f30*/  @!P6 IMAD.MOV R4, RZ, RZ, -R4 ;  /* 0x000000ffff04e224 */ /* 0x000fe400078e0a04 */
[----:B------:R-:W-:-:S03]  /*8f40*/  @P5 IADD3 R12, PT, PT, R12, 0x1, RZ ;  /* 0x000000010c0c5810 */ /* 0x000fc60007ffe0ff */
[----:B------:R-:W-:Y:S02]  /*8f50*/  SEL R13, R20, R4, !P1 ;  /* 0x00000004140d7207 */ /* 0x000fe40004800000 */
[-C--:B------:R-:W-:Y:S02]  /*8f60*/  IADD3 R4, PT, PT, R28, R21.reuse, RZ ;  /* 0x000000151c047210 */ /* 0x080fe40007ffe0ff */
[----:B------:R-:W-:Y:S01]  /*8f70*/  @!P4 IMAD.MOV R12, RZ, RZ, -R12 ;  /* 0x000000ffff0cc224 */ /* 0x000fe200078e0a0c */
[C---:B------:R-:W-:Y:S02]  /*8f80*/  IADD3 R26, PT, PT, -R13.reuse, RZ, RZ ;  /* 0x000000ff0d1a7210 */ /* 0x040fe40007ffe1ff */
[----:B------:R-:W-:Y:S01]  /*8f90*/  IMAD R23, R4, R8, R7 ;  /* 0x0000000804177224 */ /* 0x000fe200078e0207 */
[----:B------:R-:W-:Y:S02]  /*8fa0*/  IADD3 R13, PT, PT, R13, R6, RZ ;  /* 0x000000060d0d7210 */ /* 0x000fe40007ffe0ff */
[----:B------:R-:W-:Y:S01]  /*8fb0*/  SEL R25, R20, R12, !P1 ;  /* 0x0000000c14197207 */ /* 0x000fe20004800000 */
[----:B------:R-:W-:Y:S01]  /*8fc0*/  IMAD R4, R17, R26, R30 ;  /* 0x0000001a11047224 */ /* 0x000fe200078e021e */
[----:B------:R-:W-:-:S03]  /*8fd0*/  IADD3 R26, PT, PT, R34, R21, RZ ;  /* 0x00000015221a7210 */ /* 0x000fc60007ffe0ff */
[----:B------:R-:W-:Y:S02]  /*8fe0*/  IMAD.MOV R12, RZ, RZ, -R25 ;  /* 0x000000ffff0c7224 */ /* 0x000fe400078e0a19 */
[----:B------:R-:W-:Y:S02]  /*8ff0*/  IMAD.IADD R4, R4, 0x1, R23 ;  /* 0x0000000104047824 */ /* 0x000fe400078e0217 */
        /* <DEDUP_REMOVED lines=13> */
.L_x_212:
[----:B------:R-:W-:Y:S05]  /*90d0*/  BSYNC.RECONVERGENT B2 ;  /* 0x0000000000027941 */ /* 0x000fea0003800200 */
.L_x_211:
        /* <DEDUP_REMOVED lines=31> */
[----:B------:R-:W-:-:S05]  /*92d0*/  SEL R19, R20, R19, !P1 ;  /* 0x0000001314137207 */ /* 0x000fca0004800000 */
[----:B------:R-:W-:Y:S01]  /*92e0*/  IMAD.MOV R4, RZ, RZ, -R19 ;  /* 0x000000ffff047224 */ /* 0x000fe200078e0a13 */
[----:B------:R-:W-:-:S03]  /*92f0*/  IADD3 R19, PT, PT, R19, R6, RZ ;  /* 0x0000000613137210 */ /* 0x000fc60007ffe0ff */
[----:B------:R-:W-:-:S04]  /*9300*/  IMAD R17, R17, R4, R16 ;  /* 0x0000000411117224 */ /* 0x000fc800078e0210 */
[----:B------:R-:W-:-:S04]  /*9310*/  IMAD.IADD R8, R17, 0x1, R8 ;  /* 0x0000000111087824 */ /* 0x000fc800078e0208 */
[----:B------:R-:W-:-:S04]  /*9320*/  IMAD R19, R19, R0, R8 ;  /* 0x0000000013137224 */ /* 0x000fc800078e0208 */
[----:B------:R-:W-:-:S06]  /*9330*/  IMAD.WIDE R2, R19, 0x4, R2 ;  /* 0x0000000413027825 */ /* 0x000fcc00078e0202 */
[----:B------:R-:W2:Y:S02]  /*9340*/  LDG.E R3, desc[UR6][R2.64] ;  /* 0x0000000602037981 */ /* 0x000ea4000c1e1900 */
[----:B--2---:R-:W-:-:S07]  /*9350*/  IADD3 R24, PT, PT, R24, R3, RZ ;  /* 0x0000000318187210 */ /* 0x004fce0007ffe0ff */
.L_x_206:
[----:B------:R-:W-:Y:S05]  /*9360*/  BSYNC.RECONVERGENT B1 ;  /* 0x0000000000017941 */ /* 0x000fea0003800200 */
.L_x_204:
        /* <DEDUP_REMOVED lines=23> */
[----:B------:R-:W-:Y:S02]  /*94e0*/  ISETP.GT.AND P0, PT, R6, 0xf, PT ;  /* 0x0000000f0600780c */ /* 0x000fe40003f04270 */
[----:B------:R-:W-:-:S05]  /*94f0*/  IADD3 R2, PT, PT, R5, R2, RZ ;  /* 0x0000000205027210 */ /* 0x000fca0007ffe0ff */
        /* <DEDUP_REMOVED lines=10> */
[----:B0-----:R-:W-:Y:S04]  /*95a0*/  LDS R0, [UR4+0xc] ;  /* 0x00000c04ff007984 */ /* 0x001fe80008000800 */
[----:B------:R-:W0:Y:S04]  /*95b0*/  LDS.128 R8, [UR4+0x10] ;  /* 0x00001004ff087984 */ /* 0x000e280008000c00 */
[----:B------:R-:W1:Y:S01]  /*95c0*/  LDS.64 R2, [UR4+0x20] ;  /* 0x00002004ff027984 */ /* 0x000e620008000a00 */
[----:B0-----:R-:W-:-:S04]  /*95d0*/  IADD3 R0, PT, PT, R8, R0, R5 ;  /* 0x0000000008007210 */ /* 0x001fc80007ffe005 */
[----:B------:R-:W-:-:S04]  /*95e0*/  IADD3 R0, PT, PT, R10, R0, R9 ;  /* 0x000000000a007210 */ /* 0x000fc80007ffe009 */
[----:B-1----:R-:W-:-:S05]  /*95f0*/  IADD3 R0, PT, PT, R2, R0, R11 ;  /* 0x0000000002007210 */ /* 0x002fca0007ffe00b */
[----:B------:R-:W-:-:S07]  /*9600*/  IMAD.IADD R5, R0, 0x1, R3 ;  /* 0x0000000100057824 */ /* 0x000fce00078e0203 */
.L_x_202:
[----:B------:R-:W-:Y:S05]  /*9610*/  BSYNC.RECONVERGENT B0 ;  /* 0x0000000000007941 */ /* 0x000fea0003800200 */
.L_x_189:
[----:B------:R-:W-:Y:S05]  /*9620*/  @P0 EXIT ;  /* 0x000000000000094d */ /* 0x000fea0003800000 */
[----:B--2---:R-:W2:Y:S01]  /*9630*/  LDC.64 R2, c[0x0][0x3a8] ;  /* 0x0000ea00ff027b82 */ /* 0x004ea20000000a00 */
[----:B------:R-:W0:Y:S02]  /*9640*/  LDCU UR4, c[0x0][0x3b8] ;  /* 0x00007700ff0477ac */ /* 0x000e240008000800 */
[----:B01----:R-:W-:-:S05]  /*9650*/  IADD3 R5, PT, PT, R5, UR4, RZ ;  /* 0x0000000405057c10 */ /* 0x003fca000fffe0ff */
[----:B--2---:R-:W-:Y:S01]  /*9660*/  STG.E desc[UR6][R2.64], R5 ;  /* 0x0000000502007986 */ /* 0x004fe2000c101906 */
[----:B------:R-:W-:Y:S05]  /*9670*/  EXIT ;  /* 0x000000000000794d */ /* 0x000fea0003800000 */
.L_x_213:
        /* <DEDUP_REMOVED lines=16> */
.L_x_220:


//--------------------- .text._ZN3cub18CUB_300001_SM_10006detail11EmptyKernelIvEEvv --------------------------
	.section	.text._ZN3cub18CUB_300001_SM_10006detail11EmptyKernelIvEEvv,"ax",@progbits
	.align	128
        .global         _ZN3cub18CUB_300001_SM_10006detail11EmptyKernelIvEEvv
        .type           _ZN3cub18CUB_300001_SM_10006detail11EmptyKernelIvEEvv,@function
        .size           _ZN3cub18CUB_300001_SM_10006detail11EmptyKernelIvEEvv,(.L_x_221 - _ZN3cub18CUB_300001_SM_10006detail11EmptyKernelIvEEvv)
        .other          _ZN3cub18CUB_300001_SM_10006detail11EmptyKernelIvEEvv,@"STO_CUDA_ENTRY STV_DEFAULT"
_ZN3cub18CUB_300001_SM_10006detail11EmptyKernelIvEEvv:
.text._ZN3cub18CUB_300001_SM_10006detail11EmptyKernelIvEEvv:
[----:B------:R-:W-:Y:S01]  /*0000*/  LDC R1, c[0x0][0x37c] ;  /* 0x0000df00ff017b82 */ /* 0x000fe20000000800 */
[----:B------:R-:W-:Y:S05]  /*0010*/  EXIT ;  /* 0x000000000000794d */ /* 0x000fea0003800000 */
.L_x_214:
        /* <DEDUP_REMOVED lines=14> */
.L_x_221:


//--------------------- .nv.shared._ZN3cub18CUB_300001_SM_10006detail6reduce28DeviceReduceSingleTileKernelINS2_10policy_hubIiyN4cuda3std3__44plusIiEEE10Policy1000EPiSC_iS9_iiNS7_10__identityEEEvT0_T1_T2_T3_T4_T6_ --------------------------
	.section	.nv.shared._ZN3cub18CUB_300001_SM_10006detail6reduce28DeviceReduceSingleTileKernelINS2_10policy_hubIiyN4cuda3std3__44plusIiEEE10Policy1000EPiSC_iS9_iiNS7_10__identityEEEvT0_T1_T2_T3_T4_T6_,"aw",@nobits
	.sectionflags	@""
	.align	4
.nv.shared._ZN3cub18CUB_300001_SM_10006detail6reduce28DeviceReduceSingleTileKernelINS2_10policy_hubIiyN4cuda3std3__44plusIiEEE10Policy1000EPiSC_iS9_iiNS7_10__identityEEEvT0_T1_T2_T3_T4_T6_:
	.zero		1068


//--------------------- .nv.shared.reserved.0     --------------------------
	.section	.nv.shared.reserved.0,"aw",@nobits
	.weak		__nv_reservedSMEM_offset_0_alias
	.size		__nv_reservedSMEM_offset_0_alias, 0, 64
	.other		__nv_reservedSMEM_offset_0_alias,@"STO_CUDA_RESERVED_SHARED STV_DEFAULT"
__nv_reservedSMEM_offset_0_alias:
	.zero		0
	.zero		64


//--------------------- .nv.global                --------------------------
	.section	.nv.global,"aw",@nobits
.nv.global:
	.type		_ZN31_INTERNAL_9f9a49ac_4_k_cu_solve6thrust24THRUST_300001_SM_1000_NS3seqE,@object
	.size		_ZN31_INTERNAL_9f9a49ac_4_k_cu_solve6thrust24THRUST_300001_SM_1000_NS3seqE,(_ZN31_INTERNAL_9f9a49ac_4_k_cu_solve4cuda3std3__48in_placeE - _ZN31_INTERNAL_9f9a49ac_4_k_cu_solve6thrust24THRUST_300001_SM_1000_NS3seqE)
_ZN31_INTERNAL_9f9a49ac_4_k_cu_solve6thrust24THRUST_300001_SM_1000_NS3seqE:
	.zero		1
	.type		_ZN31_INTERNAL_9f9a49ac_4_k_cu_solve4cuda3std3__48in_placeE,@object
	.size		_ZN31_INTERNAL_9f9a49ac_4_k_cu_solve4cuda3std3__48in_placeE,(_ZN31_INTERNAL_9f9a49ac_4_k_cu_solve4cuda3std6ranges3__45__cpo4sizeE - _ZN31_INTERNAL_9f9a49ac_4_k_cu_solve4cuda3std3__48in_placeE)
_ZN31_INTERNAL_9f9a49ac_4_k_cu_solve4cuda3std3__48in_placeE:
	.zero		1
	.type		_ZN31_INTERNAL_9f9a49ac_4_k_cu_solve4cuda3std6ranges3__45__cpo4sizeE,@object
	.size		_ZN31_INTERNAL_9f9a49ac_4_k_cu_solve4cuda3std6ranges3__45__cpo4sizeE,(_ZN31_INTERNAL_9f9a49ac_4_k_cu_solve6thrust24THRUST_300001_SM_1000_NS12placeholders2_3E - _ZN31_INTERNAL_9f9a49ac_4_k_cu_solve4cuda3std6ranges3__45__cpo4sizeE)
_ZN31_INTERNAL_9f9a49ac_4_k_cu_solve4cuda3std6ranges3__45__cpo4sizeE:
	.zero		1
	.type		_ZN31_INTERNAL_9f9a49ac_4_k_cu_solve6thrust24THRUST_300001_SM_1000_NS12placeholders2_3E,@object
	.size		_ZN31_INTERNAL_9f9a49ac_4_k_cu_solve6thrust24THRUST_300001_SM_1000_NS12placeholders2_3E,(_ZN31_INTERNAL_9f9a49ac_4_k_cu_solve4cuda3std3__45__cpo6cbeginE - _ZN31_INTERNAL_9f9a49ac_4_k_cu_solve6thrust24THRUST_300001_SM_1000_NS12placeholders2_3E)
_ZN31_INTERNAL_9f9a49ac_4_k_cu_solve6thrust24THRUST_300001_SM_1000_NS12placeholders2_3E:
	.zero		1
	.type		_ZN31_INTERNAL_9f9a49ac_4_k_cu_solve4cuda3std3__45__cpo6cbeginE,@object
	.size		_ZN31_INTERNAL_9f9a49ac_4_k_cu_solve4cuda3std3__45__cpo6cbeginE,(_ZN31_INTERNAL_9f9a49ac_4_k_cu_solve4cuda3std6ranges3__45__cpo6cbeginE - _ZN31_INTERNAL_9f9a49ac_4_k_cu_solve4cuda3std3__45__cpo6cbeginE)
_ZN31_INTERNAL_9f9a49ac_4_k_cu_solve4cuda3std3__45__cpo6cbeginE:
	.zero		1
	.type		_ZN31_INTERNAL_9f9a49ac_4_k_cu_solve4cuda3std6ranges3__45__cpo6cbeginE,@object
	.size		_ZN31_INTERNAL_9f9a49ac_4_k_cu_solve4cuda3std6ranges3__45__cpo6cbeginE,(_ZN31_INTERNAL_9f9a49ac_4_k_cu_solve6thrust24THRUST_300001_SM_1000_NS12placeholders2_7E - _ZN31_INTERNAL_9f9a49ac_4_k_cu_solve4cuda3std6ranges3__45__cpo6cbeginE)
_ZN31_INTERNAL_9f9a49ac_4_k_cu_solve4cuda3std6ranges3__45__cpo6cbeginE:
	.zero		1
	.type		_ZN31_INTERNAL_9f9a49ac_4_k_cu_solve6thrust24THRUST_300001_SM_1000_NS12placeholders2_7E,@object
	.size		_ZN31_INTERNAL_9f9a49ac_4_k_cu_solve6thrust24THRUST_300001_SM_1000_NS12placeholders2_7E,(_ZN31_INTERNAL_9f9a49ac_4_k_cu_solve4cuda3std3__45__cpo7crbeginE - _ZN31_INTERNAL_9f9a49ac_4_k_cu_solve6thrust24THRUST_300001_SM_1000_NS12placeholders2_7E)
_ZN31_INTERNAL_9f9a49ac_4_k_cu_solve6thrust24THRUST_300001_SM_1000_NS12placeholders2_7E:
	.zero		1
	.type		_ZN31_INTERNAL_9f9a49ac_4_k_cu_solve4cuda3std3__45__cpo7crbeginE,@object
	.size		_ZN31_INTERNAL_9f9a49ac_4_k_cu_solve4cuda3std3__45__cpo7crbeginE,(_ZN31_INTERNAL_9f9a49ac_4_k_cu_solve4cuda3std6ranges3__45__cpo4nextE - _ZN31_INTERNAL_9f9a49ac_4_k_cu_solve4cuda3std3__45__cpo7crbeginE)
_ZN31_INTERNAL_9f9a49ac_4_k_cu_solve4cuda3std3__45__cpo7crbeginE:
	.zero		1
	.type		_ZN31_INTERNAL_9f9a49ac_4_k_cu_solve4cuda3std6ranges3__45__cpo4nextE,@object
	.size		_ZN31_INTERNAL_9f9a49ac_4_k_cu_solve4cuda3std6ranges3__45__cpo4nextE,(_ZN31_INTERNAL_9f9a49ac_4_k_cu_solve4cuda3std6ranges3__45__cpo4swapE - _ZN31_INTERNAL_9f9a49ac_4_k_cu_solve4cuda3std6ranges3__45__cpo4nextE)
_ZN31_INTERNAL_9f9a49ac_4_k_cu_solve4cuda3std6ranges3__45__cpo4nextE:
	.zero		1
	.type		_ZN31_INTERNAL_9f9a49ac_4_k_cu_solve4cuda3std6ranges3__45__cpo4swapE,@object
	.size		_ZN31_INTERNAL_9f9a49ac_4_k_cu_solve4cuda3std6ranges3__45__cpo4swapE,(_ZN31_INTERNAL_9f9a49ac_4_k_cu_solve6thrust24THRUST_300001_SM_1000_NS8cuda_cub10par_nosyncE - _ZN31_INTERNAL_9f9a49ac_4_k_cu_solve4cuda3std6ranges3__45__cpo4swapE)
_ZN31_INTERNAL_9f9a49ac_4_k_cu_solve4cuda3std6ranges3__45__cpo4swapE:
	.zero		1
	.type		_ZN31_INTERNAL_9f9a49ac_4_k_cu_solve6thrust24THRUST_300001_SM_1000_NS8cuda_cub10par_nosyncE,@object
	.size		_ZN31_INTERNAL_9f9a49ac_4_k_cu_solve6thrust24THRUST_300001_SM_1000_NS8cuda_cub10par_nosyncE,(_ZN31_INTERNAL_9f9a49ac_4_k_cu_solve6thrust24THRUST_300001_SM_1000_NS12placeholders2_9E - _ZN31_INTERNAL_9f9a49ac_4_k_cu_solve6thrust24THRUST_300001_SM_1000_NS8cuda_cub10par_nosyncE)
_ZN31_INTERNAL_9f9a49ac_4_k_cu_solve6thrust24THRUST_300001_SM_1000_NS8cuda_cub10par_nosyncE:
	.zero		1
	.type		_ZN31_INTERNAL_9f9a49ac_4_k_cu_solve6thrust24THRUST_300001_SM_1000_NS12placeholders2_9E,@object
	.size		_ZN31_INTERNAL_9f9a49ac_4_k_cu_solve6thrust24THRUST_300001_SM_1000_NS12placeholders2_9E,(_ZN31_INTERNAL_9f9a49ac_4_k_cu_solve4cuda3std3__433_GLOBAL__N__9f9a49ac_4_k_cu_solve6ignoreE - _ZN31_INTERNAL_9f9a49ac_4_k_cu_solve6thrust24THRUST_300001_SM_1000_NS12placeholders2_9E)
_ZN31_INTERNAL_9f9a49ac_4_k_cu_solve6thrust24THRUST_300001_SM_1000_NS12placeholders2_9E:
	.zero		1
	.type		_ZN31_INTERNAL_9f9a49ac_4_k_cu_solve4cuda3std3__433_GLOBAL__N__9f9a49ac_4_k_cu_solve6ignoreE,@object
	.size		_ZN31_INTERNAL_9f9a49ac_4_k_cu_solve4cuda3std3__433_GLOBAL__N__9f9a49ac_4_k_cu_solve6ignoreE,(_ZN31_INTERNAL_9f9a49ac_4_k_cu_solve4cuda3std6ranges3__45__cpo4dataE - _ZN31_INTERNAL_9f9a49ac_4_k_cu_solve4cuda3std3__433_GLOBAL__N__9f9a49ac_4_k_cu_solve6ignoreE)
_ZN31_INTERNAL_9f9a49ac_4_k_cu_solve4cuda3std3__433_GLOBAL__N__9f9a49ac_4_k_cu_solve6ignoreE:
	.zero		1
	.type		_ZN31_INTERNAL_9f9a49ac_4_k_cu_solve4cuda3std6ranges3__45__cpo4dataE,@object
	.size		_ZN31_INTERNAL_9f9a49ac_4_k_cu_solve4cuda3std6ranges3__45__cpo4dataE,(_ZN31_INTERNAL_9f9a49ac_4_k_cu_solve6thrust24THRUST_300001_SM_1000_NS12placeholders2_1E - _ZN31_INTERNAL_9f9a49ac_4_k_cu_solve4cuda3std6ranges3__45__cpo4dataE)
_ZN31_INTERNAL_9f9a49ac_4_k_cu_solve4cuda3std6ranges3__45__cpo4dataE:
	.zero		1
	.type		_ZN31_INTERNAL_9f9a49ac_4_k_cu_solve6thrust24THRUST_300001_SM_1000_NS12placeholders2_1E,@object
	.size		_ZN31_INTERNAL_9f9a49ac_4_k_cu_solve6thrust24THRUST_300001_SM_1000_NS12placeholders2_1E,(_ZN31_INTERNAL_9f9a49ac_4_k_cu_solve4cuda3std3__45__cpo5beginE - _ZN31_INTERNAL_9f9a49ac_4_k_cu_solve6thrust24THRUST_300001_SM_1000_NS12placeholders2_1E)
_ZN31_INTERNAL_9f9a49ac_4_k_cu_solve6thrust24THRUST_300001_SM_1000_NS12placeholders2_1E:
	.zero		1
	.type		_ZN31_INTERNAL_9f9a49ac_4_k_cu_solve4cuda3std3__45__cpo5beginE,@object
	.size		_ZN31_INTERNAL_9f9a49ac_4_k_cu_solve4cuda3std3__45__cpo5beginE,(_ZN31_INTERNAL_9f9a49ac_4_k_cu_solve4cuda3std6ranges3__45__cpo5beginE - _ZN31_INTERNAL_9f9a49ac_4_k_cu_solve4cuda3std3__45__cpo5beginE)
_ZN31_INTERNAL_9f9a49ac_4_k_cu_solve4cuda3std3__45__cpo5beginE:
	.zero		1
	.type		_ZN31_INTERNAL_9f9a49ac_4_k_cu_solve4cuda3std6ranges3__45__cpo5beginE,@object
	.size		_ZN31_INTERNAL_9f9a49ac_4_k_cu_solve4cuda3std6ranges3__45__cpo5beginE,(_ZN31_INTERNAL_9f9a49ac_4_k_cu_solve6thrust24THRUST_300001_SM_1000_NS12placeholders2_5E - _ZN31_INTERNAL_9f9a49ac_4_k_cu_solve4cuda3std6ranges3__45__cpo5beginE)
_ZN31_INTERNAL_9f9a49ac_4_k_cu_solve4cuda3std6ranges3__45__cpo5beginE:
	.zero		1
	.type		_ZN31_INTERNAL_9f9a49ac_4_k_cu_solve6thrust24THRUST_300001_SM_1000_NS12placeholders2_5E,@object
	.size		_ZN31_INTERNAL_9f9a49ac_4_k_cu_solve6thrust24THRUST_300001_SM_1000_NS12placeholders2_5E,(_ZN31_INTERNAL_9f9a49ac_4_k_cu_solve4cuda3std3__45__cpo6rbeginE - _ZN31_INTERNAL_9f9a49ac_4_k_cu_solve6thrust24THRUST_300001_SM_1000_NS12placeholders2_5E)
_ZN31_INTERNAL_9f9a49ac_4_k_cu_solve6thrust24THRUST_300001_SM_1000_NS12placeholders2_5E:
	.zero		1
	.type		_ZN31_INTERNAL_9f9a49ac_4_k_cu_solve4cuda3std3__45__cpo6rbeginE,@object
	.size		_ZN31_INTERNAL_9f9a49ac_4_k_cu_solve4cuda3std3__45__cpo6rbeginE,(_ZN31_INTERNAL_9f9a49ac_4_k_cu_solve4cuda3std6ranges3__45__cpo7advanceE - _ZN31_INTERNAL_9f9a49ac_4_k_cu_solve4cuda3std3__45__cpo6rbeginE)
_ZN31_INTERNAL_9f9a49ac_4_k_cu_solve4cuda3std3__45__cpo6rbeginE:
	.zero		1
	.type		_ZN31_INTERNAL_9f9a49ac_4_k_cu_solve4cuda3std6ranges3__45__cpo7advanceE,@object
	.size		_ZN31_INTERNAL_9f9a49ac_4_k_cu_solve4cuda3std6ranges3__45__cpo7advanceE,(_ZN31_INTERNAL_9f9a49ac_4_k_cu_solve4cuda3std3__47nulloptE - _ZN31_INTERNAL_9f9a49ac_4_k_cu_solve4cuda3std6ranges3__45__cpo7advanceE)
_ZN31_INTERNAL_9f9a49ac_4_k_cu_solve4cuda3std6ranges3__45__cpo7advanceE:
	.zero		1
	.type		_ZN31_INTERNAL_9f9a49ac_4_k_cu_solve4cuda3std3__47nulloptE,@object
	.size		_ZN31_INTERNAL_9f9a49ac_4_k_cu_solve4cuda3std3__47nulloptE,(_ZN31_INTERNAL_9f9a49ac_4_k_cu_solve4cuda3std6ranges3__45__cpo8distanceE - _ZN31_INTERNAL_9f9a49ac_4_k_cu_solve4cuda3std3__47nulloptE)
_ZN31_INTERNAL_9f9a49ac_4_k_cu_solve4cuda3std3__47nulloptE:
	.zero		1
	.type		_ZN31_INTERNAL_9f9a49ac_4_k_cu_solve4cuda3std6ranges3__45__cpo8distanceE,@object
	.size		_ZN31_INTERNAL_9f9a49ac_4_k_cu_solve4cuda3std6ranges3__45__cpo8distanceE,(_ZN31_INTERNAL_9f9a49ac_4_k_cu_solve6thrust24THRUST_300001_SM_1000_NS12placeholders3_10E - _ZN31_INTERNAL_9f9a49ac_4_k_cu_solve4cuda3std6ranges3__45__cpo8distanceE)
_ZN31_INTERNAL_9f9a49ac_4_k_cu_solve4cuda3std6ranges3__45__cpo8distanceE:
	.zero		1
	.type		_ZN31_INTERNAL_9f9a49ac_4_k_cu_solve6thrust24THRUST_300001_SM_1000_NS12placeholders3_10E,@object
	.size		_ZN31_INTERNAL_9f9a49ac_4_k_cu_solve6thrust24THRUST_300001_SM_1000_NS12placeholders3_10E,(_ZN31_INTERNAL_9f9a49ac_4_k_cu_solve4cuda3std3__419piecewise_constructE - _ZN31_INTERNAL_9f9a49ac_4_k_cu_solve6thrust24THRUST_300001_SM_1000_NS12placeholders3_10E)
_ZN31_INTERNAL_9f9a49ac_4_k_cu_solve6thrust24THRUST_300001_SM_1000_NS12placeholders3_10E:
	.zero		1
	.type		_ZN31_INTERNAL_9f9a49ac_4_k_cu_solve4cuda3std3__419piecewise_constructE,@object
	.size		_ZN31_INTERNAL_9f9a49ac_4_k_cu_solve4cuda3std3__419piecewise_constructE,(_ZN31_INTERNAL_9f9a49ac_4_k_cu_solve4cuda3std6ranges3__45__cpo5cdataE - _ZN31_INTERNAL_9f9a49ac_4_k_cu_solve4cuda3std3__419piecewise_constructE)
_ZN31_INTERNAL_9f9a49ac_4_k_cu_solve4cuda3std3__419piecewise_constructE:
	.zero		1
	.type		_ZN31_INTERNAL_9f9a49ac_4_k_cu_solve4cuda3std6ranges3__45__cpo5cdataE,@object
	.size		_ZN31_INTERNAL_9f9a49ac_4_k_cu_solve4cuda3std6ranges3__45__cpo5cdataE,(_ZN31_INTERNAL_9f9a49ac_4_k_cu_solve6thrust24THRUST_300001_SM_1000_NS12placeholders2_2E - _ZN31_INTERNAL_9f9a49ac_4_k_cu_solve4cuda3std6ranges3__45__cpo5cdataE)
_ZN31_INTERNAL_9f9a49ac_4_k_cu_solve4cuda3std6ranges3__45__cpo5cdataE:
	.zero		1
	.type		_ZN31_INTERNAL_9f9a49ac_4_k_cu_solve6thrust24THRUST_300001_SM_1000_NS12placeholders2_2E,@object
	.size		_ZN31_INTERNAL_9f9a49ac_4_k_cu_solve6thrust24THRUST_300001_SM_1000_NS12placeholders2_2E,(_ZN31_INTERNAL_9f9a49ac_4_k_cu_solve4cuda3std3__45__cpo3endE - _ZN31_INTERNAL_9f9a49ac_4_k_cu_solve6thrust24THRUST_300001_SM_1000_NS12placeholders2_2E)
_ZN31_INTERNAL_9f9a49ac_4_k_cu_solve6thrust24THRUST_300001_SM_1000_NS12placeholders2_2E:
	.zero		1
	.type		_ZN31_INTERNAL_9f9a49ac_4_k_cu_solve4cuda3std3__45__cpo3endE,@object
	.size		_ZN31_INTERNAL_9f9a49ac_4_k_cu_solve4cuda3std3__45__cpo3endE,(_ZN31_INTERNAL_9f9a49ac_4_k_cu_solve4cuda3std6ranges3__45__cpo3endE - _ZN31_INTERNAL_9f9a49ac_4_k_cu_solve4cuda3std3__45__cpo3endE)
_ZN31_INTERNAL_9f9a49ac_4_k_cu_solve4cuda3std3__45__cpo3endE:
	.zero		1
	.type		_ZN31_INTERNAL_9f9a49ac_4_k_cu_solve4cuda3std6ranges3__45__cpo3endE,@object
	.size		_ZN31_INTERNAL_9f9a49ac_4_k_cu_solve4cuda3std6ranges3__45__cpo3endE,(_ZN31_INTERNAL_9f9a49ac_4_k_cu_solve6thrust24THRUST_300001_SM_1000_NS12placeholders2_6E - _ZN31_INTERNAL_9f9a49ac_4_k_cu_solve4cuda3std6ranges3__45__cpo3endE)
_ZN31_INTERNAL_9f9a49ac_4_k_cu_solve4cuda3std6ranges3__45__cpo3endE:
	.zero		1
	.type		_ZN31_INTERNAL_9f9a49ac_4_k_cu_solve6thrust24THRUST_300001_SM_1000_NS12placeholders2_6E,@object
	.size		_ZN31_INTERNAL_9f9a49ac_4_k_cu_solve6thrust24THRUST_300001_SM_1000_NS12placeholders2_6E,(_ZN31_INTERNAL_9f9a49ac_4_k_cu_solve4cuda3std3__45__cpo4rendE - _ZN31_INTERNAL_9f9a49ac_4_k_cu_solve6thrust24THRUST_300001_SM_1000_NS12placeholders2_6E)
_ZN31_INTERNAL_9f9a49ac_4_k_cu_solve6thrust24THRUST_300001_SM_1000_NS12placeholders2_6E:
	.zero		1
	.type		_ZN31_INTERNAL_9f9a49ac_4_k_cu_solve4cuda3std3__45__cpo4rendE,@object
	.size		_ZN31_INTERNAL_9f9a49ac_4_k_cu_solve4cuda3std3__45__cpo4rendE,(_ZN31_INTERNAL_9f9a49ac_4_k_cu_solve4cuda3std6ranges3__45__cpo9iter_swapE - _ZN31_INTERNAL_9f9a49ac_4_k_cu_solve4cuda3std3__45__cpo4rendE)
_ZN31_INTERNAL_9f9a49ac_4_k_cu_solve4cuda3std3__45__cpo4rendE:
	.zero		1
	.type		_ZN31_INTERNAL_9f9a49ac_4_k_cu_solve4cuda3std6ranges3__45__cpo9iter_swapE,@object
	.size		_ZN31_INTERNAL_9f9a49ac_4_k_cu_solve4cuda3std6ranges3__45__cpo9iter_swapE,(_ZN31_INTERNAL_9f9a49ac_4_k_cu_solve4cuda3std3__48unexpectE - _ZN31_INTERNAL_9f9a49ac_4_k_cu_solve4cuda3std6ranges3__45__cpo9iter_swapE)
_ZN31_INTERNAL_9f9a49ac_4_k_cu_solve4cuda3std6ranges3__45__cpo9iter_swapE:
	.zero		1
	.type		_ZN31_INTERNAL_9f9a49ac_4_k_cu_solve4cuda3std3__48unexpectE,@object
	.size		_ZN31_INTERNAL_9f9a49ac_4_k_cu_solve4cuda3std3__48unexpectE,(_ZN31_INTERNAL_9f9a49ac_4_k_cu_solve6thrust24THRUST_300001_SM_1000_NS8cuda_cub3parE - _ZN31_INTERNAL_9f9a49ac_4_k_cu_solve4cuda3std3__48unexpectE)
_ZN31_INTERNAL_9f9a49ac_4_k_cu_solve4cuda3std3__48unexpectE:
	.zero		1
	.type		_ZN31_INTERNAL_9f9a49ac_4_k_cu_solve6thrust24THRUST_300001_SM_1000_NS8cuda_cub3parE,@object
	.size		_ZN31_INTERNAL_9f9a49ac_4_k_cu_solve6thrust24THRUST_300001_SM_1000_NS8cuda_cub3parE,(_ZN31_INTERNAL_9f9a49ac_4_k_cu_solve6thrust24THRUST_300001_SM_1000_NS12placeholders2_4E - _ZN31_INTERNAL_9f9a49ac_4_k_cu_solve6thrust24THRUST_300001_SM_1000_NS8cuda_cub3parE)
_ZN31_INTERNAL_9f9a49ac_4_k_cu_solve6thrust24THRUST_300001_SM_1000_NS8cuda_cub3parE:
	.zero		1
	.type		_ZN31_INTERNAL_9f9a49ac_4_k_cu_solve6thrust24THRUST_300001_SM_1000_NS12placeholders2_4E,@object
	.size		_ZN31_INTERNAL_9f9a49ac_4_k_cu_solve6thrust24THRUST_300001_SM_1000_NS12placeholders2_4E,(_ZN31_INTERNAL_9f9a49ac_4_k_cu_solve4cuda3std3__45__cpo4cendE - _ZN31_INTERNAL_9f9a49ac_4_k_cu_solve6thrust24THRUST_300001_SM_1000_NS12placeholders2_4E)
_ZN31_INTERNAL_9f9a49ac_4_k_cu_solve6thrust24THRUST_300001_SM_1000_NS12placeholders2_4E:
	.zero		1
	.type		_ZN31_INTERNAL_9f9a49ac_4_k_cu_solve4cuda3std3__45__cpo4cendE,@object
	.size		_ZN31_INTERNAL_9f9a49ac_4_k_cu_solve4cuda3std3__45__cpo4cendE,(_ZN31_INTERNAL_9f9a49ac_4_k_cu_solve4cuda3std6ranges3__45__cpo4cendE - _ZN31_INTERNAL_9f9a49ac_4_k_cu_solve4cuda3std3__45__cpo4cendE)
_ZN31_INTERNAL_9f9a49ac_4_k_cu_solve4cuda3std3__45__cpo4cendE:
	.zero		1
	.type		_ZN31_INTERNAL_9f9a49ac_4_k_cu_solve4cuda3std6ranges3__45__cpo4cendE,@object
	.size		_ZN31_INTERNAL_9f9a49ac_4_k_cu_solve4cuda3std6ranges3__45__cpo4cendE,(_ZN31_INTERNAL_9f9a49ac_4_k_cu_solve4cuda3std3__420unreachable_sentinelE - _ZN31_INTERNAL_9f9a49ac_4_k_cu_solve4cuda3std6ranges3__45__cpo4cendE)
_ZN31_INTERNAL_9f9a49ac_4_k_cu_solve4cuda3std6ranges3__45__cpo4cendE:
	.zero		1
	.type		_ZN31_INTERNAL_9f9a49ac_4_k_cu_solve4cuda3std3__420unreachable_sentinelE,@object
	.size		_ZN31_INTERNAL_9f9a49ac_4_k_cu_solve4cuda3std3__420unreachable_sentinelE,(_ZN31_INTERNAL_9f9a49ac_4_k_cu_solve4cuda3std6ranges3__45__cpo5ssizeE - _ZN31_INTERNAL_9f9a49ac_4_k_cu_solve4cuda3std3__420unreachable_sentinelE)
_ZN31_INTERNAL_9f9a49ac_4_k_cu_solve4cuda3std3__420unreachable_sentinelE:
	.zero		1
	.type		_ZN31_INTERNAL_9f9a49ac_4_k_cu_solve4cuda3std6ranges3__45__cpo5ssizeE,@object
	.size		_ZN31_INTERNAL_9f9a49ac_4_k_cu_solve4cuda3std6ranges3__45__cpo5ssizeE,(_ZN31_INTERNAL_9f9a49ac_4_k_cu_solve6thrust24THRUST_300001_SM_1000_NS12placeholders2_8E - _ZN31_INTERNAL_9f9a49ac_4_k_cu_solve4cuda3std6ranges3__45__cpo5ssizeE)
_ZN31_INTERNAL_9f9a49ac_4_k_cu_solve4cuda3std6ranges3__45__cpo5ssizeE:
	.zero		1
	.type		_ZN31_INTERNAL_9f9a49ac_4_k_cu_solve6thrust24THRUST_300001_SM_1000_NS12placeholders2_8E,@object
	.size		_ZN31_INTERNAL_9f9a49ac_4_k_cu_solve6thrust24THRUST_300001_SM_1000_NS12placeholders2_8E,(_ZN31_INTERNAL_9f9a49ac_4_k_cu_solve4cuda3std3__45__cpo5crendE - _ZN31_INTERNAL_9f9a49ac_4_k_cu_solve6thrust24THRUST_300001_SM_1000_NS12placeholders2_8E)
_ZN31_INTERNAL_9f9a49ac_4_k_cu_solve6thrust24THRUST_300001_SM_1000_NS12placeholders2_8E:
	.zero		1
	.type		_ZN31_INTERNAL_9f9a49ac_4_k_cu_solve4cuda3std3__45__cpo5crendE,@object
	.size		_ZN31_INTERNAL_9f9a49ac_4_k_cu_solve4cuda3std3__45__cpo5crendE,(_ZN31_INTERNAL_9f9a49ac_4_k_cu_solve4cuda3std6ranges3__45__cpo4prevE - _ZN31_INTERNAL_9f9a49ac_4_k_cu_solve4cuda3std3__45__cpo5crendE)
_ZN31_INTERNAL_9f9a49ac_4_k_cu_solve4cuda3std3__45__cpo5crendE:
	.zero		1
	.type		_ZN31_INTERNAL_9f9a49ac_4_k_cu_solve4cuda3std6ranges3__45__cpo4prevE,@object
	.size		_ZN31_INTERNAL_9f9a49ac_4_k_cu_solve4cuda3std6ranges3__45__cpo4prevE,(_ZN31_INTERNAL_9f9a49ac_4_k_cu_solve4cuda3std6ranges3__45__cpo9iter_moveE - _ZN31_INTERNAL_9f9a49ac_4_k_cu_solve4cuda3std6ranges3__45__cpo4prevE)
_ZN31_INTERNAL_9f9a49ac_4_k_cu_solve4cuda3std6ranges3__45__cpo4prevE:
	.zero		1
	.type		_ZN31_INTERNAL_9f9a49ac_4_k_cu_solve4cuda3std6ranges3__45__cpo9iter_moveE,@object
	.size		_ZN31_INTERNAL_9f9a49ac_4_k_cu_solve4cuda3std6ranges3__45__cpo9iter_moveE,(_ZN31_INTERNAL_9f9a49ac_4_k_cu_solve6thrust24THRUST_300001_SM_1000_NS6system6detail10sequential3seqE - _ZN31_INTERNAL_9f9a49ac_4_k_cu_solve4cuda3std6ranges3__45__cpo9iter_moveE)
_ZN31_INTERNAL_9f9a49ac_4_k_cu_solve4cuda3std6ranges3__45__cpo9iter_moveE:
	.zero		1
	.type		_ZN31_INTERNAL_9f9a49ac_4_k_cu_solve6thrust24THRUST_300001_SM_1000_NS6system6detail10sequential3seqE,@object
	.size		_ZN31_INTERNAL_9f9a49ac_4_k_cu_solve6thrust24THRUST_300001_SM_1000_NS6system6detail10sequential3seqE,(.L_31 - _ZN31_INTERNAL_9f9a49ac_4_k_cu_solve6thrust24THRUST_300001_SM_1000_NS6system6detail10sequential3seqE)
_ZN31_INTERNAL_9f9a49ac_4_k_cu_solve6thrust24THRUST_300001_SM_1000_NS6system6detail10sequential3seqE:
	.zero		1
.L_31:


//--------------------- .nv.shared._ZN3cub18CUB_300001_SM_10006detail6reduce18DeviceReduceKernelINS2_10policy_hubIiyN4cuda3std3__44plusIiEEE10Policy1000EN6thrust24THRUST_300001_SM_1000_NS20permutation_iteratorINSD_10device_ptrIKiEENSD_18transform_iteratorI18SubarrayIndexMap3DNSD_17counting_iteratorIiNSD_11use_defaultESL_SL_EESL_SL_EEEEyS9_iNS7_10__identityEEEvT0_PT3_T1_NS0_13GridEvenShareIST_EET2_T4_ --------------------------
	.section	.nv.shared._ZN3cub18CUB_300001_SM_10006detail6reduce18DeviceReduceKernelINS2_10policy_hubIiyN4cuda3std3__44plusIiEEE10Policy1000EN6thrust24THRUST_300001_SM_1000_NS20permutation_iteratorINSD_10device_ptrIKiEENSD_18transform_iteratorI18SubarrayIndexMap3DNSD_17counting_iteratorIiNSD_11use_defaultESL_SL_EESL_SL_EEEEyS9_iNS7_10__identityEEEvT0_PT3_T1_NS0_13GridEvenShareIST_EET2_T4_,"aw",@nobits
	.sectionflags	@""
	.align	4
.nv.shared._ZN3cub18CUB_300001_SM_10006detail6reduce18DeviceReduceKernelINS2_10policy_hubIiyN4cuda3std3__44plusIiEEE10Policy1000EN6thrust24THRUST_300001_SM_1000_NS20permutation_iteratorINSD_10device_ptrIKiEENSD_18transform_iteratorI18SubarrayIndexMap3DNSD_17counting_iteratorIiNSD_11use_defaultESL_SL_EESL_SL_EEEEyS9_iNS7_10__identityEEEvT0_PT3_T1_NS0_13GridEvenShareIST_EET2_T4_:
	.zero		1068


//--------------------- .nv.shared._ZN3cub18CUB_300001_SM_10006detail6reduce28DeviceReduceSingleTileKernelINS2_10policy_hubIiyN4cuda3std3__44plusIiEEE10Policy1000EN6thrust24THRUST_300001_SM_1000_NS20permutation_iteratorINSD_10device_ptrIKiEENSD_18transform_iteratorI18SubarrayIndexMap3DNSD_17counting_iteratorIiNSD_11use_defaultESL_SL_EESL_SL_EEEEPiyS9_iiNS7_10__identityEEEvT0_T1_T2_T3_T4_T6_ --------------------------
	.section	.nv.shared._ZN3cub18CUB_300001_SM_10006detail6reduce28DeviceReduceSingleTileKernelINS2_10policy_hubIiyN4cuda3std3__44plusIiEEE10Policy1000EN6thrust24THRUST_300001_SM_1000_NS20permutation_iteratorINSD_10device_ptrIKiEENSD_18transform_iteratorI18SubarrayIndexMap3DNSD_17counting_iteratorIiNSD_11use_defaultESL_SL_EESL_SL_EEEEPiyS9_iiNS7_10__identityEEEvT0_T1_T2_T3_T4_T6_,"aw",@nobits
	.sectionflags	@""
	.align	4
.nv.shared._ZN3cub18CUB_300001_SM_10006detail6reduce28DeviceReduceSingleTileKernelINS2_10policy_hubIiyN4cuda3std3__44plusIiEEE10Policy1000EN6thrust24THRUST_300001_SM_1000_NS20permutation_iteratorINSD_10device_ptrIKiEENSD_18transform_iteratorI18SubarrayIndexMap3DNSD_17counting_iteratorIiNSD_11use_defaultESL_SL_EESL_SL_EEEEPiyS9_iiNS7_10__identityEEEvT0_T1_T2_T3_T4_T6_:
	.zero		1068


//--------------------- .nv.shared._ZN3cub18CUB_300001_SM_10006detail6reduce28DeviceReduceSingleTileKernelINS2_10policy_hubIijN4cuda3std3__44plusIiEEE10Policy1000EPiSC_iS9_iiNS7_10__identityEEEvT0_T1_T2_T3_T4_T6_ --------------------------
	.section	.nv.shared._ZN3cub18CUB_300001_SM_10006detail6reduce28DeviceReduceSingleTileKernelINS2_10policy_hubIijN4cuda3std3__44plusIiEEE10Policy1000EPiSC_iS9_iiNS7_10__identityEEEvT0_T1_T2_T3_T4_T6_,"aw",@nobits
	.sectionflags	@""
	.align	4
.nv.shared._ZN3cub18CUB_300001_SM_10006detail6reduce28DeviceReduceSingleTileKernelINS2_10policy_hubIijN4cuda3std3__44plusIiEEE10Policy1000EPiSC_iS9_iiNS7_10__identityEEEvT0_T1_T2_T3_T4_T6_:
	.zero		1068


//--------------------- .nv.shared._ZN3cub18CUB_300001_SM_10006detail6reduce18DeviceReduceKernelINS2_10policy_hubIijN4cuda3std3__44plusIiEEE10Policy1000EN6thrust24THRUST_300001_SM_1000_NS20permutation_iteratorINSD_10device_ptrIKiEENSD_18transform_iteratorI18SubarrayIndexMap3DNSD_17counting_iteratorIiNSD_11use_defaultESL_SL_EESL_SL_EEEEjS9_iNS7_10__identityEEEvT0_PT3_T1_NS0_13GridEvenShareIST_EET2_T4_ --------------------------
	.section	.nv.shared._ZN3cub18CUB_300001_SM_10006detail6reduce18DeviceReduceKernelINS2_10policy_hubIijN4cuda3std3__44plusIiEEE10Policy1000EN6thrust24THRUST_300001_SM_1000_NS20permutation_iteratorINSD_10device_ptrIKiEENSD_18transform_iteratorI18SubarrayIndexMap3DNSD_17counting_iteratorIiNSD_11use_defaultESL_SL_EESL_SL_EEEEjS9_iNS7_10__identityEEEvT0_PT3_T1_NS0_13GridEvenShareIST_EET2_T4_,"aw",@nobits
	.sectionflags	@""
	.align	4
.nv.shared._ZN3cub18CUB_300001_SM_10006detail6reduce18DeviceReduceKernelINS2_10policy_hubIijN4cuda3std3__44plusIiEEE10Policy1000EN6thrust24THRUST_300001_SM_1000_NS20permutation_iteratorINSD_10device_ptrIKiEENSD_18transform_iteratorI18SubarrayIndexMap3DNSD_17counting_iteratorIiNSD_11use_defaultESL_SL_EESL_SL_EEEEjS9_iNS7_10__identityEEEvT0_PT3_T1_NS0_13GridEvenShareIST_EET2_T4_:
	.zero		1068


//--------------------- .nv.shared._ZN3cub18CUB_300001_SM_10006detail6reduce28DeviceReduceSingleTileKernelINS2_10policy_hubIijN4cuda3std3__44plusIiEEE10Policy1000EN6thrust24THRUST_300001_SM_1000_NS20permutation_iteratorINSD_10device_ptrIKiEENSD_18transform_iteratorI18SubarrayIndexMap3DNSD_17counting_iteratorIiNSD_11use_defaultESL_SL_EESL_SL_EEEEPijS9_iiNS7_10__identityEEEvT0_T1_T2_T3_T4_T6_ --------------------------
	.section	.nv.shared._ZN3cub18CUB_300001_SM_10006detail6reduce28DeviceReduceSingleTileKernelINS2_10policy_hubIijN4cuda3std3__44plusIiEEE10Policy1000EN6thrust24THRUST_300001_SM_1000_NS20permutation_iteratorINSD_10device_ptrIKiEENSD_18transform_iteratorI18SubarrayIndexMap3DNSD_17counting_iteratorIiNSD_11use_defaultESL_SL_EESL_SL_EEEEPijS9_iiNS7_10__identityEEEvT0_T1_T2_T3_T4_T6_,"aw",@nobits
	.sectionflags	@""
	.align	4
.nv.shared._ZN3cub18CUB_300001_SM_10006detail6reduce28DeviceReduceSingleTileKernelINS2_10policy_hubIijN4cuda3std3__44plusIiEEE10Policy1000EN6thrust24THRUST_300001_SM_1000_NS20permutation_iteratorINSD_10device_ptrIKiEENSD_18transform_iteratorI18SubarrayIndexMap3DNSD_17counting_iteratorIiNSD_11use_defaultESL_SL_EESL_SL_EEEEPijS9_iiNS7_10__identityEEEvT0_T1_T2_T3_T4_T6_:
	.zero		1068


//--------------------- .nv.constant0._ZN3cub18CUB_300001_SM_10006detail6reduce28DeviceReduceSingleTileKernelINS2_10policy_hubIiyN4cuda3std3__44plusIiEEE10Policy1000EPiSC_iS9_iiNS7_10__identityEEEvT0_T1_T2_T3_T4_T6_ --------------------------
	.section	.nv.constant0._ZN3cub18CUB_300001_SM_10006detail6reduce28DeviceReduceSingleTileKernelINS2_10policy_hubIiyN4cuda3std3__44plusIiEEE10Policy1000EPiSC_iS9_iiNS7_10__identityEEEvT0_T1_T2_T3_T4_T6_,"a",@progbits
	.sectionflags	@""
	.align	4
.nv.constant0._ZN3cub18CUB_300001_SM_10006detail6reduce28DeviceReduceSingleTileKernelINS2_10policy_hubIiyN4cuda3std3__44plusIiEEE10Policy1000EPiSC_iS9_iiNS7_10__identityEEEvT0_T1_T2_T3_T4_T6_:
	.zero		925


//--------------------- .nv.constant0._ZN3cub18CUB_300001_SM_10006detail6reduce18DeviceReduceKernelINS2_10policy_hubIiyN4cuda3std3__44plusIiEEE10Policy1000EN6thrust24THRUST_300001_SM_1000_NS20permutation_iteratorINSD_10device_ptrIKiEENSD_18transform_iteratorI18SubarrayIndexMap3DNSD_17counting_iteratorIiNSD_11use_defaultESL_SL_EESL_SL_EEEEyS9_iNS7_10__identityEEEvT0_PT3_T1_NS0_13GridEvenShareIST_EET2_T4_ --------------------------
	.section	.nv.constant0._ZN3cub18CUB_300001_SM_10006detail6reduce18DeviceReduceKernelINS2_10policy_hubIiyN4cuda3std3__44plusIiEEE10Policy1000EN6thrust24THRUST_300001_SM_1000_NS20permutation_iteratorINSD_10device_ptrIKiEENSD_18transform_iteratorI18SubarrayIndexMap3DNSD_17counting_iteratorIiNSD_11use_defaultESL_SL_EESL_SL_EEEEyS9_iNS7_10__identityEEEvT0_PT3_T1_NS0_13GridEvenShareIST_EET2_T4_,"a",@progbits
	.sectionflags	@""
	.align	4
.nv.constant0._ZN3cub18CUB_300001_SM_10006detail6reduce18DeviceReduceKernelINS2_10policy_hubIiyN4cuda3std3__44plusIiEEE10Policy1000EN6thrust24THRUST_300001_SM_1000_NS20permutation_iteratorINSD_10device_ptrIKiEENSD_18transform_iteratorI18SubarrayIndexMap3DNSD_17counting_iteratorIiNSD_11use_defaultESL_SL_EESL_SL_EEEEyS9_iNS7_10__identityEEEvT0_PT3_T1_NS0_13GridEvenShareIST_EET2_T4_:
	.zero		1026


//--------------------- .nv.constant0._ZN3cub18CUB_300001_SM_10006detail6reduce28DeviceReduceSingleTileKernelINS2_10policy_hubIiyN4cuda3std3__44plusIiEEE10Policy1000EN6thrust24THRUST_300001_SM_1000_NS20permutation_iteratorINSD_10device_ptrIKiEENSD_18transform_iteratorI18SubarrayIndexMap3DNSD_17counting_iteratorIiNSD_11use_defaultESL_SL_EESL_SL_EEEEPiyS9_iiNS7_10__identityEEEvT0_T1_T2_T3_T4_T6_ --------------------------
	.section	.nv.constant0._ZN3cub18CUB_300001_SM_10006detail6reduce28DeviceReduceSingleTileKernelINS2_10policy_hubIiyN4cuda3std3__44plusIiEEE10Policy1000EN6thrust24THRUST_300001_SM_1000_NS20permutation_iteratorINSD_10device_ptrIKiEENSD_18transform_iteratorI18SubarrayIndexMap3DNSD_17counting_iteratorIiNSD_11use_defaultESL_SL_EESL_SL_EEEEPiyS9_iiNS7_10__identityEEEvT0_T1_T2_T3_T4_T6_,"a",@progbits
	.sectionflags	@""
	.align	4
.nv.constant0._ZN3cub18CUB_300001_SM_10006detail6reduce28DeviceReduceSingleTileKernelINS2_10policy_hubIiyN4cuda3std3__44plusIiEEE10Policy1000EN6thrust24THRUST_300001_SM_1000_NS20permutation_iteratorINSD_10device_ptrIKiEENSD_18transform_iteratorI18SubarrayIndexMap3DNSD_17counting_iteratorIiNSD_11use_defaultESL_SL_EESL_SL_EEEEPiyS9_iiNS7_10__identityEEEvT0_T1_T2_T3_T4_T6_:
	.zero		961


//--------------------- .nv.constant0._ZN3cub18CUB_300001_SM_10006detail6reduce28DeviceReduceSingleTileKernelINS2_10policy_hubIijN4cuda3std3__44plusIiEEE10Policy1000EPiSC_iS9_iiNS7_10__identityEEEvT0_T1_T2_T3_T4_T6_ --------------------------
	.section	.nv.constant0._ZN3cub18CUB_300001_SM_10006detail6reduce28DeviceReduceSingleTileKernelINS2_10policy_hubIijN4cuda3std3__44plusIiEEE10Policy1000EPiSC_iS9_iiNS7_10__identityEEEvT0_T1_T2_T3_T4_T6_,"a",@progbits
	.sectionflags	@""
	.align	4
.nv.constant0._ZN3cub18CUB_300001_SM_10006detail6reduce28DeviceReduceSingleTileKernelINS2_10policy_hubIijN4cuda3std3__44plusIiEEE10Policy1000EPiSC_iS9_iiNS7_10__identityEEEvT0_T1_T2_T3_T4_T6_:
	.zero		925


//--------------------- .nv.constant0._ZN3cub18CUB_300001_SM_10006detail6reduce18DeviceReduceKernelINS2_10policy_hubIijN4cuda3std3__44plusIiEEE10Policy1000EN6thrust24THRUST_300001_SM_1000_NS20permutation_iteratorINSD_10device_ptrIKiEENSD_18transform_iteratorI18SubarrayIndexMap3DNSD_17counting_iteratorIiNSD_11use_defaultESL_SL_EESL_SL_EEEEjS9_iNS7_10__identityEEEvT0_PT3_T1_NS0_13GridEvenShareIST_EET2_T4_ --------------------------
	.section	.nv.constant0._ZN3cub18CUB_300001_SM_10006detail6reduce18DeviceReduceKernelINS2_10policy_hubIijN4cuda3std3__44plusIiEEE10Policy1000EN6thrust24THRUST_300001_SM_1000_NS20permutation_iteratorINSD_10device_ptrIKiEENSD_18transform_iteratorI18SubarrayIndexMap3DNSD_17counting_iteratorIiNSD_11use_defaultESL_SL_EESL_SL_EEEEjS9_iNS7_10__identityEEEvT0_PT3_T1_NS0_13GridEvenShareIST_EET2_T4_,"a",@progbits
	.sectionflags	@""
	.align	4
.nv.constant0._ZN3cub18CUB_300001_SM_10006detail6reduce18DeviceReduceKernelINS2_10policy_hubIijN4cuda3std3__44plusIiEEE10Policy1000EN6thrust24THRUST_300001_SM_1000_NS20permutation_iteratorINSD_10device_ptrIKiEENSD_18transform_iteratorI18SubarrayIndexMap3DNSD_17counting_iteratorIiNSD_11use_defaultESL_SL_EESL_SL_EEEEjS9_iNS7_10__identityEEEvT0_PT3_T1_NS0_13GridEvenShareIST_EET2_T4_:
	.zero		990


//--------------------- .nv.constant0._ZN3cub18CUB_300001_SM_10006detail6reduce28DeviceReduceSingleTileKernelINS2_10policy_hubIijN4cuda3std3__44plusIiEEE10Policy1000EN6thrust24THRUST_300001_SM_1000_NS20permutation_iteratorINSD_10device_ptrIKiEENSD_18transform_iteratorI18SubarrayIndexMap3DNSD_17counting_iteratorIiNSD_11use_defaultESL_SL_EESL_SL_EEEEPijS9_iiNS7_10__identityEEEvT0_T1_T2_T3_T4_T6_ --------------------------
	.section	.nv.constant0._ZN3cub18CUB_300001_SM_10006detail6reduce28DeviceReduceSingleTileKernelINS2_10policy_hubIijN4cuda3std3__44plusIiEEE10Policy1000EN6thrust24THRUST_300001_SM_1000_NS20permutation_iteratorINSD_10device_ptrIKiEENSD_18transform_iteratorI18SubarrayIndexMap3DNSD_17counting_iteratorIiNSD_11use_defaultESL_SL_EESL_SL_EEEEPijS9_iiNS7_10__identityEEEvT0_T1_T2_T3_T4_T6_,"a",@progbits
	.sectionflags	@""
	.align	4
.nv.constant0._ZN3cub18CUB_300001_SM_10006detail6reduce28DeviceReduceSingleTileKernelINS2_10policy_hubIijN4cuda3std3__44plusIiEEE10Policy1000EN6thrust24THRUST_300001_SM_1000_NS20permutation_iteratorINSD_10device_ptrIKiEENSD_18transform_iteratorI18SubarrayIndexMap3DNSD_17counting_iteratorIiNSD_11use_defaultESL_SL_EESL_SL_EEEEPijS9_iiNS7_10__identityEEEvT0_T1_T2_T3_T4_T6_:
	.zero		957


//--------------------- .nv.constant0._ZN3cub18CUB_300001_SM_10006detail11EmptyKernelIvEEvv --------------------------
	.section	.nv.constant0._ZN3cub18CUB_300001_SM_10006detail11EmptyKernelIvEEvv,"a",@progbits
	.sectionflags	@""
	.align	4
.nv.constant0._ZN3cub18CUB_300001_SM_10006detail11EmptyKernelIvEEvv:
	.zero		896


//--------------------- SYMBOLS --------------------------

	.type		.nv.reservedSmem.offset0,@object
	.size		.nv.reservedSmem.offset0,0x4
	.type		.nv.reservedSmem.cap,@object
	.size		.nv.reservedSmem.cap,0x4
